def matmul_kernel(
    a_ptr,
    b_ptr,
    c_ptr,
    M,
    N,
    K,
    stride_am,
    stride_ak,
    stride_bk,
    stride_bn,
    stride_cm,
    stride_cn,
    BLOCK_M: tl.constexpr,
    BLOCK_N: tl.constexpr,
    BLOCK_K: tl.constexpr,
    GROUP_M: tl.constexpr,
):
    pid = tl.program_id(axis=0)
    num_pid_m = tl.cdiv(M, BLOCK_M)
    num_pid_n = tl.cdiv(N, BLOCK_N)
    num_pid_in_group = GROUP_M * num_pid_n
    group_id = pid // num_pid_in_group
    first_pid_m = group_id * GROUP_M
    group_size_m = min(num_pid_m - first_pid_m, GROUP_M)
    pid_m = first_pid_m + ((pid % num_pid_in_group) % group_size_m)
    pid_n = (pid % num_pid_in_group) // group_size_m

    offs_am = (pid_m * BLOCK_M + tl.arange(0, BLOCK_M)) % M
    offs_bn = (pid_n * BLOCK_N + tl.arange(0, BLOCK_N)) % N
    offs_k = tl.arange(0, BLOCK_K)
    a_ptrs = a_ptr + offs_am[:, None] * stride_am + offs_k[None, :] * stride_ak
    b_ptrs = b_ptr + offs_k[:, None] * stride_bk + offs_bn[None, :] * stride_bn

    acc = tl.zeros((BLOCK_M, BLOCK_N), dtype=tl.float32)
    for kk in range(0, tl.cdiv(K, BLOCK_K)):
        a = tl.load(a_ptrs, mask=offs_k[None, :] < K - kk * BLOCK_K, other=0.0)
        b = tl.load(b_ptrs, mask=offs_k[:, None] < K - kk * BLOCK_K, other=0.0)
        acc = tl.dot(a, b, acc)
        a_ptrs += BLOCK_K * stride_ak
        b_ptrs += BLOCK_K * stride_bk

    c = acc.to(c_ptr.dtype.element_ty)
    offs_cm = pid_m * BLOCK_M + tl.arange(0, BLOCK_M)
    offs_cn = pid_n * BLOCK_N + tl.arange(0, BLOCK_N)
    c_ptrs = c_ptr + offs_cm[:, None] * stride_cm + offs_cn[None, :] * stride_cn
    mask = (offs_cm[:, None] < M) & (offs_cn[None, :] < N)
    tl.store(c_ptrs, c, mask=mask)

# config = {"BLOCK_K": 64, "BLOCK_M": 128, "BLOCK_N": 256, "GROUP_M": 4, "arch": "sm_90", "dtype": "fp32", "num_ctas": 1, "num_stages": 3, "num_warps": 4}
# arch = sm_90


// ===== COMPILED SASS (sm_90a) =====

	.target	sm_90a

	.elftype	@"ET_EXEC"


//--------------------- .note.nv.tkinfo           --------------------------
	.section	.note.nv.tkinfo,"",@"SHT_NOTE"
	.sectionflags	@"SHF_NOTE_NV_TKINFO"
	.tkinfo
        /*0018*/ 	.word	0x00000002
        /*0030*/ 	.string	""
        /*0030*/ 	.string	"ptxas"
        /*0030*/ 	.string	"Cuda compilation tools, release 13.0, V13.0.88"
        /*0030*/ 	.string	"Build cuda_13.0.r13.0/compiler.36424714_0"
        /*0030*/ 	.string	"-v  -suppress-debug-info  -lineinfo  -arch sm_90a "



//--------------------- .note.nv.cuinfo           --------------------------
	.section	.note.nv.cuinfo,"",@"SHT_NOTE"
	.sectionflags	@"SHF_NOTE_NV_CUINFO"
        /*0018*/ 	.short	0x0002
        /*001a*/ 	.short	0x005a
        /*001c*/ 	.short	0x0082
	.zero		2


//--------------------- .nv.info                  --------------------------
	.section	.nv.info,"",@"SHT_CUDA_INFO"
	.align	4


	//----- nvinfo : EIATTR_REGCOUNT
	.align		4
        /*0000*/ 	.byte	0x04, 0x2f
        /*0002*/ 	.short	(.L_1 - .L_0)
	.align		4
.L_0:
        /*0004*/ 	.word	index@(matmul_kernel)
        /*0008*/ 	.word	0x000000ff


	//----- nvinfo : EIATTR_FRAME_SIZE
	.align		4
.L_1:
        /*000c*/ 	.byte	0x04, 0x11
        /*000e*/ 	.short	(.L_3 - .L_2)
	.align		4
.L_2:
        /*0010*/ 	.word	index@(matmul_kernel)
        /*0014*/ 	.word	0x000009a0


	//----- nvinfo : EIATTR_MIN_STACK_SIZE
	.align		4
.L_3:
        /*0018*/ 	.byte	0x04, 0x12
        /*001a*/ 	.short	(.L_5 - .L_4)
	.align		4
.L_4:
        /*001c*/ 	.word	index@(matmul_kernel)
        /*0020*/ 	.word	0x000009a0
.L_5:


//--------------------- .nv.compat                --------------------------
	.section	.nv.compat,"",@"SHT_CUDA_COMPAT_INFO"
	.align	4
        /*0000*/ 	.byte	0x02, 0x09, 0x01, 0x00, 0x02, 0x02, 0x04, 0x00, 0x02, 0x05, 0x05, 0x00, 0x03, 0x07, 0x01, 0x01
        /*0010*/ 	.byte	0x02, 0x03, 0x00, 0x00, 0x02, 0x06, 0x01, 0x00, 0x04, 0x0b, 0x08, 0x00, 0x00, 0x00, 0x00, 0x00
        /*0020*/ 	.byte	0x00, 0x00, 0x00, 0x00


//--------------------- .nv.info.matmul_kernel    --------------------------
	.section	.nv.info.matmul_kernel,"",@"SHT_CUDA_INFO"
	.sectionflags	@""
	.align	4


	//----- nvinfo : EIATTR_CUDA_API_VERSION
	.align		4
        /*0000*/ 	.byte	0x04, 0x37
        /*0002*/ 	.short	(.L_7 - .L_6)
.L_6:
        /*0004*/ 	.word	0x00000082


	//----- nvinfo : EIATTR_KPARAM_INFO
	.align		4
.L_7:
        /*0008*/ 	.byte	0x04, 0x17
        /*000a*/ 	.short	(.L_9 - .L_8)
.L_8:
        /*000c*/ 	.word	0x00000000
        /*0010*/ 	.short	0x000d
        /*0012*/ 	.short	0x0048
        /*0014*/ 	.byte	0x00, 0xf4, 0x21, 0x00


	//----- nvinfo : EIATTR_KPARAM_INFO
	.align		4
.L_9:
        /*0018*/ 	.byte	0x04, 0x17
        /*001a*/ 	.short	(.L_11 - .L_10)
.L_10:
        /*001c*/ 	.word	0x00000000
        /*0020*/ 	.short	0x000c
        /*0022*/ 	.short	0x0040
        /*0024*/ 	.byte	0x00, 0xf4, 0x21, 0x00


	//----- nvinfo : EIATTR_KPARAM_INFO
	.align		4
.L_11:
        /*0028*/ 	.byte	0x04, 0x17
        /*002a*/ 	.short	(.L_13 - .L_12)
.L_12:
        /*002c*/ 	.word	0x00000000
        /*0030*/ 	.short	0x000b
        /*0032*/ 	.short	0x0038
        /*0034*/ 	.byte	0x00, 0xf0, 0x11, 0x00


	//----- nvinfo : EIATTR_KPARAM_INFO
	.align		4
.L_13:
        /*0038*/ 	.byte	0x04, 0x17
        /*003a*/ 	.short	(.L_15 - .L_14)
.L_14:
        /*003c*/ 	.word	0x00000000
        /*0040*/ 	.short	0x000a
        /*0042*/ 	.short	0x0034
        /*0044*/ 	.byte	0x00, 0xf0, 0x11, 0x00


	//----- nvinfo : EIATTR_KPARAM_INFO
	.align		4
.L_15:
        /*0048*/ 	.byte	0x04, 0x17
        /*004a*/ 	.short	(.L_17 - .L_16)
.L_16:
        /*004c*/ 	.word	0x00000000
        /*0050*/ 	.short	0x0009
        /*0052*/ 	.short	0x0030
        /*0054*/ 	.byte	0x00, 0xf0, 0x11, 0x00


	//----- nvinfo : EIATTR_KPARAM_INFO
	.align		4
.L_17:
        /*0058*/ 	.byte	0x04, 0x17
        /*005a*/ 	.short	(.L_19 - .L_18)
.L_18:
        /*005c*/ 	.word	0x00000000
        /*0060*/ 	.short	0x0008
        /*0062*/ 	.short	0x002c
        /*0064*/ 	.byte	0x00, 0xf0, 0x11, 0x00


	//----- nvinfo : EIATTR_KPARAM_INFO
	.align		4
.L_19:
        /*0068*/ 	.byte	0x04, 0x17
        /*006a*/ 	.short	(.L_21 - .L_20)
.L_20:
        /*006c*/ 	.word	0x00000000
        /*0070*/ 	.short	0x0007
        /*0072*/ 	.short	0x0028
        /*0074*/ 	.byte	0x00, 0xf0, 0x11, 0x00


	//----- nvinfo : EIATTR_KPARAM_INFO
	.align		4
.L_21:
        /*0078*/ 	.byte	0x04, 0x17
        /*007a*/ 	.short	(.L_23 - .L_22)
.L_22:
        /*007c*/ 	.word	0x00000000
        /*0080*/ 	.short	0x0006
        /*0082*/ 	.short	0x0024
        /*0084*/ 	.byte	0x00, 0xf0, 0x11, 0x00


	//----- nvinfo : EIATTR_KPARAM_INFO
	.align		4
.L_23:
        /*0088*/ 	.byte	0x04, 0x17
        /*008a*/ 	.short	(.L_25 - .L_24)
.L_24:
        /*008c*/ 	.word	0x00000000
        /*0090*/ 	.short	0x0005
        /*0092*/ 	.short	0x0020
        /*0094*/ 	.byte	0x00, 0xf0, 0x11, 0x00


	//----- nvinfo : EIATTR_KPARAM_INFO
	.align		4
.L_25:
        /*0098*/ 	.byte	0x04, 0x17
        /*009a*/ 	.short	(.L_27 - .L_26)
.L_26:
        /*009c*/ 	.word	0x00000000
        /*00a0*/ 	.short	0x0004
        /*00a2*/ 	.short	0x001c
        /*00a4*/ 	.byte	0x00, 0xf0, 0x11, 0x00


	//----- nvinfo : EIATTR_KPARAM_INFO
	.align		4
.L_27:
        /*00a8*/ 	.byte	0x04, 0x17
        /*00aa*/ 	.short	(.L_29 - .L_28)
.L_28:
        /*00ac*/ 	.word	0x00000000
        /*00b0*/ 	.short	0x0003
        /*00b2*/ 	.short	0x0018
        /*00b4*/ 	.byte	0x00, 0xf0, 0x11, 0x00


	//----- nvinfo : EIATTR_KPARAM_INFO
	.align		4
.L_29:
        /*00b8*/ 	.byte	0x04, 0x17
        /*00ba*/ 	.short	(.L_31 - .L_30)
.L_30:
        /*00bc*/ 	.word	0x00000000
        /*00c0*/ 	.short	0x0002
        /*00c2*/ 	.short	0x0010
        /*00c4*/ 	.byte	0x00, 0xf4, 0x21, 0x00


	//----- nvinfo : EIATTR_KPARAM_INFO
	.align		4
.L_31:
        /*00c8*/ 	.byte	0x04, 0x17
        /*00ca*/ 	.short	(.L_33 - .L_32)
.L_32:
        /*00cc*/ 	.word	0x00000000
        /*00d0*/ 	.short	0x0001
        /*00d2*/ 	.short	0x0008
        /*00d4*/ 	.byte	0x00, 0xf4, 0x21, 0x00


	//----- nvinfo : EIATTR_KPARAM_INFO
	.align		4
.L_33:
        /*00d8*/ 	.byte	0x04, 0x17
        /*00da*/ 	.short	(.L_35 - .L_34)
.L_34:
        /*00dc*/ 	.word	0x00000000
        /*00e0*/ 	.short	0x0000
        /*00e2*/ 	.short	0x0000
        /*00e4*/ 	.byte	0x00, 0xf4, 0x21, 0x00


	//----- nvinfo : EIATTR_SPARSE_MMA_MASK
	.align		4
.L_35:
        /*00e8*/ 	.byte	0x03, 0x50
        /*00ea*/ 	.short	0x0000


	//----- nvinfo : EIATTR_MAXREG_COUNT
	.align		4
        /*00ec*/ 	.byte	0x03, 0x1b
        /*00ee*/ 	.short	0x00ff


	//----- nvinfo : EIATTR_NUM_BARRIERS
	.align		4
        /*00f0*/ 	.byte	0x02, 0x4c
        /*00f2*/ 	.byte	0x01
	.zero		1


	//----- nvinfo : EIATTR_ANNOTATIONS
	.align		4
        /*00f4*/ 	.byte	0x04, 0x55
        /*00f6*/ 	.short	(.L_37 - .L_36)


	//   ....[0]....
.L_36:
        /*00f8*/ 	.word	0x00000001
        /*00fc*/ 	.byte	0x80, 0x00, 0x00, 0x00, 0x01, 0x00, 0x00, 0x00, 0x00, 0x08, 0x00, 0x00, 0x01, 0x00, 0x00, 0x00
        /* <DEDUP_REMOVED lines=1049> */
        /*429c*/ 	.byte	0x70, 0xe3, 0x01, 0x00


	//----- nvinfo : EIATTR_MERCURY_ISA_VERSION
	.align		4
.L_37:
        /*42a0*/ 	.byte	0x03, 0x5f
        /*42a2*/ 	.short	0x0101


	//----- nvinfo : EIATTR_EXIT_INSTR_OFFSETS
	.align		4
        /*42a4*/ 	.byte	0x04, 0x1c
        /*42a6*/ 	.short	(.L_39 - .L_38)


	//   ....[0]....
.L_38:
        /*42a8*/ 	.word	0x00025d70


	//   ....[1]....
        /*42ac*/ 	.word	0x00025d90


	//----- nvinfo : EIATTR_REQNTID
	.align		4
.L_39:
        /*42b0*/ 	.byte	0x04, 0x10
        /*42b2*/ 	.short	(.L_41 - .L_40)
.L_40:
        /*42b4*/ 	.word	0x00000080
        /*42b8*/ 	.word	0x00000001
        /*42bc*/ 	.word	0x00000001


	//----- nvinfo : EIATTR_CBANK_PARAM_SIZE
	.align		4
.L_41:
        /*42c0*/ 	.byte	0x03, 0x19
        /*42c2*/ 	.short	0x0050


	//----- nvinfo : EIATTR_PARAM_CBANK
	.align		4
        /*42c4*/ 	.byte	0x04, 0x0a
        /*42c6*/ 	.short	(.L_43 - .L_42)
	.align		4
.L_42:
        /*42c8*/ 	.word	index@(.nv.constant0.matmul_kernel)
        /*42cc*/ 	.short	0x0210
        /*42ce*/ 	.short	0x0050


	//----- nvinfo : EIATTR_SW_WAR
	.align		4
.L_43:
        /*42d0*/ 	.byte	0x04, 0x36
        /*42d2*/ 	.short	(.L_45 - .L_44)
.L_44:
        /*42d4*/ 	.word	0x00000008
.L_45:


//--------------------- .nv.callgraph             --------------------------
	.section	.nv.callgraph,"",@"SHT_CUDA_CALLGRAPH"
	.align	4
	.sectionentsize	8
	.align		4
        /*0000*/ 	.word	0x00000000
	.align		4
        /*0004*/ 	.word	0xffffffff
	.align		4
        /*0008*/ 	.word	0x00000000
	.align		4
        /*000c*/ 	.word	0xfffffffe
	.align		4
        /*0010*/ 	.word	0x00000000
	.align		4
        /*0014*/ 	.word	0xfffffffd
	.align		4
        /*0018*/ 	.word	0x00000000
	.align		4
        /*001c*/ 	.word	0xfffffffc


//--------------------- .text.matmul_kernel       --------------------------
	.section	.text.matmul_kernel,"ax",@progbits
	.align	128
        .global         matmul_kernel
        .type           matmul_kernel,@function
        .size           matmul_kernel,(.L_x_3 - matmul_kernel)
        .other          matmul_kernel,@"STO_CUDA_ENTRY STV_DEFAULT"
matmul_kernel:
.text.matmul_kernel:
[----:B------:R-:W1:Y:S08]  /*0000*/  LDC R1, c[0x0][0x28] ;  /* 0x00000a00ff017b82 */ /* 0x000e700000000800 */
[----:B------:R-:W2:Y:S01]  /*0010*/  LDC.64 R2, c[0x0][0x228] ;  /* 0x00008a00ff027b82 */ /* 0x000ea20000000a00 */
[----:B-1----:R-:W-:Y:S01]  /*0020*/  VIADD R1, R1, 0xfffff660 ;  /* 0xfffff66001017836 */ /* 0x002fe20000000000 */
[----:B------:R-:W1:Y:S01]  /*0030*/  S2R R5, SR_CTAID.X ;  /* 0x0000000000057919 */ /* 0x000e620000002500 */
[----:B------:R-:W-:Y:S01]  /*0040*/  ULDC.64 UR4, c[0x0][0x218] ;  /* 0x0000860000047ab9 */ /* 0x000fe20000000a00 */
[----:B------:R-:W-:Y:S01]  /*0050*/  ULDC.64 UR6, c[0x0][0x210] ;  /* 0x0000840000067ab9 */ /* 0x000fe20000000a00 */
[----:B------:R-:W3:Y:S01]  /*0060*/  S2R R243, SR_TID.X ;  /* 0x0000000000f37919 */ /* 0x000ee20000002100 */
[----:B--2---:R-:W-:Y:S01]  /*0070*/  IMAD.MOV.U32 R57, RZ, RZ, R3 ;  /* 0x000000ffff397224 */ /* 0x004fe200078e0003 */
[----:B------:R2:W-:Y:S01]  /*0080*/  STL.64 [R1+0x648], R2 ;  /* 0x0006480201007387 */ /* 0x0005e20000100a00 */
[----:B------:R-:W-:-:S02]  /*0090*/  IMAD.MOV.U32 R249, RZ, RZ, R2 ;  /* 0x000000fffff97224 */ /* 0x000fc400078e0002 */
[----:B------:R-:W-:Y:S01]  /*00a0*/  VIADD R0, R57, 0xff ;  /* 0x000000ff39007836 */ /* 0x000fe20000000000 */
[----:B------:R-:W-:Y:S02]  /*00b0*/  LOP3.LUT R89, RZ, R57, RZ, 0x33, !PT ;  /* 0x00000039ff597212 */ /* 0x000fe400078e33ff */
[----:B------:R-:W-:Y:S02]  /*00c0*/  IABS R11, R249 ;  /* 0x000000f9000b7213 */ /* 0x000fe40000000000 */
[----:B-1----:R-:W-:Y:S02]  /*00d0*/  IABS R8, R5 ;  /* 0x0000000500087213 */ /* 0x002fe40000000000 */
[----:B--2---:R-:W-:Y:S02]  /*00e0*/  SHF.R.S32.HI R3, RZ, 0x1f, R0 ;  /* 0x0000001fff037819 */ /* 0x004fe40000011400 */
[----:B---3--:R-:W-:Y:S02]  /*00f0*/  LOP3.LUT R59, R243, 0x3f, RZ, 0xc0, !PT ;  /* 0x0000003ff33b7812 */ /* 0x008fe400078ec0ff */
[----:B------:R-:W-:-:S04]  /*0100*/  LEA.HI R3, R3, R0, RZ, 0x8 ;  /* 0x0000000003037211 */ /* 0x000fc800078f40ff */
[----:B------:R-:W-:-:S05]  /*0110*/  SHF.R.S32.HI R3, RZ, 0x8, R3 ;  /* 0x00000008ff037819 */ /* 0x000fca0000011403 */
[----:B------:R-:W-:-:S05]  /*0120*/  IMAD.SHL.U32 R4, R3, 0x4, RZ ;  /* 0x0000000403047824 */ /* 0x000fca00078e00ff */
[-C--:B------:R-:W-:Y:S02]  /*0130*/  IABS R7, R4.reuse ;  /* 0x0000000400077213 */ /* 0x080fe40000000000 */
[----:B------:R-:W-:Y:S02]  /*0140*/  IABS R10, R4 ;  /* 0x00000004000a7213 */ /* 0x000fe40000000000 */
[----:B------:R-:W1:Y:S08]  /*0150*/  I2F.RP R0, R7 ;  /* 0x0000000700007306 */ /* 0x000e700000209400 */
[----:B-1----:R-:W1:Y:S02]  /*0160*/  MUFU.RCP R0, R0 ;  /* 0x0000000000007308 */ /* 0x002e640000001000 */
[----:B-1----:R-:W-:-:S02]  /*0170*/  VIADD R2, R0, 0xffffffe ;  /* 0x0ffffffe00027836 */ /* 0x002fc40000000000 */
[----:B------:R-:W-:-:S04]  /*0180*/  IMAD.MOV R0, RZ, RZ, -R10 ;  /* 0x000000ffff007224 */ /* 0x000fc800078e0a0a */
[----:B------:R1:W2:Y:S02]  /*0190*/  F2I.FTZ.U32.TRUNC.NTZ R3, R2 ;  /* 0x0000000200037305 */ /* 0x0002a4000021f000 */
[----:B-1----:R-:W-:Y:S02]  /*01a0*/  IMAD.MOV.U32 R2, RZ, RZ, RZ ;  /* 0x000000ffff027224 */ /* 0x002fe400078e00ff */
[----:B--2---:R-:W-:-:S04]  /*01b0*/  IMAD.MOV R6, RZ, RZ, -R3 ;  /* 0x000000ffff067224 */ /* 0x004fc800078e0a03 */
[----:B------:R-:W-:Y:S02]  /*01c0*/  IMAD R9, R6, R7, RZ ;  /* 0x0000000706097224 */ /* 0x000fe400078e02ff */
[----:B------:R-:W-:Y:S02]  /*01d0*/  IMAD.MOV.U32 R6, RZ, RZ, R8 ;  /* 0x000000ffff067224 */ /* 0x000fe400078e0008 */
[----:B------:R-:W-:Y:S01]  /*01e0*/  IMAD.HI.U32 R3, R3, R9, R2 ;  /* 0x0000000903037227 */ /* 0x000fe200078e0002 */
[----:B------:R-:W-:-:S05]  /*01f0*/  IABS R9, R57 ;  /* 0x0000003900097213 */ /* 0x000fca0000000000 */
[----:B------:R-:W-:-:S04]  /*0200*/  IMAD.HI.U32 R3, R3, R6, RZ ;  /* 0x0000000603037227 */ /* 0x000fc800078e00ff */
[----:B------:R-:W-:-:S05]  /*0210*/  IMAD R0, R3, R0, R6 ;  /* 0x0000000003007224 */ /* 0x000fca00078e0206 */
[----:B------:R-:W-:-:S13]  /*0220*/  ISETP.GT.U32.AND P1, PT, R7, R0, PT ;  /* 0x000000000700720c */ /* 0x000fda0003f24070 */
[----:B------:R-:W-:Y:S02]  /*0230*/  @!P1 IMAD.IADD R0, R0, 0x1, -R7 ;  /* 0x0000000100009824 */ /* 0x000fe400078e0a07 */
[----:B------:R-:W-:Y:S01]  /*0240*/  @!P1 VIADD R3, R3, 0x1 ;  /* 0x0000000103039836 */ /* 0x000fe20000000000 */
[----:B------:R-:W-:Y:S02]  /*0250*/  ISETP.NE.AND P1, PT, R4, RZ, PT ;  /* 0x000000ff0400720c */ /* 0x000fe40003f25270 */
[----:B------:R-:W-:Y:S02]  /*0260*/  ISETP.GE.U32.AND P0, PT, R0, R7, PT ;  /* 0x000000070000720c */ /* 0x000fe40003f06070 */
[----:B------:R-:W-:-:S04]  /*0270*/  LOP3.LUT R0, R5, R4, RZ, 0x3c, !PT ;  /* 0x0000000405007212 */ /* 0x000fc800078e3cff */
[----:B------:R-:W-:Y:S01]  /*0280*/  ISETP.GE.AND P2, PT, R0, RZ, PT ;  /* 0x000000ff0000720c */ /* 0x000fe20003f46270 */
[----:B------:R-:W-:-:S06]  /*0290*/  VIADD R0, R249, 0x7f ;  /* 0x0000007ff9007836 */ /* 0x000fcc0000000000 */
[----:B------:R-:W-:-:S04]  /*02a0*/  @P0 VIADD R3, R3, 0x1 ;  /* 0x0000000103030836 */ /* 0x000fc80000000000 */
[----:B------:R-:W-:Y:S01]  /*02b0*/  IMAD.MOV.U32 R2, RZ, RZ, R3 ;  /* 0x000000ffff027224 */ /* 0x000fe200078e0003 */
[----:B------:R-:W-:-:S04]  /*02c0*/  SHF.R.S32.HI R3, RZ, 0x1f, R0 ;  /* 0x0000001fff037819 */ /* 0x000fc80000011400 */
[----:B------:R-:W-:Y:S02]  /*02d0*/  @!P2 IADD3 R2, -R2, RZ, RZ ;  /* 0x000000ff0202a210 */ /* 0x000fe40007ffe1ff */
[----:B------:R-:W-:Y:S02]  /*02e0*/  @!P1 LOP3.LUT R2, RZ, R4, RZ, 0x33, !PT ;  /* 0x00000004ff029212 */ /* 0x000fe400078e33ff */
[----:B------:R-:W-:-:S03]  /*02f0*/  LEA.HI R3, R3, R0, RZ, 0x7 ;  /* 0x0000000003037211 */ /* 0x000fc600078f38ff */
[----:B------:R-:W-:Y:S02]  /*0300*/  IMAD.SHL.U32 R10, R2, 0x4, RZ ;  /* 0x00000004020a7824 */ /* 0x000fe400078e00ff */
[----:B------:R-:W-:-:S03]  /*0310*/  IMAD.MOV R2, RZ, RZ, -R2 ;  /* 0x000000ffff027224 */ /* 0x000fc600078e0a02 */
[----:B------:R-:W-:Y:S01]  /*0320*/  LEA.HI.SX32 R3, R3, -R10, 0x19 ;  /* 0x8000000a03037211 */ /* 0x000fe200078fcaff */
[----:B------:R-:W-:Y:S02]  /*0330*/  IMAD R12, R4, R2, R5 ;  /* 0x00000002040c7224 */ /* 0x000fe400078e0205 */
[----:B------:R-:W-:Y:S01]  /*0340*/  IMAD.MOV.U32 R2, RZ, RZ, RZ ;  /* 0x000000ffff027224 */ /* 0x000fe200078e00ff */
[----:B------:R-:W-:Y:S02]  /*0350*/  VIMNMX R13, R3, 0x4, PT ;  /* 0x00000004030d7848 */ /* 0x000fe40003fe0100 */
[----:B------:R-:W-:Y:S02]  /*0360*/  IABS R4, R12 ;  /* 0x0000000c00047213 */ /* 0x000fe40000000000 */
[-C--:B------:R-:W-:Y:S02]  /*0370*/  IABS R8, R13.reuse ;  /* 0x0000000d00087213 */ /* 0x080fe40000000000 */
[----:B------:R-:W-:-:S02]  /*0380*/  IABS R6, R13 ;  /* 0x0000000d00067213 */ /* 0x000fc40000000000 */
[----:B------:R-:W1:Y:S08]  /*0390*/  I2F.RP R0, R8 ;  /* 0x0000000800007306 */ /* 0x000e700000209400 */
[----:B-1----:R-:W1:Y:S02]  /*03a0*/  MUFU.RCP R0, R0 ;  /* 0x0000000000007308 */ /* 0x002e640000001000 */
[----:B-1----:R-:W-:-:S06]  /*03b0*/  VIADD R3, R0, 0xffffffe ;  /* 0x0ffffffe00037836 */ /* 0x002fcc0000000000 */
[----:B------:R-:W1:Y:S02]  /*03c0*/  F2I.FTZ.U32.TRUNC.NTZ R3, R3 ;  /* 0x0000000300037305 */ /* 0x000e64000021f000 */
[----:B-1----:R-:W-:-:S04]  /*03d0*/  IMAD.MOV R7, RZ, RZ, -R3 ;  /* 0x000000ffff077224 */ /* 0x002fc800078e0a03 */
[----:B------:R-:W-:-:S04]  /*03e0*/  IMAD R5, R7, R8, RZ ;  /* 0x0000000807057224 */ /* 0x000fc800078e02ff */
[----:B------:R-:W-:-:S04]  /*03f0*/  IMAD.HI.U32 R0, R3, R5, R2 ;  /* 0x0000000503007227 */ /* 0x000fc800078e0002 */
[----:B------:R-:W-:Y:S02]  /*0400*/  IMAD.MOV.U32 R2, RZ, RZ, R9 ;  /* 0x000000ffff027224 */ /* 0x000fe400078e0009 */
[----:B------:R-:W-:Y:S02]  /*0410*/  IMAD.MOV.U32 R3, RZ, RZ, R4 ;  /* 0x000000ffff037224 */ /* 0x000fe400078e0004 */
[----:B------:R-:W1:Y:S01]  /*0420*/  I2F.RP R7, R2 ;  /* 0x0000000200077306 */ /* 0x000e620000209400 */
[----:B------:R-:W-:Y:S02]  /*0430*/  IMAD.MOV R4, RZ, RZ, -R6 ;  /* 0x000000ffff047224 */ /* 0x000fe400078e0a06 */
[----:B------:R-:W-:-:S04]  /*0440*/  IMAD.HI.U32 R0, R0, R3, RZ ;  /* 0x0000000300007227 */ /* 0x000fc800078e00ff */
[----:B------:R-:W-:Y:S01]  /*0450*/  IMAD R3, R0, R4, R3 ;  /* 0x0000000400037224 */ /* 0x000fe200078e0203 */
[----:B------:R-:W2:Y:S04]  /*0460*/  I2F.RP R6, R11 ;  /* 0x0000000b00067306 */ /* 0x000ea80000209400 */
[----:B------:R-:W-:-:S04]  /*0470*/  ISETP.GT.U32.AND P1, PT, R8, R3, PT ;  /* 0x000000030800720c */ /* 0x000fc80003f24070 */
[----:B-1----:R-:W1:Y:S08]  /*0480*/  MUFU.RCP R7, R7 ;  /* 0x0000000700077308 */ /* 0x002e700000001000 */
[----:B--2---:R-:W2:Y:S01]  /*0490*/  MUFU.RCP R6, R6 ;  /* 0x0000000600067308 */ /* 0x004ea20000001000 */
[----:B------:R-:W-:Y:S02]  /*04a0*/  @!P1 IMAD.IADD R3, R3, 0x1, -R8 ;  /* 0x0000000103039824 */ /* 0x000fe400078e0a08 */
[----:B------:R-:W-:Y:S01]  /*04b0*/  @!P1 VIADD R0, R0, 0x1 ;  /* 0x0000000100009836 */ /* 0x000fe20000000000 */
[----:B------:R-:W-:-:S02]  /*04c0*/  ISETP.NE.AND P1, PT, R13, RZ, PT ;  /* 0x000000ff0d00720c */ /* 0x000fc40003f25270 */
[----:B------:R-:W-:Y:S02]  /*04d0*/  ISETP.GE.U32.AND P0, PT, R3, R8, PT ;  /* 0x000000080300720c */ /* 0x000fe40003f06070 */
[----:B------:R-:W-:Y:S01]  /*04e0*/  LOP3.LUT R3, R12, R13, RZ, 0x3c, !PT ;  /* 0x0000000d0c037212 */ /* 0x000fe200078e3cff */
[----:B-1----:R-:W-:Y:S01]  /*04f0*/  VIADD R4, R7, 0xffffffe ;  /* 0x0ffffffe07047836 */ /* 0x002fe20000000000 */
[----:B------:R-:W-:Y:S02]  /*0500*/  SHF.R.U32.HI R7, RZ, 0x6, R243 ;  /* 0x00000006ff077819 */ /* 0x000fe400000116f3 */
[----:B------:R-:W-:Y:S01]  /*0510*/  ISETP.GE.AND P2, PT, R3, RZ, PT ;  /* 0x000000ff0300720c */ /* 0x000fe20003f46270 */
[----:B------:R1:W3:Y:S01]  /*0520*/  F2I.FTZ.U32.TRUNC.NTZ R5, R4 ;  /* 0x0000000400057305 */ /* 0x0002e2000021f000 */
[----:B------:R-:W-:Y:S01]  /*0530*/  SGXT.U32 R7, R7, 0x1 ;  /* 0x000000010707781a */ /* 0x000fe20000000000 */
[----:B--2---:R-:W-:-:S04]  /*0540*/  VIADD R8, R6, 0xffffffe ;  /* 0x0ffffffe06087836 */ /* 0x004fc80000000000 */
[----:B------:R-:W-:Y:S02]  /*0550*/  @P0 VIADD R0, R0, 0x1 ;  /* 0x0000000100000836 */ /* 0x000fe40000000000 */
[----:B------:R-:W2:Y:S01]  /*0560*/  F2I.FTZ.U32.TRUNC.NTZ R9, R8 ;  /* 0x0000000800097305 */ /* 0x000ea2000021f000 */
[----:B-1----:R-:W-:Y:S02]  /*0570*/  IMAD.MOV.U32 R4, RZ, RZ, RZ ;  /* 0x000000ffff047224 */ /* 0x002fe400078e00ff */
[----:B------:R-:W-:-:S04]  /*0580*/  IMAD.MOV.U32 R14, RZ, RZ, R0 ;  /* 0x000000ffff0e7224 */ /* 0x000fc800078e0000 */
[----:B------:R-:W-:Y:S01]  /*0590*/  @!P2 IMAD.MOV R14, RZ, RZ, -R14 ;  /* 0x000000ffff0ea224 */ /* 0x000fe200078e0a0e */
[----:B------:R-:W-:Y:S02]  /*05a0*/  @!P1 LOP3.LUT R14, RZ, R13, RZ, 0x33, !PT ;  /* 0x0000000dff0e9212 */ /* 0x000fe400078e33ff */
[----:B---3--:R-:W-:-:S03]  /*05b0*/  IADD3 R3, RZ, -R5, RZ ;  /* 0x80000005ff037210 */ /* 0x008fc60007ffe0ff */
[----:B------:R-:W-:Y:S02]  /*05c0*/  IMAD.SHL.U32 R6, R14, 0x100, RZ ;  /* 0x000001000e067824 */ /* 0x000fe400078e00ff */
[----:B------:R-:W-:Y:S02]  /*05d0*/  IMAD R3, R3, R2, RZ ;  /* 0x0000000203037224 */ /* 0x000fe400078e02ff */
[----:B--2---:R-:W-:Y:S02]  /*05e0*/  IMAD.MOV R8, RZ, RZ, -R9 ;  /* 0x000000ffff087224 */ /* 0x004fe400078e0a09 */
[----:B------:R-:W-:Y:S01]  /*05f0*/  IMAD.HI.U32 R3, R5, R3, R4 ;  /* 0x0000000305037227 */ /* 0x000fe200078e0004 */
[----:B------:R-:W-:Y:S02]  /*0600*/  LOP3.LUT R4, R6, R7, RZ, 0xfc, !PT ;  /* 0x0000000706047212 */ /* 0x000fe400078efcff */
[----:B------:R-:W-:Y:S01]  /*0610*/  LOP3.LUT R7, R243, 0x7f, RZ, 0xc0, !PT ;  /* 0x0000007ff3077812 */ /* 0x000fe200078ec0ff */
[----:B------:R-:W-:Y:S01]  /*0620*/  IMAD.MOV R0, RZ, RZ, -R14 ;  /* 0x000000ffff007224 */ /* 0x000fe200078e0a0e */
[----:B------:R-:W-:Y:S01]  /*0630*/  LOP3.LUT R14, R4, 0xfe, RZ, 0xfc, !PT ;  /* 0x000000fe040e7812 */ /* 0x000fe200078efcff */
[----:B------:R-:W-:Y:S01]  /*0640*/  IMAD R5, R8, R11, RZ ;  /* 0x0000000b08057224 */ /* 0x000fe200078e02ff */
[----:B------:R-:W-:Y:S01]  /*0650*/  IABS R28, R4 ;  /* 0x00000004001c7213 */ /* 0x000fe20000000000 */
[----:B------:R-:W-:Y:S01]  /*0660*/  IMAD.MOV.U32 R8, RZ, RZ, RZ ;  /* 0x000000ffff087224 */ /* 0x000fe200078e00ff */
[----:B------:R-:W-:Y:S01]  /*0670*/  IABS R26, R14 ;  /* 0x0000000e001a7213 */ /* 0x000fe20000000000 */
[----:B------:R-:W-:Y:S01]  /*0680*/  IMAD R0, R13, R0, R12 ;  /* 0x000000000d007224 */ /* 0x000fe200078e020c */
[----:B------:R-:W-:Y:S01]  /*0690*/  ISETP.GE.AND P3, PT, R14, RZ, PT ;  /* 0x000000ff0e00720c */ /* 0x000fe20003f66270 */
[----:B------:R-:W-:Y:S01]  /*06a0*/  IMAD.HI.U32 R8, R9, R5, R8 ;  /* 0x0000000509087227 */ /* 0x000fe200078e0008 */
[----:B------:R-:W-:-:S02]  /*06b0*/  LOP3.LUT R14, R4, 0x18, RZ, 0xfc, !PT ;  /* 0x00000018040e7812 */ /* 0x000fc400078efcff */
[C---:B------:R-:W-:Y:S01]  /*06c0*/  LOP3.LUT R17, R4.reuse, 0x1c, RZ, 0xfc, !PT ;  /* 0x0000001c04117812 */ /* 0x040fe200078efcff */
[----:B------:R-:W-:Y:S01]  /*06d0*/  IMAD.SHL.U32 R9, R243, 0x10, RZ ;  /* 0x00000010f3097824 */ /* 0x000fe200078e00ff */
[----:B------:R-:W-:Y:S01]  /*06e0*/  IABS R78, R14 ;  /* 0x0000000e004e7213 */ /* 0x000fe20000000000 */
[----:B------:R-:W-:Y:S01]  /*06f0*/  IMAD.HI.U32 R5, R3, R26, RZ ;  /* 0x0000001a03057227 */ /* 0x000fe200078e00ff */
[----:B------:R-:W-:Y:S02]  /*0700*/  IABS R82, R17 ;  /* 0x0000001100527213 */ /* 0x000fe40000000000 */
[----:B------:R-:W-:Y:S01]  /*0710*/  LOP3.LUT R16, R4, 0x1a, RZ, 0xfc, !PT ;  /* 0x0000001a04107812 */ /* 0x000fe200078efcff */
[----:B------:R-:W-:Y:S01]  /*0720*/  IMAD.IADD R0, R10, 0x1, R0 ;  /* 0x000000010a007824 */ /* 0x000fe200078e0200 */
[----:B------:R-:W-:Y:S01]  /*0730*/  LOP3.LUT R10, R9, 0x70, RZ, 0xc0, !PT ;  /* 0x00000070090a7812 */ /* 0x000fe200078ec0ff */
[----:B------:R-:W-:Y:S01]  /*0740*/  IMAD.MOV R9, RZ, RZ, -R5 ;  /* 0x000000ffff097224 */ /* 0x000fe200078e0a05 */
[----:B------:R-:W-:Y:S01]  /*0750*/  IABS R80, R16 ;  /* 0x0000001000507213 */ /* 0x000fe20000000000 */
[----:B------:R-:W-:Y:S01]  /*0760*/  IMAD R55, R0, 0x80, R7 ;  /* 0x0000008000377824 */ /* 0x000fe200078e0207 */
[----:B------:R-:W-:Y:S01]  /*0770*/  SHF.R.S32.HI R0, RZ, 0x6, R243 ;  /* 0x00000006ff007819 */ /* 0x000fe200000114f3 */
[----:B------:R-:W-:Y:S01]  /*0780*/  IMAD R26, R2, R9, R26 ;  /* 0x00000009021a7224 */ /* 0x000fe200078e021a */
[----:B------:R-:W-:Y:S01]  /*0790*/  LOP3.LUT R9, R4, 0x2, RZ, 0xfc, !PT ;  /* 0x0000000204097812 */ /* 0x000fe200078efcff */
[----:B------:R-:W-:Y:S01]  /*07a0*/  IMAD R7, R7, 0x80, R10 ;  /* 0x0000008007077824 */ /* 0x000fe200078e020a */
[----:B------:R-:W-:Y:S01]  /*07b0*/  IABS R12, R55 ;  /* 0x00000037000c7213 */ /* 0x000fe20000000000 */
[----:B------:R-:W-:Y:S01]  /*07c0*/  IMAD.SHL.U32 R13, R243, 0x4, RZ ;  /* 0x00000004f30d7824 */ /* 0x000fe200078e00ff */
[----:B------:R-:W-:Y:S01]  /*07d0*/  ISETP.GT.U32.AND P5, PT, R2, R26, PT ;  /* 0x0000001a0200720c */ /* 0x000fe20003fa4070 */
[----:B------:R-:W-:Y:S01]  /*07e0*/  IMAD.HI.U32 R5, R3, R28, RZ ;  /* 0x0000001c03057227 */ /* 0x000fe200078e00ff */
[----:B------:R-:W-:Y:S01]  /*07f0*/  SGXT R0, R0, 0x1 ;  /* 0x000000010000781a */ /* 0x000fe20000000200 */
[----:B------:R1:W-:Y:S01]  /*0800*/  STL [R1+0x780], R55 ;  /* 0x0007803701007387 */ /* 0x0003e20000100800 */
[----:B------:R-:W-:Y:S01]  /*0810*/  LOP3.LUT R10, R4, 0x4, RZ, 0xfc, !PT ;  /* 0x00000004040a7812 */ /* 0x000fe200078efcff */
[----:B------:R-:W-:Y:S01]  /*0820*/  IMAD.HI.U32 R8, R8, R12, RZ ;  /* 0x0000000c08087227 */ /* 0x000fe200078e00ff */
[----:B------:R-:W-:Y:S01]  /*0830*/  LOP3.LUT R0, R0, 0x90, RZ, 0xc0, !PT ;  /* 0x0000009000007812 */ /* 0x000fe200078ec0ff */
[----:B------:R-:W-:Y:S01]  /*0840*/  STL.64 [R1+0x840], R6 ;  /* 0x0008400601007387 */ /* 0x000fe20000100a00 */
[----:B------:R-:W-:Y:S01]  /*0850*/  IABS R52, R10 ;  /* 0x0000000a00347213 */ /* 0x000fe20000000000 */
[----:B------:R-:W-:Y:S01]  /*0860*/  IMAD.MOV R8, RZ, RZ, -R8 ;  /* 0x000000ffff087224 */ /* 0x000fe200078e0a08 */
[----:B------:R-:W-:Y:S01]  /*0870*/  LOP3.LUT R13, R0, 0x7c, R13, 0x78, !PT ;  /* 0x0000007c000d7812 */ /* 0x000fe200078e780d */
[----:B------:R-:W-:Y:S01]  /*0880*/  IMAD.MOV R5, RZ, RZ, -R5 ;  /* 0x000000ffff057224 */ /* 0x000fe200078e0a05 */
[----:B------:R-:W-:Y:S01]  /*0890*/  IABS R50, R9 ;  /* 0x0000000900327213 */ /* 0x000fe20000000000 */
[----:B------:R-:W-:Y:S01]  /*08a0*/  @!P5 IMAD.IADD R26, R26, 0x1, -R2 ;  /* 0x000000011a1ad824 */ /* 0x000fe200078e0a02 */
[----:B------:R-:W-:Y:S01]  /*08b0*/  ISETP.GE.AND P4, PT, R9, RZ, PT ;  /* 0x000000ff0900720c */ /* 0x000fe20003f86270 */
[----:B------:R-:W-:Y:S01]  /*08c0*/  IMAD R0, R11, R8, R12 ;  /* 0x000000080b007224 */ /* 0x000fe200078e020c */
[----:B------:R-:W-:Y:S01]  /*08d0*/  LOP3.LUT R12, R4, 0x6, RZ, 0xfc, !PT ;  /* 0x00000006040c7812 */ /* 0x000fe200078efcff */
[----:B------:R-:W-:Y:S01]  /*08e0*/  IMAD.HI.U32 R8, R3, R52, RZ ;  /* 0x0000003403087227 */ /* 0x000fe200078e00ff */
[----:B------:R-:W-:-:S02]  /*08f0*/  ISETP.GT.U32.AND P6, PT, R2, R26, PT ;  /* 0x0000001a0200720c */ /* 0x000fc40003fc4070 */
[----:B------:R-:W-:Y:S01]  /*0900*/  ISETP.GT.U32.AND P2, PT, R11, R0, PT ;  /* 0x000000000b00720c */ /* 0x000fe20003f44070 */
[----:B------:R-:W-:Y:S01]  /*0910*/  IMAD R28, R2, R5, R28 ;  /* 0x00000005021c7224 */ /* 0x000fe200078e021c */
[----:B------:R-:W-:Y:S01]  /*0920*/  IADD3 R9, -R8, RZ, RZ ;  /* 0x000000ff08097210 */ /* 0x000fe20007ffe1ff */
[C---:B------:R-:W-:Y:S01]  /*0930*/  IMAD.HI.U32 R5, R3.reuse, R50, RZ ;  /* 0x0000003203057227 */ /* 0x040fe200078e00ff */
[----:B------:R-:W-:Y:S02]  /*0940*/  IABS R54, R12 ;  /* 0x0000000c00367213 */ /* 0x000fe40000000000 */
[C---:B------:R-:W-:Y:S01]  /*0950*/  ISETP.GT.U32.AND P1, PT, R2.reuse, R28, PT ;  /* 0x0000001c0200720c */ /* 0x040fe20003f24070 */
[----:B------:R-:W-:Y:S01]  /*0960*/  IMAD R52, R2, R9, R52 ;  /* 0x0000000902347224 */ /* 0x000fe200078e0234 */
[----:B------:R-:W-:Y:S01]  /*0970*/  LOP3.LUT R9, R4, 0x8, RZ, 0xfc, !PT ;  /* 0x0000000804097812 */ /* 0x000fe200078efcff */
[----:B------:R-:W-:Y:S01]  /*0980*/  IMAD.MOV R5, RZ, RZ, -R5 ;  /* 0x000000ffff057224 */ /* 0x000fe200078e0a05 */
[----:B------:R-:W-:Y:S01]  /*0990*/  ISETP.GE.AND P0, PT, R10, RZ, PT ;  /* 0x000000ff0a00720c */ /* 0x000fe20003f06270 */
[----:B------:R-:W-:Y:S01]  /*09a0*/  @!P6 IMAD.IADD R26, R26, 0x1, -R2 ;  /* 0x000000011a1ae824 */ /* 0x000fe200078e0a02 */
[C---:B------:R-:W-:Y:S01]  /*09b0*/  ISETP.GT.U32.AND P6, PT, R2.reuse, R52, PT ;  /* 0x000000340200720c */ /* 0x040fe20003fc4070 */
[----:B------:R-:W-:Y:S01]  /*09c0*/  IMAD R50, R2, R5, R50 ;  /* 0x0000000502327224 */ /* 0x000fe200078e0232 */
[----:B------:R-:W-:Y:S01]  /*09d0*/  IABS R62, R9 ;  /* 0x00000009003e7213 */ /* 0x000fe20000000000 */
[----:B------:R-:W-:Y:S01]  /*09e0*/  IMAD.HI.U32 R5, R3, R54, RZ ;  /* 0x0000003603057227 */ /* 0x000fe200078e00ff */
[----:B------:R-:W-:-:S02]  /*09f0*/  LOP3.LUT R10, R4, 0xa, RZ, 0xfc, !PT ;  /* 0x0000000a040a7812 */ /* 0x000fc400078efcff */
[----:B------:R-:W-:Y:S01]  /*0a00*/  LOP3.LUT R21, R4, 0xe8, RZ, 0xfc, !PT ;  /* 0x000000e804157812 */ /* 0x000fe200078efcff */
[----:B------:R-:W-:Y:S01]  /*0a10*/  @!P2 IMAD.IADD R0, R0, 0x1, -R11 ;  /* 0x000000010000a824 */ /* 0x000fe200078e0a0b */
[----:B------:R-:W-:Y:S01]  /*0a20*/  IABS R64, R10 ;  /* 0x0000000a00407213 */ /* 0x000fe20000000000 */
[--C-:B------:R-:W-:Y:S01]  /*0a30*/  @!P1 IMAD.IADD R28, R28, 0x1, -R2.reuse ;  /* 0x000000011c1c9824 */ /* 0x100fe200078e0a02 */
[----:B------:R-:W-:Y:S01]  /*0a40*/  ISETP.GT.U32.AND P1, PT, R2, R50, PT ;  /* 0x000000320200720c */ /* 0x000fe20003f24070 */
[----:B------:R-:W-:Y:S01]  /*0a50*/  IMAD.MOV R5, RZ, RZ, -R5 ;  /* 0x000000ffff057224 */ /* 0x000fe200078e0a05 */
[----:B------:R-:W-:Y:S01]  /*0a60*/  ISETP.GT.U32.AND P5, PT, R11, R0, PT ;  /* 0x000000000b00720c */ /* 0x000fe20003fa4070 */
[----:B------:R-:W-:Y:S01]  /*0a70*/  @!P6 IMAD.IADD R52, R52, 0x1, -R2 ;  /* 0x000000013434e824 */ /* 0x000fe200078e0a02 */
[----:B------:R-:W-:Y:S01]  /*0a80*/  ISETP.GT.U32.AND P2, PT, R2, R28, PT ;  /* 0x0000001c0200720c */ /* 0x000fe20003f44070 */
[----:B------:R-:W-:Y:S01]  /*0a90*/  @!P3 IMAD.MOV R26, RZ, RZ, -R26 ;  /* 0x000000ffff1ab224 */ /* 0x000fe200078e0a1a */
[----:B------:R-:W-:Y:S01]  /*0aa0*/  ISETP.GE.AND P6, PT, R12, RZ, PT ;  /* 0x000000ff0c00720c */ /* 0x000fe20003fc6270 */
[C---:B------:R-:W-:Y:S01]  /*0ab0*/  IMAD R54, R2.reuse, R5, R54 ;  /* 0x0000000502367224 */ /* 0x040fe200078e0236 */
[----:B------:R-:W-:Y:S01]  /*0ac0*/  ISETP.GT.U32.AND P3, PT, R2, R52, PT ;  /* 0x000000340200720c */ /* 0x000fe20003f64070 */
[----:B------:R-:W-:Y:S01]  /*0ad0*/  IMAD.HI.U32 R5, R3, R62, RZ ;  /* 0x0000003e03057227 */ /* 0x000fe200078e00ff */
[----:B------:R-:W-:-:S02]  /*0ae0*/  LOP3.LUT R12, R4, 0x16, RZ, 0xfc, !PT ;  /* 0x00000016040c7812 */ /* 0x000fc400078efcff */
[----:B------:R-:W-:Y:S01]  /*0af0*/  IABS R40, R21 ;  /* 0x0000001500287213 */ /* 0x000fe20000000000 */
[----:B------:R-:W-:Y:S01]  /*0b00*/  IMAD.MOV R5, RZ, RZ, -R5 ;  /* 0x000000ffff057224 */ /* 0x000fe200078e0a05 */
[----:B------:R-:W-:Y:S01]  /*0b10*/  IABS R76, R12 ;  /* 0x0000000c004c7213 */ /* 0x000fe20000000000 */
[----:B------:R-:W-:Y:S01]  /*0b20*/  @!P1 IMAD.IADD R50, R50, 0x1, -R2 ;  /* 0x0000000132329824 */ /* 0x000fe200078e0a02 */
[C---:B------:R-:W-:Y:S01]  /*0b30*/  ISETP.GT.U32.AND P1, PT, R2.reuse, R54, PT ;  /* 0x000000360200720c */ /* 0x040fe20003f24070 */
[----:B------:R-:W-:Y:S01]  /*0b40*/  IMAD R62, R2, R5, R62 ;  /* 0x00000005023e7224 */ /* 0x000fe200078e023e */
[----:B------:R-:W-:Y:S01]  /*0b50*/  LOP3.LUT R5, R4, 0xc, RZ, 0xfc, !PT ;  /* 0x0000000c04057812 */ /* 0x000fe200078efcff */
[----:B------:R-:W-:Y:S01]  /*0b60*/  @!P5 IMAD.IADD R0, R0, 0x1, -R11 ;  /* 0x000000010000d824 */ /* 0x000fe200078e0a0b */
[----:B------:R-:W-:Y:S01]  /*0b70*/  ISETP.GE.AND P5, PT, R4, RZ, PT ;  /* 0x000000ff0400720c */ /* 0x000fe20003fa6270 */
[--C-:B------:R-:W-:Y:S01]  /*0b80*/  @!P2 IMAD.IADD R28, R28, 0x1, -R2.reuse ;  /* 0x000000011c1ca824 */ /* 0x100fe200078e0a02 */
[----:B------:R-:W-:Y:S01]  /*0b90*/  ISETP.GT.U32.AND P2, PT, R2, R50, PT ;  /* 0x000000320200720c */ /* 0x000fe20003f44070 */
[----:B------:R-:W-:Y:S01]  /*0ba0*/  @!P3 IMAD.IADD R52, R52, 0x1, -R2 ;  /* 0x000000013434b824 */ /* 0x000fe200078e0a02 */
[----:B------:R-:W-:Y:S01]  /*0bb0*/  ISETP.GT.U32.AND P3, PT, R2, R62, PT ;  /* 0x0000003e0200720c */ /* 0x000fe20003f64070 */
[----:B------:R-:W-:Y:S01]  /*0bc0*/  IMAD.HI.U32 R8, R3, R64, RZ ;  /* 0x0000004003087227 */ /* 0x000fe200078e00ff */
[----:B------:R-:W-:-:S02]  /*0bd0*/  IABS R66, R5 ;  /* 0x0000000500427213 */ /* 0x000fc40000000000 */
[----:B------:R-:W-:Y:S01]  /*0be0*/  LOP3.LUT R11, R4, 0x12, RZ, 0xfc, !PT ;  /* 0x00000012040b7812 */ /* 0x000fe200078efcff */
[----:B------:R-:W-:Y:S01]  /*0bf0*/  @!P1 IMAD.IADD R54, R54, 0x1, -R2 ;  /* 0x0000000136369824 */ /* 0x000fe200078e0a02 */
[----:B------:R-:W-:Y:S01]  /*0c00*/  LOP3.LUT R19, R4, 0xe6, RZ, 0xfc, !PT ;  /* 0x000000e604137812 */ /* 0x000fe200078efcff */
[----:B------:R-:W-:Y:S01]  /*0c10*/  @!P0 IMAD.MOV R52, RZ, RZ, -R52 ;  /* 0x000000ffff348224 */ /* 0x000fe200078e0a34 */
[----:B------:R-:W-:Y:S01]  /*0c20*/  IABS R72, R11 ;  /* 0x0000000b00487213 */ /* 0x000fe20000000000 */
[----:B------:R-:W-:Y:S01]  /*0c30*/  @!P5 IMAD.MOV R28, RZ, RZ, -R28 ;  /* 0x000000ffff1cd224 */ /* 0x000fe200078e0a1c */
[----:B------:R-:W-:Y:S01]  /*0c40*/  ISETP.GE.AND P5, PT, R9, RZ, PT ;  /* 0x000000ff0900720c */ /* 0x000fe20003fa6270 */
[----:B------:R-:W-:Y:S01]  /*0c50*/  @!P2 IMAD.IADD R50, R50, 0x1, -R2 ;  /* 0x000000013232a824 */ /* 0x000fe200078e0a02 */
[----:B------:R-:W-:Y:S01]  /*0c60*/  ISETP.GT.U32.AND P1, PT, R2, R54, PT ;  /* 0x000000360200720c */ /* 0x000fe20003f24070 */
[----:B------:R-:W-:Y:S01]  /*0c70*/  IMAD.MOV R9, RZ, RZ, -R8 ;  /* 0x000000ffff097224 */ /* 0x000fe200078e0a08 */
[----:B------:R-:W-:Y:S01]  /*0c80*/  LOP3.LUT R8, R4, 0xe, RZ, 0xfc, !PT ;  /* 0x0000000e04087812 */ /* 0x000fe200078efcff */
[----:B------:R-:W-:Y:S01]  /*0c90*/  @!P3 IMAD.IADD R62, R62, 0x1, -R2 ;  /* 0x000000013e3eb824 */ /* 0x000fe200078e0a02 */
[----:B------:R-:W-:Y:S01]  /*0ca0*/  @!P4 IADD3 R50, -R50, RZ, RZ ;  /* 0x000000ff3232c210 */ /* 0x000fe20007ffe1ff */
[----:B------:R-:W-:Y:S01]  /*0cb0*/  IMAD R64, R2, R9, R64 ;  /* 0x0000000902407224 */ /* 0x000fe200078e0240 */
[----:B------:R-:W-:Y:S01]  /*0cc0*/  ISETP.GE.AND P4, PT, R5, RZ, PT ;  /* 0x000000ff0500720c */ /* 0x000fe20003f86270 */
[----:B------:R-:W-:Y:S01]  /*0cd0*/  IMAD.HI.U32 R5, R3, R66, RZ ;  /* 0x0000004203057227 */ /* 0x000fe200078e00ff */
[----:B------:R-:W-:-:S02]  /*0ce0*/  IABS R68, R8 ;  /* 0x0000000800447213 */ /* 0x000fc40000000000 */
[----:B------:R-:W-:Y:S01]  /*0cf0*/  ISETP.GT.U32.AND P3, PT, R2, R62, PT ;  /* 0x0000003e0200720c */ /* 0x000fe20003f64070 */
[----:B------:R-:W-:Y:S01]  /*0d00*/  IMAD.MOV R5, RZ, RZ, -R5 ;  /* 0x000000ffff057224 */ /* 0x000fe200078e0a05 */
[----:B------:R-:W-:Y:S01]  /*0d10*/  ISETP.GE.AND P0, PT, R8, RZ, PT ;  /* 0x000000ff0800720c */ /* 0x000fe20003f06270 */
[C---:B------:R-:W-:Y:S01]  /*0d20*/  IMAD.HI.U32 R8, R3.reuse, R68, RZ ;  /* 0x0000004403087227 */ /* 0x040fe200078e00ff */
[----:B------:R-:W-:Y:S02]  /*0d30*/  ISETP.GE.AND P2, PT, R10, RZ, PT ;  /* 0x000000ff0a00720c */ /* 0x000fe40003f46270 */
[C---:B------:R-:W-:Y:S01]  /*0d40*/  LOP3.LUT R10, R4.reuse, 0x10, RZ, 0xfc, !PT ;  /* 0x00000010040a7812 */ /* 0x040fe200078efcff */
[----:B------:R-:W-:Y:S01]  /*0d50*/  IMAD.MOV R9, RZ, RZ, -R8 ;  /* 0x000000ffff097224 */ /* 0x000fe200078e0a08 */
[----:B------:R-:W-:Y:S01]  /*0d60*/  LOP3.LUT R23, R4, 0xea, RZ, 0xfc, !PT ;  /* 0x000000ea04177812 */ /* 0x000fe200078efcff */
[----:B------:R-:W-:Y:S01]  /*0d70*/  IMAD R66, R2, R5, R66 ;  /* 0x0000000502427224 */ /* 0x000fe200078e0242 */
[----:B------:R-:W-:Y:S01]  /*0d80*/  IABS R70, R10 ;  /* 0x0000000a00467213 */ /* 0x000fe20000000000 */
[----:B------:R-:W-:Y:S01]  /*0d90*/  @!P1 IMAD.IADD R54, R54, 0x1, -R2 ;  /* 0x0000000136369824 */ /* 0x000fe200078e0a02 */
[C---:B------:R-:W-:Y:S01]  /*0da0*/  ISETP.GT.U32.AND P1, PT, R2.reuse, R64, PT ;  /* 0x000000400200720c */ /* 0x040fe20003f24070 */
[----:B------:R-:W-:Y:S01]  /*0db0*/  IMAD R68, R2, R9, R68 ;  /* 0x0000000902447224 */ /* 0x000fe200078e0244 */
[----:B------:R-:W-:Y:S01]  /*0dc0*/  IABS R36, R19 ;  /* 0x0000001300247213 */ /* 0x000fe20000000000 */
[----:B------:R-:W-:Y:S01]  /*0dd0*/  @!P3 IMAD.IADD R62, R62, 0x1, -R2 ;  /* 0x000000013e3eb824 */ /* 0x000fe200078e0a02 */
[C---:B------:R-:W-:Y:S01]  /*0de0*/  ISETP.GT.U32.AND P3, PT, R2.reuse, R66, PT ;  /* 0x000000420200720c */ /* 0x040fe20003f64070 */
[----:B------:R-:W-:Y:S01]  /*0df0*/  @!P6 IMAD.MOV R54, RZ, RZ, -R54 ;  /* 0x000000ffff36e224 */ /* 0x000fe200078e0a36 */
[----:B------:R-:W-:Y:S01]  /*0e00*/  ISETP.GT.U32.AND P6, PT, R2, R68, PT ;  /* 0x000000440200720c */ /* 0x000fe20003fc4070 */
[----:B------:R-:W-:Y:S01]  /*0e10*/  IMAD.HI.U32 R5, R3, R70, RZ ;  /* 0x0000004603057227 */ /* 0x000fe200078e00ff */
[----:B------:R-:W-:-:S02]  /*0e20*/  IABS R38, R23 ;  /* 0x0000001700267213 */ /* 0x000fc40000000000 */
[----:B------:R-:W-:Y:S01]  /*0e30*/  LOP3.LUT R35, R4, 0xec, RZ, 0xfc, !PT ;  /* 0x000000ec04237812 */ /* 0x000fe200078efcff */
[----:B------:R-:W-:Y:S01]  /*0e40*/  @!P5 IMAD.MOV R62, RZ, RZ, -R62 ;  /* 0x000000ffff3ed224 */ /* 0x000fe200078e0a3e */
[----:B------:R-:W-:Y:S01]  /*0e50*/  ISETP.GE.AND P5, PT, R10, RZ, PT ;  /* 0x000000ff0a00720c */ /* 0x000fe20003fa6270 */
[--C-:B------:R-:W-:Y:S01]  /*0e60*/  @!P1 IMAD.IADD R64, R64, 0x1, -R2.reuse ;  /* 0x0000000140409824 */ /* 0x100fe200078e0a02 */
[----:B------:R-:W-:Y:S01]  /*0e70*/  LOP3.LUT R10, R4, 0x14, RZ, 0xfc, !PT ;  /* 0x00000014040a7812 */ /* 0x000fe200078efcff */
[C---:B------:R-:W-:Y:S01]  /*0e80*/  IMAD.HI.U32 R8, R3.reuse, R72, RZ ;  /* 0x0000004803087227 */ /* 0x040fe200078e00ff */
[----:B------:R-:W-:Y:S02]  /*0e90*/  IABS R24, R35 ;  /* 0x0000002300187213 */ /* 0x000fe40000000000 */
[----:B------:R-:W-:Y:S01]  /*0ea0*/  ISETP.GT.U32.AND P1, PT, R2, R64, PT ;  /* 0x000000400200720c */ /* 0x000fe20003f24070 */
[--C-:B------:R-:W-:Y:S01]  /*0eb0*/  @!P3 IMAD.IADD R66, R66, 0x1, -R2.reuse ;  /* 0x000000014242b824 */ /* 0x100fe200078e0a02 */
[----:B------:R-:W-:Y:S01]  /*0ec0*/  IABS R74, R10 ;  /* 0x0000000a004a7213 */ /* 0x000fe20000000000 */
[----:B------:R-:W-:Y:S01]  /*0ed0*/  @!P6 IMAD.IADD R68, R68, 0x1, -R2 ;  /* 0x000000014444e824 */ /* 0x000fe200078e0a02 */
[----:B------:R-:W-:Y:S01]  /*0ee0*/  LOP3.LUT R37, R4, 0xee, RZ, 0xfc, !PT ;  /* 0x000000ee04257812 */ /* 0x000fe200078efcff */
[----:B------:R-:W-:Y:S01]  /*0ef0*/  IMAD.MOV R5, RZ, RZ, -R5 ;  /* 0x000000ffff057224 */ /* 0x000fe200078e0a05 */
[C---:B------:R-:W-:Y:S01]  /*0f00*/  ISETP.GT.U32.AND P3, PT, R2.reuse, R66, PT ;  /* 0x000000420200720c */ /* 0x040fe20003f64070 */
[----:B------:R-:W-:Y:S01]  /*0f10*/  IMAD.MOV R9, RZ, RZ, -R8 ;  /* 0x000000ffff097224 */ /* 0x000fe200078e0a08 */
[C---:B------:R-:W-:Y:S01]  /*0f20*/  ISETP.GT.U32.AND P6, PT, R2.reuse, R68, PT ;  /* 0x000000440200720c */ /* 0x040fe20003fc4070 */
[C---:B------:R-:W-:Y:S01]  /*0f30*/  IMAD R70, R2.reuse, R5, R70 ;  /* 0x0000000502467224 */ /* 0x040fe200078e0246 */
[----:B------:R-:W-:Y:S01]  /*0f40*/  IABS R22, R37 ;  /* 0x0000002500167213 */ /* 0x000fe20000000000 */
[----:B------:R-:W-:Y:S01]  /*0f50*/  IMAD R72, R2, R9, R72 ;  /* 0x0000000902487224 */ /* 0x000fe200078e0248 */
[C---:B------:R-:W-:Y:S01]  /*0f60*/  LOP3.LUT R39, R4.reuse, 0xf0, RZ, 0xfc, !PT ;  /* 0x000000f004277812 */ /* 0x040fe200078efcff */
[----:B------:R-:W-:Y:S01]  /*0f70*/  IMAD.HI.U32 R5, R3, R74, RZ ;  /* 0x0000004a03057227 */ /* 0x000fe200078e00ff */
[----:B------:R-:W-:-:S02]  /*0f80*/  LOP3.LUT R41, R4, 0xf2, RZ, 0xfc, !PT ;  /* 0x000000f204297812 */ /* 0x000fc400078efcff */
[----:B------:R-:W-:Y:S01]  /*0f90*/  IABS R18, R39 ;  /* 0x0000002700127213 */ /* 0x000fe20000000000 */
[----:B------:R-:W-:Y:S01]  /*0fa0*/  IMAD.MOV R9, RZ, RZ, -R5 ;  /* 0x000000ffff097224 */ /* 0x000fe200078e0a05 */
[----:B------:R-:W-:Y:S01]  /*0fb0*/  IABS R118, R41 ;  /* 0x0000002900767213 */ /* 0x000fe20000000000 */
[----:B------:R-:W-:Y:S01]  /*0fc0*/  IMAD.HI.U32 R5, R3, R76, RZ ;  /* 0x0000004c03057227 */ /* 0x000fe200078e00ff */
[----:B------:R-:W-:Y:S02]  /*0fd0*/  @!P3 IADD3 R66, R66, -R2, RZ ;  /* 0x800000024242b210 */ /* 0x000fe40007ffe0ff */
[----:B------:R-:W-:Y:S01]  /*0fe0*/  ISETP.GT.U32.AND P3, PT, R2, R70, PT ;  /* 0x000000460200720c */ /* 0x000fe20003f64070 */
[--C-:B------:R-:W-:Y:S01]  /*0ff0*/  @!P6 IMAD.IADD R68, R68, 0x1, -R2.reuse ;  /* 0x000000014444e824 */ /* 0x100fe200078e0a02 */
[----:B------:R-:W-:Y:S01]  /*1000*/  ISETP.GT.U32.AND P6, PT, R2, R72, PT ;  /* 0x000000480200720c */ /* 0x000fe20003fc4070 */
[----:B------:R-:W-:Y:S01]  /*1010*/  @!P1 IMAD.IADD R64, R64, 0x1, -R2 ;  /* 0x0000000140409824 */ /* 0x000fe200078e0a02 */
[----:B------:R-:W-:Y:S01]  /*1020*/  ISETP.GE.AND P1, PT, R11, RZ, PT ;  /* 0x000000ff0b00720c */ /* 0x000fe20003f26270 */
[----:B------:R-:W-:Y:S01]  /*1030*/  IMAD R74, R2, R9, R74 ;  /* 0x00000009024a7224 */ /* 0x000fe200078e024a */
[C---:B------:R-:W-:Y:S01]  /*1040*/  LOP3.LUT R43, R4.reuse, 0xf4, RZ, 0xfc, !PT ;  /* 0x000000f4042b7812 */ /* 0x040fe200078efcff */
[----:B------:R-:W-:Y:S01]  /*1050*/  IMAD.MOV R11, RZ, RZ, -R5 ;  /* 0x000000ffff0b7224 */ /* 0x000fe200078e0a05 */
[C---:B------:R-:W-:Y:S01]  /*1060*/  LOP3.LUT R45, R4.reuse, 0xf6, RZ, 0xfc, !PT ;  /* 0x000000f6042d7812 */ /* 0x040fe200078efcff */
[----:B------:R-:W-:Y:S01]  /*1070*/  IMAD.HI.U32 R8, R3, R78, RZ ;  /* 0x0000004e03087227 */ /* 0x000fe200078e00ff */
[----:B------:R-:W-:-:S02]  /*1080*/  LOP3.LUT R47, R4, 0xf8, RZ, 0xfc, !PT ;  /* 0x000000f8042f7812 */ /* 0x000fc400078efcff */
[----:B------:R-:W-:Y:S01]  /*1090*/  LOP3.LUT R49, R4, 0xfa, RZ, 0xfc, !PT ;  /* 0x000000fa04317812 */ /* 0x000fe200078efcff */
[----:B------:R-:W-:Y:S01]  /*10a0*/  @!P3 IMAD.IADD R70, R70, 0x1, -R2 ;  /* 0x000000014646b824 */ /* 0x000fe200078e0a02 */
[C---:B------:R-:W-:Y:S01]  /*10b0*/  ISETP.GT.U32.AND P3, PT, R2.reuse, R74, PT ;  /* 0x0000004a0200720c */ /* 0x040fe20003f64070 */
[----:B------:R-:W-:Y:S01]  /*10c0*/  IMAD R76, R2, R11, R76 ;  /* 0x0000000b024c7224 */ /* 0x000fe200078e024c */
[----:B------:R-:W-:Y:S01]  /*10d0*/  LOP3.LUT R11, R4, 0x1e, RZ, 0xfc, !PT ;  /* 0x0000001e040b7812 */ /* 0x000fe200078efcff */
[----:B------:R-:W-:Y:S01]  /*10e0*/  @!P6 IMAD.IADD R72, R72, 0x1, -R2 ;  /* 0x000000014848e824 */ /* 0x000fe200078e0a02 */
[----:B------:R-:W-:Y:S01]  /*10f0*/  IABS R20, R43 ;  /* 0x0000002b00147213 */ /* 0x000fe20000000000 */
[----:B------:R-:W-:Y:S01]  /*1100*/  IMAD.MOV R15, RZ, RZ, -R8 ;  /* 0x000000ffff0f7224 */ /* 0x000fe200078e0a08 */
[----:B------:R-:W-:Y:S01]  /*1110*/  ISETP.GT.U32.AND P6, PT, R2, R76, PT ;  /* 0x0000004c0200720c */ /* 0x000fe20003fc4070 */
[----:B------:R-:W-:Y:S01]  /*1120*/  IMAD.HI.U32 R5, R3, R82, RZ ;  /* 0x0000005203057227 */ /* 0x000fe200078e00ff */
[----:B------:R-:W-:-:S02]  /*1130*/  IABS R84, R11 ;  /* 0x0000000b00547213 */ /* 0x000fc40000000000 */
[----:B------:R-:W-:Y:S01]  /*1140*/  IABS R116, R49 ;  /* 0x0000003100747213 */ /* 0x000fe20000000000 */
[----:B------:R-:W-:Y:S01]  /*1150*/  IMAD R78, R2, R15, R78 ;  /* 0x0000000f024e7224 */ /* 0x000fe200078e024e */
[----:B------:R-:W-:Y:S01]  /*1160*/  LOP3.LUT R15, R4, 0x20, RZ, 0xfc, !PT ;  /* 0x00000020040f7812 */ /* 0x000fe200078efcff */
[----:B------:R-:W-:Y:S01]  /*1170*/  @!P3 IMAD.IADD R74, R74, 0x1, -R2 ;  /* 0x000000014a4ab824 */ /* 0x000fe200078e0a02 */
[C---:B------:R-:W-:Y:S01]  /*1180*/  ISETP.GT.U32.AND P3, PT, R2.reuse, R70, PT ;  /* 0x000000460200720c */ /* 0x040fe20003f64070 */
[----:B------:R-:W-:Y:S01]  /*1190*/  @!P0 IMAD.MOV R68, RZ, RZ, -R68 ;  /* 0x000000ffff448224 */ /* 0x000fe200078e0a44 */
[----:B------:R-:W-:Y:S01]  /*11a0*/  ISETP.GT.U32.AND P0, PT, R2, R78, PT ;  /* 0x0000004e0200720c */ /* 0x000fe20003f04070 */
[----:B------:R-:W-:Y:S01]  /*11b0*/  IMAD.MOV R5, RZ, RZ, -R5 ;  /* 0x000000ffff057224 */ /* 0x000fe200078e0a05 */
[----:B------:R-:W-:Y:S01]  /*11c0*/  IABS R86, R15 ;  /* 0x0000000f00567213 */ /* 0x000fe20000000000 */
[----:B------:R-:W-:Y:S01]  /*11d0*/  @!P6 IMAD.IADD R76, R76, 0x1, -R2 ;  /* 0x000000014c4ce824 */ /* 0x000fe200078e0a02 */
[----:B------:R-:W-:Y:S01]  /*11e0*/  ISETP.GT.U32.AND P6, PT, R2, R74, PT ;  /* 0x0000004a0200720c */ /* 0x000fe20003fc4070 */
[----:B------:R-:W-:-:S02]  /*11f0*/  @!P4 IMAD.MOV R66, RZ, RZ, -R66 ;  /* 0x000000ffff42c224 */ /* 0x000fc400078e0a42 */
[C---:B------:R-:W-:Y:S01]  /*1200*/  IMAD R82, R2.reuse, R5, R82 ;  /* 0x0000000502527224 */ /* 0x040fe200078e0252 */
[C---:B------:R-:W-:Y:S01]  /*1210*/  ISETP.GT.U32.AND P4, PT, R2.reuse, R76, PT ;  /* 0x0000004c0200720c */ /* 0x040fe20003f84070 */
[----:B------:R-:W-:Y:S01]  /*1220*/  @!P2 IMAD.MOV R64, RZ, RZ, -R64 ;  /* 0x000000ffff40a224 */ /* 0x000fe200078e0a40 */
[----:B------:R-:W-:Y:S01]  /*1230*/  ISETP.GT.U32.AND P2, PT, R2, R72, PT ;  /* 0x000000480200720c */ /* 0x000fe20003f44070 */
[----:B------:R-:W-:-:S04]  /*1240*/  IMAD.HI.U32 R9, R3, R80, RZ ;  /* 0x0000005003097227 */ /* 0x000fc800078e00ff */
[----:B------:R-:W-:Y:S02]  /*1250*/  IMAD.MOV R9, RZ, RZ, -R9 ;  /* 0x000000ffff097224 */ /* 0x000fe400078e0a09 */
[--C-:B------:R-:W-:Y:S01]  /*1260*/  @!P6 IMAD.IADD R74, R74, 0x1, -R2.reuse ;  /* 0x000000014a4ae824 */ /* 0x100fe200078e0a02 */
[----:B------:R-:W-:Y:S01]  /*1270*/  ISETP.GT.U32.AND P6, PT, R2, R82, PT ;  /* 0x000000520200720c */ /* 0x000fe20003fc4070 */
[--C-:B------:R-:W-:Y:S02]  /*1280*/  @!P3 IMAD.IADD R70, R70, 0x1, -R2.reuse ;  /* 0x000000014646b824 */ /* 0x100fe400078e0a02 */
[----:B------:R-:W-:Y:S01]  /*1290*/  @!P0 IMAD.IADD R78, R78, 0x1, -R2 ;  /* 0x000000014e4e8824 */ /* 0x000fe200078e0a02 */
[----:B------:R-:W-:Y:S01]  /*12a0*/  ISETP.GE.AND P0, PT, R14, RZ, PT ;  /* 0x000000ff0e00720c */ /* 0x000fe20003f06270 */
[----:B------:R-:W-:Y:S01]  /*12b0*/  IMAD R80, R2, R9, R80 ;  /* 0x0000000902507224 */ /* 0x000fe200078e0250 */
[----:B------:R-:W-:Y:S01]  /*12c0*/  @!P2 IADD3 R72, R72, -R2, RZ ;  /* 0x800000024848a210 */ /* 0x000fe20007ffe0ff */
[----:B------:R-:W-:Y:S01]  /*12d0*/  @!P4 IMAD.IADD R76, R76, 0x1, -R2 ;  /* 0x000000014c4cc824 */ /* 0x000fe200078e0a02 */
[----:B------:R-:W-:Y:S01]  /*12e0*/  ISETP.GE.AND P4, PT, R12, RZ, PT ;  /* 0x000000ff0c00720c */ /* 0x000fe20003f86270 */
[----:B------:R-:W-:Y:S01]  /*12f0*/  @!P5 IMAD.MOV R70, RZ, RZ, -R70 ;  /* 0x000000ffff46d224 */ /* 0x000fe200078e0a46 */
[C---:B------:R-:W-:Y:S01]  /*1300*/  ISETP.GT.U32.AND P5, PT, R2.reuse, R78, PT ;  /* 0x0000004e0200720c */ /* 0x040fe20003fa4070 */
[----:B------:R-:W-:Y:S01]  /*1310*/  IMAD.HI.U32 R8, R3, R86, RZ ;  /* 0x0000005603087227 */ /* 0x000fe200078e00ff */
[----:B------:R-:W-:-:S02]  /*1320*/  ISETP.GT.U32.AND P3, PT, R2, R80, PT ;  /* 0x000000500200720c */ /* 0x000fc40003f64070 */
[----:B------:R-:W-:Y:S01]  /*1330*/  ISETP.GE.AND P2, PT, R10, RZ, PT ;  /* 0x000000ff0a00720c */ /* 0x000fe20003f46270 */
[----:B------:R-:W-:Y:S01]  /*1340*/  IMAD.HI.U32 R5, R3, R84, RZ ;  /* 0x0000005403057227 */ /* 0x000fe200078e00ff */
[C---:B------:R-:W-:Y:S02]  /*1350*/  LOP3.LUT R10, R4.reuse, 0x24, RZ, 0xfc, !PT ;  /* 0x00000024040a7812 */ /* 0x040fe400078efcff */
[C---:B------:R-:W-:Y:S01]  /*1360*/  LOP3.LUT R12, R4.reuse, 0x30, RZ, 0xfc, !PT ;  /* 0x00000030040c7812 */ /* 0x040fe200078efcff */
[----:B------:R-:W-:Y:S01]  /*1370*/  IMAD.MOV R9, RZ, RZ, -R8 ;  /* 0x000000ffff097224 */ /* 0x000fe200078e0a08 */
[----:B------:R-:W-:Y:S01]  /*1380*/  LOP3.LUT R8, R4, 0x22, RZ, 0xfc, !PT ;  /* 0x0000002204087812 */ /* 0x000fe200078efcff */
[----:B------:R-:W-:Y:S01]  /*1390*/  @!P6 IMAD.IADD R82, R82, 0x1, -R2 ;  /* 0x000000015252e824 */ /* 0x000fe200078e0a02 */
[----:B------:R-:W-:Y:S01]  /*13a0*/  IABS R92, R10 ;  /* 0x0000000a005c7213 */ /* 0x000fe20000000000 */
[----:B------:R-:W-:Y:S01]  /*13b0*/  IMAD.MOV R5, RZ, RZ, -R5 ;  /* 0x000000ffff057224 */ /* 0x000fe200078e0a05 */
[----:B------:R-:W-:Y:S01]  /*13c0*/  IABS R90, R8 ;  /* 0x00000008005a7213 */ /* 0x000fe20000000000 */
[C---:B------:R-:W-:Y:S01]  /*13d0*/  IMAD R86, R2.reuse, R9, R86 ;  /* 0x0000000902567224 */ /* 0x040fe200078e0256 */
[C---:B------:R-:W-:Y:S01]  /*13e0*/  ISETP.GT.U32.AND P6, PT, R2.reuse, R82, PT ;  /* 0x000000520200720c */ /* 0x040fe20003fc4070 */
[----:B------:R-:W-:Y:S01]  /*13f0*/  IMAD R84, R2, R5, R84 ;  /* 0x0000000502547224 */ /* 0x000fe200078e0254 */
[----:B------:R-:W-:Y:S01]  /*1400*/  LOP3.LUT R14, R4, 0x32, RZ, 0xfc, !PT ;  /* 0x00000032040e7812 */ /* 0x000fe200078efcff */
[----:B------:R-:W-:Y:S01]  /*1410*/  @!P4 IMAD.MOV R76, RZ, RZ, -R76 ;  /* 0x000000ffff4cc224 */ /* 0x000fe200078e0a4c */
[----:B------:R-:W-:Y:S01]  /*1420*/  ISETP.GE.AND P4, PT, R17, RZ, PT ;  /* 0x000000ff1100720c */ /* 0x000fe20003f86270 */
[----:B------:R-:W-:Y:S01]  /*1430*/  @!P5 IMAD.IADD R78, R78, 0x1, -R2 ;  /* 0x000000014e4ed824 */ /* 0x000fe200078e0a02 */
[----:B------:R-:W-:Y:S01]  /*1440*/  ISETP.GT.U32.AND P5, PT, R2, R86, PT ;  /* 0x000000560200720c */ /* 0x000fe20003fa4070 */
[----:B------:R-:W-:Y:S01]  /*1450*/  IMAD.HI.U32 R5, R3, R90, RZ ;  /* 0x0000005a03057227 */ /* 0x000fe200078e00ff */
[----:B------:R-:W-:-:S02]  /*1460*/  IABS R104, R12 ;  /* 0x0000000c00687213 */ /* 0x000fc40000000000 */
[----:B------:R-:W-:Y:S01]  /*1470*/  IABS R106, R14 ;  /* 0x0000000e006a7213 */ /* 0x000fe20000000000 */
[----:B------:R-:W-:Y:S01]  /*1480*/  @!P3 IMAD.IADD R80, R80, 0x1, -R2 ;  /* 0x000000015050b824 */ /* 0x000fe200078e0a02 */
[----:B------:R-:W-:Y:S01]  /*1490*/  ISETP.GE.AND P3, PT, R16, RZ, PT ;  /* 0x000000ff1000720c */ /* 0x000fe20003f66270 */
[----:B------:R-:W-:Y:S01]  /*14a0*/  @!P2 IMAD.MOV R74, RZ, RZ, -R74 ;  /* 0x000000ffff4aa224 */ /* 0x000fe200078e0a4a */
[----:B------:R-:W-:Y:S01]  /*14b0*/  ISETP.GT.U32.AND P2, PT, R2, R84, PT ;  /* 0x000000540200720c */ /* 0x000fe20003f44070 */
[----:B------:R-:W-:Y:S01]  /*14c0*/  IMAD.MOV R5, RZ, RZ, -R5 ;  /* 0x000000ffff057224 */ /* 0x000fe200078e0a05 */
[----:B------:R-:W-:Y:S01]  /*14d0*/  LOP3.LUT R16, R4, 0x8e, RZ, 0xfc, !PT ;  /* 0x0000008e04107812 */ /* 0x000fe200078efcff */
[----:B------:R-:W-:Y:S01]  /*14e0*/  @!P1 IMAD.MOV R72, RZ, RZ, -R72 ;  /* 0x000000ffff489224 */ /* 0x000fe200078e0a48 */
[----:B------:R-:W-:Y:S01]  /*14f0*/  ISETP.GT.U32.AND P1, PT, R2, R80, PT ;  /* 0x000000500200720c */ /* 0x000fe20003f24070 */
[----:B------:R-:W-:Y:S01]  /*1500*/  @!P6 IMAD.IADD R82, R82, 0x1, -R2 ;  /* 0x000000015252e824 */ /* 0x000fe200078e0a02 */
[----:B------:R-:W-:Y:S01]  /*1510*/  ISETP.GE.AND P6, PT, R15, RZ, PT ;  /* 0x000000ff0f00720c */ /* 0x000fe20003fc6270 */
[----:B------:R-:W-:Y:S01]  /*1520*/  IMAD R90, R2, R5, R90 ;  /* 0x00000005025a7224 */ /* 0x000fe200078e025a */
[----:B------:R-:W-:Y:S01]  /*1530*/  LOP3.LUT R5, R4, 0x26, RZ, 0xfc, !PT ;  /* 0x0000002604057812 */ /* 0x000fe200078efcff */
[----:B------:R-:W-:Y:S01]  /*1540*/  @!P5 IMAD.IADD R86, R86, 0x1, -R2 ;  /* 0x000000015656d824 */ /* 0x000fe200078e0a02 */
[----:B------:R-:W-:Y:S01]  /*1550*/  LOP3.LUT R15, R4, 0x56, RZ, 0xfc, !PT ;  /* 0x00000056040f7812 */ /* 0x000fe200078efcff */
[----:B------:R-:W-:Y:S01]  /*1560*/  @!P4 IMAD.MOV R82, RZ, RZ, -R82 ;  /* 0x000000ffff52c224 */ /* 0x000fe200078e0a52 */
[----:B------:R-:W-:Y:S01]  /*1570*/  ISETP.GT.U32.AND P4, PT, R2, R90, PT ;  /* 0x0000005a0200720c */ /* 0x000fe20003f84070 */
[----:B------:R-:W-:Y:S01]  /*1580*/  @!P0 IMAD.MOV R78, RZ, RZ, -R78 ;  /* 0x000000ffff4e8224 */ /* 0x000fe200078e0a4e */
[----:B------:R-:W-:-:S02]  /*1590*/  @!P2 IADD3 R84, R84, -R2, RZ ;  /* 0x800000025454a210 */ /* 0x000fc40007ffe0ff */
[----:B------:R-:W-:Y:S01]  /*15a0*/  ISETP.GE.AND P2, PT, R8, RZ, PT ;  /* 0x000000ff0800720c */ /* 0x000fe20003f46270 */
[----:B------:R-:W-:Y:S01]  /*15b0*/  IMAD.HI.U32 R8, R3, R92, RZ ;  /* 0x0000005c03087227 */ /* 0x000fe200078e00ff */
[C---:B------:R-:W-:Y:S02]  /*15c0*/  ISETP.GT.U32.AND P5, PT, R2.reuse, R86, PT ;  /* 0x000000560200720c */ /* 0x040fe40003fa4070 */
[----:B------:R-:W-:Y:S01]  /*15d0*/  ISETP.GT.U32.AND P0, PT, R2, R84, PT ;  /* 0x000000540200720c */ /* 0x000fe20003f04070 */
[----:B------:R-:W-:Y:S01]  /*15e0*/  @!P1 IMAD.IADD R80, R80, 0x1, -R2 ;  /* 0x0000000150509824 */ /* 0x000fe200078e0a02 */
[----:B------:R-:W-:Y:S01]  /*15f0*/  IABS R96, R5 ;  /* 0x0000000500607213 */ /* 0x000fe20000000000 */
[----:B------:R-:W-:Y:S01]  /*1600*/  IMAD.MOV R9, RZ, RZ, -R8 ;  /* 0x000000ffff097224 */ /* 0x000fe200078e0a08 */
[----:B------:R-:W-:Y:S01]  /*1610*/  ISETP.GE.AND P1, PT, R11, RZ, PT ;  /* 0x000000ff0b00720c */ /* 0x000fe20003f26270 */
[----:B------:R-:W-:Y:S01]  /*1620*/  @!P3 IMAD.MOV R80, RZ, RZ, -R80 ;  /* 0x000000ffff50b224 */ /* 0x000fe200078e0a50 */
[----:B------:R-:W-:Y:S01]  /*1630*/  ISETP.GE.AND P3, PT, R10, RZ, PT ;  /* 0x000000ff0a00720c */ /* 0x000fe20003f66270 */
[----:B------:R-:W-:Y:S01]  /*1640*/  IMAD R92, R2, R9, R92 ;  /* 0x00000009025c7224 */ /* 0x000fe200078e025c */
[----:B------:R-:W-:Y:S01]  /*1650*/  LOP3.LUT R10, R4, 0x2a, RZ, 0xfc, !PT ;  /* 0x0000002a040a7812 */ /* 0x000fe200078efcff */
[--C-:B------:R-:W-:Y:S01]  /*1660*/  @!P4 IMAD.IADD R90, R90, 0x1, -R2.reuse ;  /* 0x000000015a5ac824 */ /* 0x100fe200078e0a02 */
[----:B------:R-:W-:Y:S01]  /*1670*/  LOP3.LUT R8, R4, 0x28, RZ, 0xfc, !PT ;  /* 0x0000002804087812 */ /* 0x000fe200078efcff */
[--C-:B------:R-:W-:Y:S01]  /*1680*/  @!P5 IMAD.IADD R86, R86, 0x1, -R2.reuse ;  /* 0x000000015656d824 */ /* 0x100fe200078e0a02 */
[----:B------:R-:W-:Y:S01]  /*1690*/  IABS R94, R10 ;  /* 0x0000000a005e7213 */ /* 0x000fe20000000000 */
[----:B------:R-:W-:Y:S01]  /*16a0*/  @!P0 IMAD.IADD R84, R84, 0x1, -R2 ;  /* 0x0000000154548824 */ /* 0x000fe200078e0a02 */
[C---:B------:R-:W-:Y:S01]  /*16b0*/  ISETP.GT.U32.AND P5, PT, R2.reuse, R92, PT ;  /* 0x0000005c0200720c */ /* 0x040fe20003fa4070 */
[----:B------:R-:W-:Y:S01]  /*16c0*/  @!P6 IMAD.MOV R86, RZ, RZ, -R86 ;  /* 0x000000ffff56e224 */ /* 0x000fe200078e0a56 */
[----:B------:R-:W-:Y:S01]  /*16d0*/  ISETP.GT.U32.AND P4, PT, R2, R90, PT ;  /* 0x0000005a0200720c */ /* 0x000fe20003f84070 */
[----:B------:R-:W-:Y:S01]  /*16e0*/  IMAD.HI.U32 R9, R3, R94, RZ ;  /* 0x0000005e03097227 */ /* 0x000fe200078e00ff */
[----:B------:R-:W-:-:S02]  /*16f0*/  ISETP.GE.AND P0, PT, R5, RZ, PT ;  /* 0x000000ff0500720c */ /* 0x000fc40003f06270 */
[----:B------:R-:W-:Y:S01]  /*1700*/  IABS R98, R8 ;  /* 0x0000000800627213 */ /* 0x000fe20000000000 */
[----:B------:R-:W-:Y:S01]  /*1710*/  IMAD.HI.U32 R5, R3, R96, RZ ;  /* 0x0000006003057227 */ /* 0x000fe200078e00ff */
[----:B------:R-:W-:Y:S02]  /*1720*/  IADD3 R9, -R9, RZ, RZ ;  /* 0x000000ff09097210 */ /* 0x000fe40007ffe1ff */
[----:B------:R-:W-:Y:S01]  /*1730*/  ISETP.GE.AND P6, PT, R10, RZ, PT ;  /* 0x000000ff0a00720c */ /* 0x000fe20003fc6270 */
[----:B------:R-:W-:Y:S01]  /*1740*/  IMAD.MOV R5, RZ, RZ, -R5 ;  /* 0x000000ffff057224 */ /* 0x000fe200078e0a05 */
[----:B------:R-:W-:Y:S01]  /*1750*/  LOP3.LUT R10, R4, 0x2e, RZ, 0xfc, !PT ;  /* 0x0000002e040a7812 */ /* 0x000fe200078efcff */
[----:B------:R-:W-:Y:S01]  /*1760*/  @!P5 IMAD.IADD R92, R92, 0x1, -R2 ;  /* 0x000000015c5cd824 */ /* 0x000fe200078e0a02 */
[----:B------:R-:W-:Y:S01]  /*1770*/  IABS R142, R15 ;  /* 0x0000000f008e7213 */ /* 0x000fe20000000000 */
[----:B------:R-:W-:Y:S01]  /*1780*/  IMAD R96, R2, R5, R96 ;  /* 0x0000000502607224 */ /* 0x000fe200078e0260 */
[----:B------:R-:W-:Y:S01]  /*1790*/  IABS R102, R10 ;  /* 0x0000000a00667213 */ /* 0x000fe20000000000 */
[----:B------:R-:W-:Y:S01]  /*17a0*/  @!P4 IMAD.IADD R90, R90, 0x1, -R2 ;  /* 0x000000015a5ac824 */ /* 0x000fe200078e0a02 */
[C---:B------:R-:W-:Y:S01]  /*17b0*/  ISETP.GT.U32.AND P5, PT, R2.reuse, R92, PT ;  /* 0x0000005c0200720c */ /* 0x040fe20003fa4070 */
[C---:B------:R-:W-:Y:S01]  /*17c0*/  IMAD R94, R2.reuse, R9, R94 ;  /* 0x00000009025e7224 */ /* 0x040fe200078e025e */
[C---:B------:R-:W-:Y:S01]  /*17d0*/  ISETP.GT.U32.AND P4, PT, R2.reuse, R96, PT ;  /* 0x000000600200720c */ /* 0x040fe20003f84070 */
[----:B------:R-:W-:Y:S01]  /*17e0*/  @!P2 IMAD.MOV R90, RZ, RZ, -R90 ;  /* 0x000000ffff5aa224 */ /* 0x000fe200078e0a5a */
[----:B------:R-:W-:Y:S01]  /*17f0*/  IABS R202, R16 ;  /* 0x0000001000ca7213 */ /* 0x000fe20000000000 */
[----:B------:R-:W-:Y:S01]  /*1800*/  @!P1 IMAD.MOV R84, RZ, RZ, -R84 ;  /* 0x000000ffff549224 */ /* 0x000fe200078e0a54 */
[----:B------:R-:W-:Y:S01]  /*1810*/  ISETP.GT.U32.AND P2, PT, R2, R94, PT ;  /* 0x0000005e0200720c */ /* 0x000fe20003f44070 */
[----:B------:R-:W-:Y:S01]  /*1820*/  IMAD.HI.U32 R9, R3, R106, RZ ;  /* 0x0000006a03097227 */ /* 0x000fe200078e00ff */
[----:B------:R-:W-:-:S02]  /*1830*/  ISETP.GE.AND P1, PT, R8, RZ, PT ;  /* 0x000000ff0800720c */ /* 0x000fc40003f26270 */
[----:B------:R-:W-:Y:S01]  /*1840*/  LOP3.LUT R17, R4, 0xae, RZ, 0xfc, !PT ;  /* 0x000000ae04117812 */ /* 0x000fe200078efcff */
[----:B------:R-:W-:-:S03]  /*1850*/  IMAD.HI.U32 R8, R3, R98, RZ ;  /* 0x0000006203087227 */ /* 0x000fc600078e00ff */
[----:B------:R-:W-:Y:S01]  /*1860*/  IABS R234, R17 ;  /* 0x0000001100ea7213 */ /* 0x000fe20000000000 */
[----:B------:R-:W-:Y:S01]  /*1870*/  IMAD.MOV R11, RZ, RZ, -R8 ;  /* 0x000000ffff0b7224 */ /* 0x000fe200078e0a08 */
[----:B------:R-:W-:Y:S01]  /*1880*/  LOP3.LUT R8, R4, 0x2c, RZ, 0xfc, !PT ;  /* 0x0000002c04087812 */ /* 0x000fe200078efcff */
[--C-:B------:R-:W-:Y:S02]  /*1890*/  @!P5 IMAD.IADD R92, R92, 0x1, -R2.reuse ;  /* 0x000000015c5cd824 */ /* 0x100fe400078e0a02 */
[--C-:B------:R-:W-:Y:S01]  /*18a0*/  @!P4 IMAD.IADD R96, R96, 0x1, -R2.reuse ;  /* 0x000000016060c824 */ /* 0x100fe200078e0a02 */
[----:B------:R-:W-:Y:S01]  /*18b0*/  IABS R100, R8 ;  /* 0x0000000800647213 */ /* 0x000fe20000000000 */
[----:B------:R-:W-:Y:S02]  /*18c0*/  @!P2 IMAD.IADD R94, R94, 0x1, -R2 ;  /* 0x000000015e5ea824 */ /* 0x000fe400078e0a02 */
[----:B------:R-:W-:Y:S01]  /*18d0*/  @!P3 IMAD.MOV R92, RZ, RZ, -R92 ;  /* 0x000000ffff5cb224 */ /* 0x000fe200078e0a5c */
[----:B------:R-:W-:Y:S01]  /*18e0*/  ISETP.GT.U32.AND P4, PT, R2, R96, PT ;  /* 0x000000600200720c */ /* 0x000fe20003f84070 */
[----:B------:R-:W-:Y:S01]  /*18f0*/  IMAD.HI.U32 R5, R3, R100, RZ ;  /* 0x0000006403057227 */ /* 0x000fe200078e00ff */
[----:B------:R-:W-:-:S02]  /*1900*/  ISETP.GE.AND P3, PT, R8, RZ, PT ;  /* 0x000000ff0800720c */ /* 0x000fc40003f66270 */
[----:B------:R-:W-:Y:S01]  /*1910*/  ISETP.GT.U32.AND P2, PT, R2, R94, PT ;  /* 0x0000005e0200720c */ /* 0x000fe20003f44070 */
[----:B------:R-:W-:-:S04]  /*1920*/  IMAD.HI.U32 R8, R3, R104, RZ ;  /* 0x0000006803087227 */ /* 0x000fc800078e00ff */
[C---:B------:R-:W-:Y:S02]  /*1930*/  IMAD R98, R2.reuse, R11, R98 ;  /* 0x0000000b02627224 */ /* 0x040fe400078e0262 */
[----:B------:R-:W-:Y:S02]  /*1940*/  IMAD.MOV R5, RZ, RZ, -R5 ;  /* 0x000000ffff057224 */ /* 0x000fe400078e0a05 */
[----:B------:R-:W-:Y:S01]  /*1950*/  IMAD.MOV R11, RZ, RZ, -R8 ;  /* 0x000000ffff0b7224 */ /* 0x000fe200078e0a08 */
[C---:B------:R-:W-:Y:S01]  /*1960*/  ISETP.GT.U32.AND P5, PT, R2.reuse, R98, PT ;  /* 0x000000620200720c */ /* 0x040fe20003fa4070 */
[----:B------:R-:W-:Y:S01]  /*1970*/  IMAD R100, R2, R5, R100 ;  /* 0x0000000502647224 */ /* 0x000fe200078e0264 */
[----:B------:R-:W-:Y:S01]  /*1980*/  LOP3.LUT R8, R4, 0x34, RZ, 0xfc, !PT ;  /* 0x0000003404087812 */ /* 0x000fe200078efcff */
[----:B------:R-:W-:Y:S02]  /*1990*/  IMAD.MOV R9, RZ, RZ, -R9 ;  /* 0x000000ffff097224 */ /* 0x000fe400078e0a09 */
[----:B------:R-:W-:Y:S01]  /*19a0*/  IMAD R104, R2, R11, R104 ;  /* 0x0000000b02687224 */ /* 0x000fe200078e0268 */
[----:B------:R-:W-:Y:S01]  /*19b0*/  IABS R108, R8 ;  /* 0x00000008006c7213 */ /* 0x000fe20000000000 */
[----:B------:R-:W-:Y:S01]  /*19c0*/  @!P4 IMAD.IADD R96, R96, 0x1, -R2 ;  /* 0x000000016060c824 */ /* 0x000fe200078e0a02 */
[C---:B------:R-:W-:Y:S01]  /*19d0*/  ISETP.GT.U32.AND P4, PT, R2.reuse, R100, PT ;  /* 0x000000640200720c */ /* 0x040fe20003f84070 */
[----:B------:R-:W-:Y:S01]  /*19e0*/  IMAD R106, R2, R9, R106 ;  /* 0x00000009026a7224 */ /* 0x000fe200078e026a */
[----:B------:R-:W-:Y:S01]  /*19f0*/  LOP3.LUT R9, R4, 0x36, RZ, 0xfc, !PT ;  /* 0x0000003604097812 */ /* 0x000fe200078efcff */
[----:B------:R-:W-:Y:S01]  /*1a00*/  @!P2 IMAD.IADD R94, R94, 0x1, -R2 ;  /* 0x000000015e5ea824 */ /* 0x000fe200078e0a02 */
[----:B------:R-:W-:Y:S01]  /*1a10*/  ISETP.GT.U32.AND P2, PT, R2, R104, PT ;  /* 0x000000680200720c */ /* 0x000fe20003f44070 */
[----:B------:R-:W-:Y:S01]  /*1a20*/  IMAD.HI.U32 R5, R3, R102, RZ ;  /* 0x0000006603057227 */ /* 0x000fe200078e00ff */
[----:B------:R-:W-:-:S02]  /*1a30*/  IABS R110, R9 ;  /* 0x00000009006e7213 */ /* 0x000fc40000000000 */
[----:B------:R-:W-:Y:S01]  /*1a40*/  @!P0 IADD3 R96, -R96, RZ, RZ ;  /* 0x000000ff60608210 */ /* 0x000fe20007ffe1ff */
[----:B------:R-:W-:Y:S01]  /*1a50*/  @!P6 IMAD.MOV R94, RZ, RZ, -R94 ;  /* 0x000000ffff5ee224 */ /* 0x000fe200078e0a5e */
[----:B------:R-:W-:Y:S01]  /*1a60*/  ISETP.GT.U32.AND P6, PT, R2, R106, PT ;  /* 0x0000006a0200720c */ /* 0x000fe20003fc4070 */
[----:B------:R-:W-:Y:S02]  /*1a70*/  IMAD.MOV R5, RZ, RZ, -R5 ;  /* 0x000000ffff057224 */ /* 0x000fe400078e0a05 */
[----:B------:R-:W-:Y:S02]  /*1a80*/  @!P5 IMAD.IADD R98, R98, 0x1, -R2 ;  /* 0x000000016262d824 */ /* 0x000fe400078e0a02 */
[C---:B------:R-:W-:Y:S02]  /*1a90*/  IMAD R102, R2.reuse, R5, R102 ;  /* 0x0000000502667224 */ /* 0x040fe400078e0266 */
[----:B------:R-:W-:Y:S01]  /*1aa0*/  IMAD.HI.U32 R5, R3, R108, RZ ;  /* 0x0000006c03057227 */ /* 0x000fe200078e00ff */
[----:B------:R-:W-:-:S02]  /*1ab0*/  ISETP.GT.U32.AND P5, PT, R2, R98, PT ;  /* 0x000000620200720c */ /* 0x000fc40003fa4070 */
[----:B------:R-:W-:Y:S01]  /*1ac0*/  ISETP.GT.U32.AND P0, PT, R2, R102, PT ;  /* 0x000000660200720c */ /* 0x000fe20003f04070 */
[--C-:B------:R-:W-:Y:S02]  /*1ad0*/  @!P4 IMAD.IADD R100, R100, 0x1, -R2.reuse ;  /* 0x000000016464c824 */ /* 0x100fe400078e0a02 */
[--C-:B------:R-:W-:Y:S02]  /*1ae0*/  @!P2 IMAD.IADD R104, R104, 0x1, -R2.reuse ;  /* 0x000000016868a824 */ /* 0x100fe400078e0a02 */
[----:B------:R-:W-:Y:S01]  /*1af0*/  IMAD.MOV R5, RZ, RZ, -R5 ;  /* 0x000000ffff057224 */ /* 0x000fe200078e0a05 */
[----:B------:R-:W-:Y:S01]  /*1b00*/  ISETP.GT.U32.AND P4, PT, R2, R100, PT ;  /* 0x000000640200720c */ /* 0x000fe20003f84070 */
[----:B------:R-:W-:Y:S01]  /*1b10*/  @!P6 IMAD.IADD R106, R106, 0x1, -R2 ;  /* 0x000000016a6ae824 */ /* 0x000fe200078e0a02 */
[C---:B------:R-:W-:Y:S01]  /*1b20*/  ISETP.GT.U32.AND P6, PT, R2.reuse, R104, PT ;  /* 0x000000680200720c */ /* 0x040fe20003fc4070 */
[----:B------:R-:W-:Y:S02]  /*1b30*/  IMAD R108, R2, R5, R108 ;  /* 0x00000005026c7224 */ /* 0x000fe400078e026c */
[----:B------:R-:W-:-:S04]  /*1b40*/  IMAD.HI.U32 R5, R3, R110, RZ ;  /* 0x0000006e03057227 */ /* 0x000fc800078e00ff */
[----:B------:R-:W-:Y:S02]  /*1b50*/  IMAD.MOV R5, RZ, RZ, -R5 ;  /* 0x000000ffff057224 */ /* 0x000fe400078e0a05 */
[----:B------:R-:W-:Y:S01]  /*1b60*/  @!P5 IMAD.IADD R98, R98, 0x1, -R2 ;  /* 0x000000016262d824 */ /* 0x000fe200078e0a02 */
[----:B------:R-:W-:Y:S01]  /*1b70*/  ISETP.GE.AND P5, PT, R10, RZ, PT ;  /* 0x000000ff0a00720c */ /* 0x000fe20003fa6270 */
[----:B------:R-:W-:Y:S01]  /*1b80*/  IMAD R110, R2, R5, R110 ;  /* 0x00000005026e7224 */ /* 0x000fe200078e026e */
[----:B------:R-:W-:Y:S01]  /*1b90*/  LOP3.LUT R10, R4, 0x38, RZ, 0xfc, !PT ;  /* 0x00000038040a7812 */ /* 0x000fe200078efcff */
[--C-:B------:R-:W-:Y:S01]  /*1ba0*/  @!P4 IMAD.IADD R100, R100, 0x1, -R2.reuse ;  /* 0x000000016464c824 */ /* 0x100fe200078e0a02 */
[----:B------:R-:W-:Y:S01]  /*1bb0*/  ISETP.GE.AND P4, PT, R14, RZ, PT ;  /* 0x000000ff0e00720c */ /* 0x000fe20003f86270 */
[----:B------:R-:W-:Y:S01]  /*1bc0*/  @!P6 IMAD.IADD R104, R104, 0x1, -R2 ;  /* 0x000000016868e824 */ /* 0x000fe200078e0a02 */
[C---:B------:R-:W-:Y:S01]  /*1bd0*/  ISETP.GT.U32.AND P6, PT, R2.reuse, R110, PT ;  /* 0x0000006e0200720c */ /* 0x040fe20003fc4070 */
[----:B------:R-:W-:Y:S01]  /*1be0*/  @!P3 IMAD.MOV R100, RZ, RZ, -R100 ;  /* 0x000000ffff64b224 */ /* 0x000fe200078e0a64 */
[----:B------:R-:W-:Y:S01]  /*1bf0*/  ISETP.GT.U32.AND P3, PT, R2, R106, PT ;  /* 0x0000006a0200720c */ /* 0x000fe20003f64070 */
[----:B------:R-:W-:Y:S01]  /*1c00*/  @!P1 IMAD.MOV R98, RZ, RZ, -R98 ;  /* 0x000000ffff629224 */ /* 0x000fe200078e0a62 */
[----:B------:R-:W-:Y:S01]  /*1c10*/  IABS R112, R10 ;  /* 0x0000000a00707213 */ /* 0x000fe20000000000 */
[----:B------:R-:W-:Y:S01]  /*1c20*/  @!P0 IMAD.IADD R102, R102, 0x1, -R2 ;  /* 0x0000000166668824 */ /* 0x000fe200078e0a02 */
[----:B------:R-:W-:-:S02]  /*1c30*/  ISETP.GE.AND P1, PT, R12, RZ, PT ;  /* 0x000000ff0c00720c */ /* 0x000fc40003f26270 */
[----:B------:R-:W-:Y:S01]  /*1c40*/  LOP3.LUT R12, R4, 0x3a, RZ, 0xfc, !PT ;  /* 0x0000003a040c7812 */ /* 0x000fe200078efcff */
[C---:B------:R-:W-:Y:S01]  /*1c50*/  IMAD.HI.U32 R5, R3.reuse, R112, RZ ;  /* 0x0000007003057227 */ /* 0x040fe200078e00ff */
[----:B------:R-:W-:Y:S02]  /*1c60*/  ISETP.GT.U32.AND P2, PT, R2, R102, PT ;  /* 0x000000660200720c */ /* 0x000fe40003f44070 */
[----:B------:R-:W-:Y:S01]  /*1c70*/  LOP3.LUT R14, R4, 0x3c, RZ, 0xfc, !PT ;  /* 0x0000003c040e7812 */ /* 0x000fe200078efcff */
[--C-:B------:R-:W-:Y:S01]  /*1c80*/  @!P6 IMAD.IADD R110, R110, 0x1, -R2.reuse ;  /* 0x000000016e6ee824 */ /* 0x100fe200078e0a02 */
[----:B------:R-:W-:Y:S01]  /*1c90*/  IABS R114, R12 ;  /* 0x0000000c00727213 */ /* 0x000fe20000000000 */
[----:B------:R-:W-:Y:S01]  /*1ca0*/  @!P3 IMAD.IADD R106, R106, 0x1, -R2 ;  /* 0x000000016a6ab824 */ /* 0x000fe200078e0a02 */
[----:B------:R-:W-:Y:S02]  /*1cb0*/  ISETP.GE.AND P0, PT, R8, RZ, PT ;  /* 0x000000ff0800720c */ /* 0x000fe40003f06270 */
[----:B------:R-:W-:Y:S01]  /*1cc0*/  IABS R120, R14 ;  /* 0x0000000e00787213 */ /* 0x000fe20000000000 */
[----:B------:R-:W-:Y:S01]  /*1cd0*/  IMAD.HI.U32 R8, R3, R114, RZ ;  /* 0x0000007203087227 */ /* 0x000fe200078e00ff */
[----:B------:R-:W-:-:S02]  /*1ce0*/  IADD3 R5, -R5, RZ, RZ ;  /* 0x000000ff05057210 */ /* 0x000fc40007ffe1ff */
[----:B------:R-:W-:Y:S01]  /*1cf0*/  ISETP.GE.AND P3, PT, R9, RZ, PT ;  /* 0x000000ff0900720c */ /* 0x000fe20003f66270 */
[----:B------:R-:W-:Y:S01]  /*1d00*/  IMAD.HI.U32 R9, R3, R120, RZ ;  /* 0x0000007803097227 */ /* 0x000fe200078e00ff */
[----:B------:R-:W-:-:S03]  /*1d10*/  ISETP.GT.U32.AND P6, PT, R2, R110, PT ;  /* 0x0000006e0200720c */ /* 0x000fc60003fc4070 */
[----:B------:R-:W-:Y:S01]  /*1d20*/  IMAD.MOV R11, RZ, RZ, -R8 ;  /* 0x000000ffff0b7224 */ /* 0x000fe200078e0a08 */
[----:B------:R-:W-:Y:S01]  /*1d30*/  LOP3.LUT R8, R4, 0x3e, RZ, 0xfc, !PT ;  /* 0x0000003e04087812 */ /* 0x000fe200078efcff */
[----:B------:R-:W-:Y:S02]  /*1d40*/  IMAD R112, R2, R5, R112 ;  /* 0x0000000502707224 */ /* 0x000fe400078e0270 */
[----:B------:R-:W-:Y:S01]  /*1d50*/  @!P2 IMAD.IADD R102, R102, 0x1, -R2 ;  /* 0x000000016666a824 */ /* 0x000fe200078e0a02 */
[C---:B------:R-:W-:Y:S01]  /*1d60*/  ISETP.GT.U32.AND P2, PT, R2.reuse, R108, PT ;  /* 0x0000006c0200720c */ /* 0x040fe20003f44070 */
[----:B------:R-:W-:Y:S01]  /*1d70*/  IMAD.MOV R9, RZ, RZ, -R9 ;  /* 0x000000ffff097224 */ /* 0x000fe200078e0a09 */
[----:B------:R-:W-:Y:S01]  /*1d80*/  IABS R122, R8 ;  /* 0x00000008007a7213 */ /* 0x000fe20000000000 */
[----:B------:R-:W-:Y:S01]  /*1d90*/  IMAD R114, R2, R11, R114 ;  /* 0x0000000b02727224 */ /* 0x000fe200078e0272 */
[----:B------:R-:W-:Y:S01]  /*1da0*/  LOP3.LUT R11, R4, 0x42, RZ, 0xfc, !PT ;  /* 0x00000042040b7812 */ /* 0x000fe200078efcff */
[----:B------:R-:W-:Y:S01]  /*1db0*/  @!P1 IMAD.MOV R104, RZ, RZ, -R104 ;  /* 0x000000ffff689224 */ /* 0x000fe200078e0a68 */
[C---:B------:R-:W-:Y:S01]  /*1dc0*/  ISETP.GT.U32.AND P1, PT, R2.reuse, R112, PT ;  /* 0x000000700200720c */ /* 0x040fe20003f24070 */
[C---:B------:R-:W-:Y:S01]  /*1dd0*/  IMAD R120, R2.reuse, R9, R120 ;  /* 0x0000000902787224 */ /* 0x040fe200078e0278 */
[----:B------:R-:W-:Y:S01]  /*1de0*/  IABS R126, R11 ;  /* 0x0000000b007e7213 */ /* 0x000fe20000000000 */
[----:B------:R-:W-:Y:S01]  /*1df0*/  @!P4 IMAD.MOV R106, RZ, RZ, -R106 ;  /* 0x000000ffff6ac224 */ /* 0x000fe200078e0a6a */
[----:B------:R-:W-:Y:S01]  /*1e00*/  ISETP.GT.U32.AND P4, PT, R2, R114, PT ;  /* 0x000000720200720c */ /* 0x000fe20003f84070 */
[--C-:B------:R-:W-:Y:S01]  /*1e10*/  @!P6 IMAD.IADD R110, R110, 0x1, -R2.reuse ;  /* 0x000000016e6ee824 */ /* 0x100fe200078e0a02 */
[----:B------:R-:W-:Y:S01]  /*1e20*/  ISETP.GT.U32.AND P6, PT, R2, R120, PT ;  /* 0x000000780200720c */ /* 0x000fe20003fc4070 */
[----:B------:R-:W-:Y:S01]  /*1e30*/  @!P2 IMAD.IADD R108, R108, 0x1, -R2 ;  /* 0x000000016c6ca824 */ /* 0x000fe200078e0a02 */
[----:B------:R-:W-:Y:S01]  /*1e40*/  ISETP.GE.AND P2, PT, R10, RZ, PT ;  /* 0x000000ff0a00720c */ /* 0x000fe20003f46270 */
[----:B------:R-:W-:Y:S01]  /*1e50*/  IMAD.HI.U32 R5, R3, R122, RZ ;  /* 0x0000007a03057227 */ /* 0x000fe200078e00ff */
[----:B------:R-:W-:-:S03]  /*1e60*/  LOP3.LUT R10, R4, 0x40, RZ, 0xfc, !PT ;  /* 0x00000040040a7812 */ /* 0x000fc600078efcff */
[--C-:B------:R-:W-:Y:S01]  /*1e70*/  @!P1 IMAD.IADD R112, R112, 0x1, -R2.reuse ;  /* 0x0000000170709824 */ /* 0x100fe200078e0a02 */
[----:B------:R-:W-:Y:S01]  /*1e80*/  IABS R124, R10 ;  /* 0x0000000a007c7213 */ /* 0x000fe20000000000 */
[----:B------:R-:W-:Y:S01]  /*1e90*/  IMAD.MOV R9, RZ, RZ, -R5 ;  /* 0x000000ffff097224 */ /* 0x000fe200078e0a05 */
[----:B------:R-:W-:Y:S01]  /*1ea0*/  ISETP.GE.AND P1, PT, R14, RZ, PT ;  /* 0x000000ff0e00720c */ /* 0x000fe20003f26270 */
[--C-:B------:R-:W-:Y:S01]  /*1eb0*/  @!P4 IMAD.IADD R114, R114, 0x1, -R2.reuse ;  /* 0x000000017272c824 */ /* 0x100fe200078e0a02 */
[----:B------:R-:W-:Y:S01]  /*1ec0*/  ISETP.GT.U32.AND P4, PT, R2, R112, PT ;  /* 0x000000700200720c */ /* 0x000fe20003f84070 */
[----:B------:R-:W-:Y:S01]  /*1ed0*/  @!P6 IMAD.IADD R120, R120, 0x1, -R2 ;  /* 0x000000017878e824 */ /* 0x000fe200078e0a02 */
[----:B------:R-:W-:Y:S01]  /*1ee0*/  LOP3.LUT R14, R4, 0x46, RZ, 0xfc, !PT ;  /* 0x00000046040e7812 */ /* 0x000fe200078efcff */
[----:B------:R-:W-:Y:S01]  /*1ef0*/  IMAD.HI.U32 R5, R3, R124, RZ ;  /* 0x0000007c03057227 */ /* 0x000fe200078e00ff */
[C---:B------:R-:W-:Y:S02]  /*1f00*/  ISETP.GT.U32.AND P6, PT, R2.reuse, R114, PT ;  /* 0x000000720200720c */ /* 0x040fe40003fc4070 */
[----:B------:R-:W-:Y:S01]  /*1f10*/  IABS R130, R14 ;  /* 0x0000000e00827213 */ /* 0x000fe20000000000 */
[----:B------:R-:W-:Y:S01]  /*1f20*/  @!P5 IMAD.MOV R102, RZ, RZ, -R102 ;  /* 0x000000ffff66d224 */ /* 0x000fe200078e0a66 */
[C---:B------:R-:W-:Y:S01]  /*1f30*/  ISETP.GT.U32.AND P5, PT, R2.reuse, R108, PT ;  /* 0x0000006c0200720c */ /* 0x040fe20003fa4070 */
[----:B------:R-:W-:-:S02]  /*1f40*/  IMAD R122, R2, R9, R122 ;  /* 0x00000009027a7224 */ /* 0x000fc400078e027a */
[----:B------:R-:W-:Y:S02]  /*1f50*/  IMAD.MOV R5, RZ, RZ, -R5 ;  /* 0x000000ffff057224 */ /* 0x000fe400078e0a05 */
[----:B------:R-:W-:Y:S01]  /*1f60*/  @!P4 IADD3 R112, R112, -R2, RZ ;  /* 0x800000027070c210 */ /* 0x000fe20007ffe0ff */
[----:B------:R-:W-:Y:S01]  /*1f70*/  @!P3 IMAD.MOV R110, RZ, RZ, -R110 ;  /* 0x000000ffff6eb224 */ /* 0x000fe200078e0a6e */
[C---:B------:R-:W-:Y:S01]  /*1f80*/  ISETP.GT.U32.AND P4, PT, R2.reuse, R122, PT ;  /* 0x0000007a0200720c */ /* 0x040fe20003f84070 */
[----:B------:R-:W-:Y:S02]  /*1f90*/  IMAD R124, R2, R5, R124 ;  /* 0x00000005027c7224 */ /* 0x000fe400078e027c */
[----:B------:R-:W-:Y:S02]  /*1fa0*/  @!P6 IMAD.IADD R114, R114, 0x1, -R2 ;  /* 0x000000017272e824 */ /* 0x000fe400078e0a02 */
[----:B------:R-:W-:Y:S01]  /*1fb0*/  IMAD.HI.U32 R5, R3, R126, RZ ;  /* 0x0000007e03057227 */ /* 0x000fe200078e00ff */
[----:B------:R-:W-:-:S03]  /*1fc0*/  ISETP.GT.U32.AND P6, PT, R2, R124, PT ;  /* 0x0000007c0200720c */ /* 0x000fc60003fc4070 */
[--C-:B------:R-:W-:Y:S01]  /*1fd0*/  @!P5 IMAD.IADD R108, R108, 0x1, -R2.reuse ;  /* 0x000000016c6cd824 */ /* 0x100fe200078e0a02 */
[----:B------:R-:W-:Y:S01]  /*1fe0*/  ISETP.GE.AND P5, PT, R12, RZ, PT ;  /* 0x000000ff0c00720c */ /* 0x000fe20003fa6270 */
[----:B------:R-:W-:Y:S01]  /*1ff0*/  IMAD.MOV R9, RZ, RZ, -R5 ;  /* 0x000000ffff097224 */ /* 0x000fe200078e0a05 */
[----:B------:R-:W-:Y:S01]  /*2000*/  LOP3.LUT R12, R4, 0x44, RZ, 0xfc, !PT ;  /* 0x00000044040c7812 */ /* 0x000fe200078efcff */
[----:B------:R-:W-:Y:S01]  /*2010*/  @!P4 IMAD.IADD R122, R122, 0x1, -R2 ;  /* 0x000000017a7ac824 */ /* 0x000fe200078e0a02 */
[----:B------:R-:W-:Y:S01]  /*2020*/  ISETP.GE.AND P4, PT, R10, RZ, PT ;  /* 0x000000ff0a00720c */ /* 0x000fe20003f86270 */
[----:B------:R-:W-:Y:S01]  /*2030*/  @!P0 IMAD.MOV R108, RZ, RZ, -R108 ;  /* 0x000000ffff6c8224 */ /* 0x000fe200078e0a6c */
[----:B------:R-:W-:Y:S01]  /*2040*/  IABS R128, R12 ;  /* 0x0000000c00807213 */ /* 0x000fe20000000000 */
[C---:B------:R-:W-:Y:S01]  /*2050*/  IMAD R126, R2.reuse, R9, R126 ;  /* 0x00000009027e7224 */ /* 0x040fe200078e027e */
[----:B------:R-:W-:Y:S01]  /*2060*/  ISETP.GT.U32.AND P0, PT, R2, R120, PT ;  /* 0x000000780200720c */ /* 0x000fe20003f04070 */
[----:B------:R-:W-:Y:S01]  /*2070*/  @!P6 IMAD.IADD R124, R124, 0x1, -R2 ;  /* 0x000000017c7ce824 */ /* 0x000fe200078e0a02 */
[C---:B------:R-:W-:Y:S01]  /*2080*/  ISETP.GT.U32.AND P6, PT, R2.reuse, R122, PT ;  /* 0x0000007a0200720c */ /* 0x040fe20003fc4070 */
[----:B------:R-:W-:Y:S01]  /*2090*/  IMAD.HI.U32 R5, R3, R128, RZ ;  /* 0x0000008003057227 */ /* 0x000fe200078e00ff */
[----:B------:R-:W-:-:S02]  /*20a0*/  ISETP.GT.U32.AND P3, PT, R2, R126, PT ;  /* 0x0000007e0200720c */ /* 0x000fc40003f64070 */
[----:B------:R-:W-:Y:S01]  /*20b0*/  LOP3.LUT R10, R4, 0x4c, RZ, 0xfc, !PT ;  /* 0x0000004c040a7812 */ /* 0x000fe200078efcff */
[----:B------:R-:W-:Y:S02]  /*20c0*/  IMAD.MOV R9, RZ, RZ, -R5 ;  /* 0x000000ffff097224 */ /* 0x000fe400078e0a05 */
[----:B------:R-:W-:Y:S01]  /*20d0*/  @!P2 IMAD.MOV R112, RZ, RZ, -R112 ;  /* 0x000000ffff70a224 */ /* 0x000fe200078e0a70 */
[C---:B------:R-:W-:Y:S01]  /*20e0*/  ISETP.GT.U32.AND P2, PT, R2.reuse, R124, PT ;  /* 0x0000007c0200720c */ /* 0x040fe20003f44070 */
[----:B------:R-:W-:Y:S01]  /*20f0*/  IMAD R128, R2, R9, R128 ;  /* 0x0000000902807224 */ /* 0x000fe200078e0280 */
[----:B------:R-:W-:Y:S01]  /*2100*/  LOP3.LUT R9, R4, 0x4a, RZ, 0xfc, !PT ;  /* 0x0000004a04097812 */ /* 0x000fe200078efcff */
[----:B------:R-:W-:Y:S01]  /*2110*/  IMAD.HI.U32 R5, R3, R130, RZ ;  /* 0x0000008203057227 */ /* 0x000fe200078e00ff */
[----:B------:R-:W-:Y:S02]  /*2120*/  IABS R136, R10 ;  /* 0x0000000a00887213 */ /* 0x000fe40000000000 */
[----:B------:R-:W-:Y:S01]  /*2130*/  IABS R134, R9 ;  /* 0x0000000900867213 */ /* 0x000fe20000000000 */
[--C-:B------:R-:W-:Y:S01]  /*2140*/  @!P6 IMAD.IADD R122, R122, 0x1, -R2.reuse ;  /* 0x000000017a7ae824 */ /* 0x100fe200078e0a02 */
[----:B------:R-:W-:Y:S01]  /*2150*/  ISETP.GT.U32.AND P6, PT, R2, R128, PT ;  /* 0x000000800200720c */ /* 0x000fe20003fc4070 */
[--C-:B------:R-:W-:Y:S01]  /*2160*/  @!P0 IMAD.IADD R120, R120, 0x1, -R2.reuse ;  /* 0x0000000178788824 */ /* 0x100fe200078e0a02 */
[----:B------:R-:W-:Y:S01]  /*2170*/  ISETP.GE.AND P0, PT, R8, RZ, PT ;  /* 0x000000ff0800720c */ /* 0x000fe20003f06270 */
[----:B------:R-:W-:Y:S01]  /*2180*/  IMAD.MOV R5, RZ, RZ, -R5 ;  /* 0x000000ffff057224 */ /* 0x000fe200078e0a05 */
[----:B------:R-:W-:Y:S01]  /*2190*/  LOP3.LUT R8, R4, 0x48, RZ, 0xfc, !PT ;  /* 0x0000004804087812 */ /* 0x000fe200078efcff */
[----:B------:R-:W-:-:S02]  /*21a0*/  @!P3 IMAD.IADD R126, R126, 0x1, -R2 ;  /* 0x000000017e7eb824 */ /* 0x000fc400078e0a02 */
[----:B------:R-:W-:Y:S01]  /*21b0*/  @!P2 IMAD.IADD R124, R124, 0x1, -R2 ;  /* 0x000000017c7ca824 */ /* 0x000fe200078e0a02 */
[----:B------:R-:W-:Y:S01]  /*21c0*/  IABS R132, R8 ;  /* 0x0000000800847213 */ /* 0x000fe20000000000 */
[----:B------:R-:W-:Y:S01]  /*21d0*/  IMAD R130, R2, R5, R130 ;  /* 0x0000000502827224 */ /* 0x000fe200078e0282 */
[----:B------:R-:W-:Y:S01]  /*21e0*/  ISETP.GE.AND P3, PT, R8, RZ, PT ;  /* 0x000000ff0800720c */ /* 0x000fe20003f66270 */
[----:B------:R-:W-:Y:S01]  /*21f0*/  @!P4 IMAD.MOV R124, RZ, RZ, -R124 ;  /* 0x000000ffff7cc224 */ /* 0x000fe200078e0a7c */
[----:B------:R-:W-:Y:S01]  /*2200*/  ISETP.GE.AND P2, PT, R14, RZ, PT ;  /* 0x000000ff0e00720c */ /* 0x000fe20003f46270 */
[----:B------:R-:W-:Y:S01]  /*2210*/  IMAD.HI.U32 R5, R3, R132, RZ ;  /* 0x0000008403057227 */ /* 0x000fe200078e00ff */
[----:B------:R-:W-:Y:S02]  /*2220*/  @!P6 IADD3 R128, R128, -R2, RZ ;  /* 0x800000028080e210 */ /* 0x000fe40007ffe0ff */
[C---:B------:R-:W-:Y:S01]  /*2230*/  ISETP.GT.U32.AND P6, PT, R2.reuse, R126, PT ;  /* 0x0000007e0200720c */ /* 0x040fe20003fc4070 */
[----:B------:R-:W-:Y:S01]  /*2240*/  @!P5 IMAD.MOV R114, RZ, RZ, -R114 ;  /* 0x000000ffff72d224 */ /* 0x000fe200078e0a72 */
[C---:B------:R-:W-:Y:S01]  /*2250*/  ISETP.GT.U32.AND P4, PT, R2.reuse, R130, PT ;  /* 0x000000820200720c */ /* 0x040fe20003f84070 */
[----:B------:R-:W-:Y:S01]  /*2260*/  @!P0 IMAD.MOV R122, RZ, RZ, -R122 ;  /* 0x000000ffff7a8224 */ /* 0x000fe200078e0a7a */
[----:B------:R-:W-:Y:S01]  /*2270*/  ISETP.GE.AND P5, PT, R11, RZ, PT ;  /* 0x000000ff0b00720c */ /* 0x000fe20003fa6270 */
[----:B------:R-:W-:Y:S01]  /*2280*/  IMAD.MOV R5, RZ, RZ, -R5 ;  /* 0x000000ffff057224 */ /* 0x000fe200078e0a05 */
[----:B------:R-:W-:Y:S01]  /*2290*/  ISETP.GT.U32.AND P0, PT, R2, R128, PT ;  /* 0x000000800200720c */ /* 0x000fe20003f04070 */
[----:B------:R-:W-:Y:S01]  /*22a0*/  @!P1 IMAD.MOV R120, RZ, RZ, -R120 ;  /* 0x000000ffff789224 */ /* 0x000fe200078e0a78 */
[----:B------:R-:W-:Y:S01]  /*22b0*/  ISETP.GE.AND P1, PT, R12, RZ, PT ;  /* 0x000000ff0c00720c */ /* 0x000fe20003f26270 */
[----:B------:R-:W-:Y:S01]  /*22c0*/  IMAD R132, R2, R5, R132 ;  /* 0x0000000502847224 */ /* 0x000fe200078e0284 */
[C---:B------:R-:W-:Y:S01]  /*22d0*/  LOP3.LUT R12, R4.reuse, 0x4e, RZ, 0xfc, !PT ;  /* 0x0000004e040c7812 */ /* 0x040fe200078efcff */
[----:B------:R-:W-:Y:S01]  /*22e0*/  IMAD.HI.U32 R5, R3, R134, RZ ;  /* 0x0000008603057227 */ /* 0x000fe200078e00ff */
[----:B------:R-:W-:-:S02]  /*22f0*/  LOP3.LUT R14, R4, 0x54, RZ, 0xfc, !PT ;  /* 0x00000054040e7812 */ /* 0x000fc400078efcff */
[----:B------:R-:W-:Y:S01]  /*2300*/  IABS R138, R12 ;  /* 0x0000000c008a7213 */ /* 0x000fe20000000000 */
[--C-:B------:R-:W-:Y:S01]  /*2310*/  @!P6 IMAD.IADD R126, R126, 0x1, -R2.reuse ;  /* 0x000000017e7ee824 */ /* 0x100fe200078e0a02 */
[----:B------:R-:W-:Y:S01]  /*2320*/  ISETP.GT.U32.AND P6, PT, R2, R132, PT ;  /* 0x000000840200720c */ /* 0x000fe20003fc4070 */
[----:B------:R-:W-:Y:S01]  /*2330*/  @!P4 IMAD.IADD R130, R130, 0x1, -R2 ;  /* 0x000000018282c824 */ /* 0x000fe200078e0a02 */
[----:B------:R-:W-:Y:S01]  /*2340*/  ISETP.GE.AND P4, PT, R10, RZ, PT ;  /* 0x000000ff0a00720c */ /* 0x000fe20003f86270 */
[----:B------:R-:W-:Y:S01]  /*2350*/  @!P5 IMAD.MOV R126, RZ, RZ, -R126 ;  /* 0x000000ffff7ed224 */ /* 0x000fe200078e0a7e */
[----:B------:R-:W-:Y:S01]  /*2360*/  LOP3.LUT R10, R4, 0x50, RZ, 0xfc, !PT ;  /* 0x00000050040a7812 */ /* 0x000fe200078efcff */
[----:B------:R-:W-:Y:S01]  /*2370*/  @!P0 IMAD.IADD R128, R128, 0x1, -R2 ;  /* 0x0000000180808824 */ /* 0x000fe200078e0a02 */
[----:B------:R-:W-:Y:S01]  /*2380*/  ISETP.GT.U32.AND P5, PT, R2, R130, PT ;  /* 0x000000820200720c */ /* 0x000fe20003fa4070 */
[----:B------:R-:W-:Y:S01]  /*2390*/  IMAD.HI.U32 R8, R3, R136, RZ ;  /* 0x0000008803087227 */ /* 0x000fe200078e00ff */
[----:B------:R-:W-:-:S02]  /*23a0*/  ISETP.GE.AND P0, PT, R9, RZ, PT ;  /* 0x000000ff0900720c */ /* 0x000fc40003f06270 */
[----:B------:R-:W-:Y:S01]  /*23b0*/  IABS R140, R10 ;  /* 0x0000000a008c7213 */ /* 0x000fe20000000000 */
[----:B------:R-:W-:Y:S01]  /*23c0*/  IMAD.MOV R9, RZ, RZ, -R5 ;  /* 0x000000ffff097224 */ /* 0x000fe200078e0a05 */
[----:B------:R-:W-:Y:S01]  /*23d0*/  IABS R144, R14 ;  /* 0x0000000e00907213 */ /* 0x000fe20000000000 */
[----:B------:R-:W-:Y:S02]  /*23e0*/  IMAD.MOV R11, RZ, RZ, -R8 ;  /* 0x000000ffff0b7224 */ /* 0x000fe400078e0a08 */
[----:B------:R-:W-:Y:S02]  /*23f0*/  IMAD R134, R2, R9, R134 ;  /* 0x0000000902867224 */ /* 0x000fe400078e0286 */
[----:B------:R-:W-:Y:S02]  /*2400*/  @!P6 IMAD.IADD R132, R132, 0x1, -R2 ;  /* 0x000000018484e824 */ /* 0x000fe400078e0a02 */
[----:B------:R-:W-:Y:S01]  /*2410*/  IMAD R136, R2, R11, R136 ;  /* 0x0000000b02887224 */ /* 0x000fe200078e0288 */
[----:B------:R-:W-:Y:S01]  /*2420*/  LOP3.LUT R11, R4, 0x52, RZ, 0xfc, !PT ;  /* 0x00000052040b7812 */ /* 0x000fe200078efcff */
[----:B------:R-:W-:Y:S01]  /*2430*/  @!P1 IMAD.MOV R128, RZ, RZ, -R128 ;  /* 0x000000ffff809224 */ /* 0x000fe200078e0a80 */
[----:B------:R-:W-:Y:S01]  /*2440*/  ISETP.GT.U32.AND P1, PT, R2, R134, PT ;  /* 0x000000860200720c */ /* 0x000fe20003f24070 */
[----:B------:R-:W-:Y:S01]  /*2450*/  @!P5 IMAD.IADD R130, R130, 0x1, -R2 ;  /* 0x000000018282d824 */ /* 0x000fe200078e0a02 */
[C---:B------:R-:W-:Y:S01]  /*2460*/  ISETP.GT.U32.AND P6, PT, R2.reuse, R132, PT ;  /* 0x000000840200720c */ /* 0x040fe20003fc4070 */
[----:B------:R-:W-:Y:S01]  /*2470*/  IMAD.HI.U32 R5, R3, R138, RZ ;  /* 0x0000008a03057227 */ /* 0x000fe200078e00ff */
[----:B------:R-:W-:-:S02]  /*2480*/  ISETP.GT.U32.AND P5, PT, R2, R136, PT ;  /* 0x000000880200720c */ /* 0x000fc40003fa4070 */
[----:B------:R-:W-:Y:S01]  /*2490*/  IABS R146, R11 ;  /* 0x0000000b00927213 */ /* 0x000fe20000000000 */
[----:B------:R-:W-:Y:S02]  /*24a0*/  IMAD.MOV R5, RZ, RZ, -R5 ;  /* 0x000000ffff057224 */ /* 0x000fe400078e0a05 */
[----:B------:R-:W-:Y:S02]  /*24b0*/  @!P2 IMAD.MOV R130, RZ, RZ, -R130 ;  /* 0x000000ffff82a224 */ /* 0x000fe400078e0a82 */
[----:B------:R-:W-:Y:S02]  /*24c0*/  IMAD R138, R2, R5, R138 ;  /* 0x00000005028a7224 */ /* 0x000fe400078e028a */
[----:B------:R-:W-:Y:S01]  /*24d0*/  @!P1 IADD3 R134, R134, -R2, RZ ;  /* 0x8000000286869210 */ /* 0x000fe20007ffe0ff */
[C---:B------:R-:W-:Y:S01]  /*24e0*/  IMAD.HI.U32 R5, R3.reuse, R140, RZ ;  /* 0x0000008c03057227 */ /* 0x040fe200078e00ff */
[----:B------:R-:W-:Y:S02]  /*24f0*/  ISETP.GE.AND P1, PT, R12, RZ, PT ;  /* 0x000000ff0c00720c */ /* 0x000fe40003f26270 */
[----:B------:R-:W-:Y:S01]  /*2500*/  LOP3.LUT R12, R4, 0x68, RZ, 0xfc, !PT ;  /* 0x00000068040c7812 */ /* 0x000fe200078efcff */
[--C-:B------:R-:W-:Y:S01]  /*2510*/  @!P6 IMAD.IADD R132, R132, 0x1, -R2.reuse ;  /* 0x000000018484e824 */ /* 0x100fe200078e0a02 */
[----:B------:R-:W-:Y:S01]  /*2520*/  ISETP.GT.U32.AND P6, PT, R2, R138, PT ;  /* 0x0000008a0200720c */ /* 0x000fe20003fc4070 */
[----:B------:R-:W-:Y:S01]  /*2530*/  @!P5 IMAD.IADD R136, R136, 0x1, -R2 ;  /* 0x000000018888d824 */ /* 0x000fe200078e0a02 */
[----:B------:R-:W-:Y:S01]  /*2540*/  ISETP.GT.U32.AND P5, PT, R2, R134, PT ;  /* 0x000000860200720c */ /* 0x000fe20003fa4070 */
[----:B------:R-:W-:Y:S01]  /*2550*/  IMAD.MOV R5, RZ, RZ, -R5 ;  /* 0x000000ffff057224 */ /* 0x000fe200078e0a05 */
[----:B------:R-:W-:Y:S01]  /*2560*/  IABS R164, R12 ;  /* 0x0000000c00a47213 */ /* 0x000fe20000000000 */
[----:B------:R-:W-:-:S04]  /*2570*/  IMAD.HI.U32 R8, R3, R146, RZ ;  /* 0x0000009203087227 */ /* 0x000fc800078e00ff */
[----:B------:R-:W-:Y:S02]  /*2580*/  IMAD R140, R2, R5, R140 ;  /* 0x00000005028c7224 */ /* 0x000fe400078e028c */
[----:B------:R-:W-:Y:S02]  /*2590*/  IMAD.MOV R9, RZ, RZ, -R8 ;  /* 0x000000ffff097224 */ /* 0x000fe400078e0a08 */
[--C-:B------:R-:W-:Y:S01]  /*25a0*/  @!P6 IMAD.IADD R138, R138, 0x1, -R2.reuse ;  /* 0x000000018a8ae824 */ /* 0x100fe200078e0a02 */
[----:B------:R-:W-:Y:S01]  /*25b0*/  ISETP.GT.U32.AND P6, PT, R2, R136, PT ;  /* 0x000000880200720c */ /* 0x000fe20003fc4070 */
[----:B------:R-:W-:Y:S01]  /*25c0*/  @!P5 IMAD.IADD R134, R134, 0x1, -R2 ;  /* 0x000000018686d824 */ /* 0x000fe200078e0a02 */
[C---:B------:R-:W-:Y:S01]  /*25d0*/  ISETP.GT.U32.AND P5, PT, R2.reuse, R140, PT ;  /* 0x0000008c0200720c */ /* 0x040fe20003fa4070 */
[----:B------:R-:W-:Y:S01]  /*25e0*/  IMAD.HI.U32 R8, R3, R142, RZ ;  /* 0x0000008e03087227 */ /* 0x000fe200078e00ff */
[----:B------:R-:W-:-:S03]  /*25f0*/  ISETP.GT.U32.AND P2, PT, R2, R138, PT ;  /* 0x0000008a0200720c */ /* 0x000fc60003f44070 */
[----:B------:R-:W-:Y:S02]  /*2600*/  IMAD R146, R2, R9, R146 ;  /* 0x0000000902927224 */ /* 0x000fe400078e0292 */
[----:B------:R-:W-:Y:S01]  /*2610*/  IMAD.MOV R9, RZ, RZ, -R8 ;  /* 0x000000ffff097224 */ /* 0x000fe200078e0a08 */
[----:B------:R-:W-:Y:S01]  /*2620*/  LOP3.LUT R8, R4, 0x5a, RZ, 0xfc, !PT ;  /* 0x0000005a04087812 */ /* 0x000fe200078efcff */
[----:B------:R-:W-:Y:S01]  /*2630*/  @!P3 IMAD.MOV R132, RZ, RZ, -R132 ;  /* 0x000000ffff84b224 */ /* 0x000fe200078e0a84 */
[----:B------:R-:W-:Y:S01]  /*2640*/  ISETP.GE.AND P3, PT, R10, RZ, PT ;  /* 0x000000ff0a00720c */ /* 0x000fe20003f66270 */
[----:B------:R-:W-:Y:S01]  /*2650*/  @!P6 IMAD.IADD R136, R136, 0x1, -R2 ;  /* 0x000000018888e824 */ /* 0x000fe200078e0a02 */
[C---:B------:R-:W-:Y:S01]  /*2660*/  ISETP.GT.U32.AND P6, PT, R2.reuse, R146, PT ;  /* 0x000000920200720c */ /* 0x040fe20003fc4070 */
[----:B------:R-:W-:Y:S01]  /*2670*/  IMAD R142, R2, R9, R142 ;  /* 0x00000009028e7224 */ /* 0x000fe200078e028e */
[----:B------:R-:W-:Y:S01]  /*2680*/  LOP3.LUT R10, R4, 0x58, RZ, 0xfc, !PT ;  /* 0x00000058040a7812 */ /* 0x000fe200078efcff */
[----:B------:R-:W-:Y:S01]  /*2690*/  @!P5 IMAD.IADD R140, R140, 0x1, -R2 ;  /* 0x000000018c8cd824 */ /* 0x000fe200078e0a02 */
[----:B------:R-:W-:Y:S01]  /*26a0*/  IABS R150, R8 ;  /* 0x0000000800967213 */ /* 0x000fe20000000000 */
[----:B------:R-:W-:Y:S01]  /*26b0*/  IMAD.HI.U32 R5, R3, R144, RZ ;  /* 0x0000009003057227 */ /* 0x000fe200078e00ff */
[----:B------:R-:W-:-:S02]  /*26c0*/  IABS R148, R10 ;  /* 0x0000000a00947213 */ /* 0x000fc40000000000 */
[----:B------:R-:W-:Y:S01]  /*26d0*/  LOP3.LUT R9, R4, 0x60, RZ, 0xfc, !PT ;  /* 0x0000006004097812 */ /* 0x000fe200078efcff */
[----:B------:R-:W-:Y:S01]  /*26e0*/  @!P0 IMAD.MOV R134, RZ, RZ, -R134 ;  /* 0x000000ffff868224 */ /* 0x000fe200078e0a86 */
[C---:B------:R-:W-:Y:S01]  /*26f0*/  ISETP.GT.U32.AND P0, PT, R2.reuse, R140, PT ;  /* 0x0000008c0200720c */ /* 0x040fe20003f04070 */
[----:B------:R-:W-:Y:S01]  /*2700*/  @!P4 IMAD.MOV R136, RZ, RZ, -R136 ;  /* 0x000000ffff88c224 */ /* 0x000fe200078e0a88 */
[----:B------:R-:W-:Y:S01]  /*2710*/  ISETP.GT.U32.AND P4, PT, R2, R142, PT ;  /* 0x0000008e0200720c */ /* 0x000fe20003f84070 */
[----:B------:R-:W-:Y:S01]  /*2720*/  IMAD.MOV R5, RZ, RZ, -R5 ;  /* 0x000000ffff057224 */ /* 0x000fe200078e0a05 */
[----:B------:R-:W-:Y:S01]  /*2730*/  IABS R156, R9 ;  /* 0x00000009009c7213 */ /* 0x000fe20000000000 */
[----:B------:R-:W-:Y:S02]  /*2740*/  @!P6 IMAD.IADD R146, R146, 0x1, -R2 ;  /* 0x000000019292e824 */ /* 0x000fe400078e0a02 */
[C---:B------:R-:W-:Y:S02]  /*2750*/  IMAD R144, R2.reuse, R5, R144 ;  /* 0x0000000502907224 */ /* 0x040fe400078e0290 */
[----:B------:R-:W-:Y:S01]  /*2760*/  IMAD.HI.U32 R5, R3, R148, RZ ;  /* 0x0000009403057227 */ /* 0x000fe200078e00ff */
[----:B------:R-:W-:-:S02]  /*2770*/  ISETP.GT.U32.AND P6, PT, R2, R146, PT ;  /* 0x000000920200720c */ /* 0x000fc40003fc4070 */
[----:B------:R-:W-:Y:S01]  /*2780*/  ISETP.GT.U32.AND P5, PT, R2, R144, PT ;  /* 0x000000900200720c */ /* 0x000fe20003fa4070 */
[--C-:B------:R-:W-:Y:S01]  /*2790*/  @!P0 IMAD.IADD R140, R140, 0x1, -R2.reuse ;  /* 0x000000018c8c8824 */ /* 0x100fe200078e0a02 */
[----:B------:R-:W-:Y:S01]  /*27a0*/  IADD3 R5, -R5, RZ, RZ ;  /* 0x000000ff05057210 */ /* 0x000fe20007ffe1ff */
[----:B------:R-:W-:Y:S01]  /*27b0*/  @!P4 IMAD.IADD R142, R142, 0x1, -R2 ;  /* 0x000000018e8ec824 */ /* 0x000fe200078e0a02 */
[----:B------:R-:W-:Y:S01]  /*27c0*/  ISETP.GE.AND P0, PT, R15, RZ, PT ;  /* 0x000000ff0f00720c */ /* 0x000fe20003f06270 */
[----:B------:R-:W-:Y:S01]  /*27d0*/  @!P3 IMAD.MOV R140, RZ, RZ, -R140 ;  /* 0x000000ffff8cb224 */ /* 0x000fe200078e0a8c */
[----:B------:R-:W-:Y:S01]  /*27e0*/  ISETP.GE.AND P4, PT, R10, RZ, PT ;  /* 0x000000ff0a00720c */ /* 0x000fe20003f86270 */
[C---:B------:R-:W-:Y:S01]  /*27f0*/  IMAD R148, R2.reuse, R5, R148 ;  /* 0x0000000502947224 */ /* 0x040fe200078e0294 */
[----:B------:R-:W-:Y:S01]  /*2800*/  ISETP.GT.U32.AND P3, PT, R2, R142, PT ;  /* 0x0000008e0200720c */ /* 0x000fe20003f64070 */
[----:B------:R-:W-:Y:S01]  /*2810*/  IMAD.HI.U32 R5, R3, R150, RZ ;  /* 0x0000009603057227 */ /* 0x000fe200078e00ff */
[----:B------:R-:W-:-:S02]  /*2820*/  LOP3.LUT R10, R4, 0x62, RZ, 0xfc, !PT ;  /* 0x00000062040a7812 */ /* 0x000fc400078efcff */
[----:B------:R-:W-:Y:S01]  /*2830*/  LOP3.LUT R15, R4, 0x6c, RZ, 0xfc, !PT ;  /* 0x0000006c040f7812 */ /* 0x000fe200078efcff */
[----:B------:R-:W-:Y:S01]  /*2840*/  IMAD.MOV R5, RZ, RZ, -R5 ;  /* 0x000000ffff057224 */ /* 0x000fe200078e0a05 */
[----:B------:R-:W-:Y:S01]  /*2850*/  IABS R158, R10 ;  /* 0x0000000a009e7213 */ /* 0x000fe20000000000 */
[----:B------:R-:W-:Y:S01]  /*2860*/  @!P6 IMAD.IADD R146, R146, 0x1, -R2 ;  /* 0x000000019292e824 */ /* 0x000fe200078e0a02 */
[C---:B------:R-:W-:Y:S01]  /*2870*/  ISETP.GT.U32.AND P6, PT, R2.reuse, R148, PT ;  /* 0x000000940200720c */ /* 0x040fe20003fc4070 */
[----:B------:R-:W-:Y:S01]  /*2880*/  IMAD R150, R2, R5, R150 ;  /* 0x0000000502967224 */ /* 0x000fe200078e0296 */
[----:B------:R-:W-:Y:S01]  /*2890*/  LOP3.LUT R5, R4, 0x5c, RZ, 0xfc, !PT ;  /* 0x0000005c04057812 */ /* 0x000fe200078efcff */
[--C-:B------:R-:W-:Y:S01]  /*28a0*/  @!P5 IMAD.IADD R144, R144, 0x1, -R2.reuse ;  /* 0x000000019090d824 */ /* 0x100fe200078e0a02 */
[----:B------:R-:W-:Y:S01]  /*28b0*/  IABS R168, R15 ;  /* 0x0000000f00a87213 */ /* 0x000fe20000000000 */
[--C-:B------:R-:W-:Y:S01]  /*28c0*/  @!P3 IMAD.IADD R142, R142, 0x1, -R2.reuse ;  /* 0x000000018e8eb824 */ /* 0x100fe200078e0a02 */
[----:B------:R-:W-:Y:S01]  /*28d0*/  ISETP.GT.U32.AND P3, PT, R2, R150, PT ;  /* 0x000000960200720c */ /* 0x000fe20003f64070 */
[----:B------:R-:W-:Y:S01]  /*28e0*/  @!P2 IMAD.IADD R138, R138, 0x1, -R2 ;  /* 0x000000018a8aa824 */ /* 0x000fe200078e0a02 */
[----:B------:R-:W-:Y:S01]  /*28f0*/  ISETP.GT.U32.AND P5, PT, R2, R144, PT ;  /* 0x000000900200720c */ /* 0x000fe20003fa4070 */
[----:B------:R-:W-:Y:S01]  /*2900*/  @!P0 IMAD.MOV R142, RZ, RZ, -R142 ;  /* 0x000000ffff8e8224 */ /* 0x000fe200078e0a8e */
[----:B------:R-:W-:Y:S01]  /*2910*/  ISETP.GE.AND P2, PT, R11, RZ, PT ;  /* 0x000000ff0b00720c */ /* 0x000fe20003f46270 */
[----:B------:R-:W-:Y:S01]  /*2920*/  @!P1 IMAD.MOV R138, RZ, RZ, -R138 ;  /* 0x000000ffff8a9224 */ /* 0x000fe200078e0a8a */
[----:B------:R-:W-:Y:S01]  /*2930*/  ISETP.GE.AND P1, PT, R14, RZ, PT ;  /* 0x000000ff0e00720c */ /* 0x000fe20003f26270 */
[----:B------:R-:W-:Y:S01]  /*2940*/  @!P6 IMAD.IADD R148, R148, 0x1, -R2 ;  /* 0x000000019494e824 */ /* 0x000fe200078e0a02 */
[----:B------:R-:W-:-:S02]  /*2950*/  IABS R152, R5 ;  /* 0x0000000500987213 */ /* 0x000fc40000000000 */
[----:B------:R-:W-:Y:S02]  /*2960*/  ISETP.GE.AND P0, PT, R9, RZ, PT ;  /* 0x000000ff0900720c */ /* 0x000fe40003f06270 */
[----:B------:R-:W-:Y:S01]  /*2970*/  ISETP.GT.U32.AND P6, PT, R2, R148, PT ;  /* 0x000000940200720c */ /* 0x000fe20003fc4070 */
[--C-:B------:R-:W-:Y:S01]  /*2980*/  @!P3 IMAD.IADD R150, R150, 0x1, -R2.reuse ;  /* 0x000000019696b824 */ /* 0x100fe200078e0a02 */
[----:B------:R-:W-:Y:S01]  /*2990*/  LOP3.LUT R14, R4, 0x6a, RZ, 0xfc, !PT ;  /* 0x0000006a040e7812 */ /* 0x000fe200078efcff */
[----:B------:R-:W-:Y:S01]  /*29a0*/  @!P5 IMAD.IADD R144, R144, 0x1, -R2 ;  /* 0x000000019090d824 */ /* 0x000fe200078e0a02 */
[----:B------:R-:W-:Y:S01]  /*29b0*/  ISETP.GE.AND P5, PT, R8, RZ, PT ;  /* 0x000000ff0800720c */ /* 0x000fe20003fa6270 */
[----:B------:R-:W-:Y:S01]  /*29c0*/  @!P2 IMAD.MOV R146, RZ, RZ, -R146 ;  /* 0x000000ffff92a224 */ /* 0x000fe200078e0a92 */
[----:B------:R-:W-:Y:S01]  /*29d0*/  LOP3.LUT R8, R4, 0x5e, RZ, 0xfc, !PT ;  /* 0x0000005e04087812 */ /* 0x000fe200078efcff */
[----:B------:R-:W-:Y:S01]  /*29e0*/  @!P1 IMAD.MOV R144, RZ, RZ, -R144 ;  /* 0x000000ffff909224 */ /* 0x000fe200078e0a90 */
[----:B------:R-:W-:Y:S01]  /*29f0*/  ISETP.GE.AND P2, PT, R5, RZ, PT ;  /* 0x000000ff0500720c */ /* 0x000fe20003f46270 */
[----:B------:R-:W-:Y:S01]  /*2a00*/  IMAD.HI.U32 R5, R3, R152, RZ ;  /* 0x0000009803057227 */ /* 0x000fe200078e00ff */
[----:B------:R-:W-:-:S02]  /*2a10*/  ISETP.GT.U32.AND P3, PT, R2, R150, PT ;  /* 0x000000960200720c */ /* 0x000fc40003f64070 */
[----:B------:R-:W-:Y:S01]  /*2a20*/  ISETP.GE.AND P1, PT, R8, RZ, PT ;  /* 0x000000ff0800720c */ /* 0x000fe20003f26270 */
[----:B------:R-:W-:Y:S01]  /*2a30*/  IMAD.MOV R9, RZ, RZ, -R5 ;  /* 0x000000ffff097224 */ /* 0x000fe200078e0a05 */
[----:B------:R-:W-:Y:S01]  /*2a40*/  IABS R154, R8 ;  /* 0x00000008009a7213 */ /* 0x000fe20000000000 */
[----:B------:R-:W-:Y:S01]  /*2a50*/  IMAD.HI.U32 R8, R3, R156, RZ ;  /* 0x0000009c03087227 */ /* 0x000fe200078e00ff */
[----:B------:R-:W-:Y:S02]  /*2a60*/  @!P6 IADD3 R148, R148, -R2, RZ ;  /* 0x800000029494e210 */ /* 0x000fe40007ffe0ff */
[----:B------:R-:W-:Y:S01]  /*2a70*/  ISETP.GE.AND P6, PT, R10, RZ, PT ;  /* 0x000000ff0a00720c */ /* 0x000fe20003fc6270 */
[----:B------:R-:W-:Y:S01]  /*2a80*/  IMAD R152, R2, R9, R152 ;  /* 0x0000000902987224 */ /* 0x000fe200078e0298 */
[----:B------:R-:W-:Y:S01]  /*2a90*/  LOP3.LUT R10, R4, 0x64, RZ, 0xfc, !PT ;  /* 0x00000064040a7812 */ /* 0x000fe200078efcff */
[----:B------:R-:W-:Y:S01]  /*2aa0*/  IMAD.MOV R11, RZ, RZ, -R8 ;  /* 0x000000ffff0b7224 */ /* 0x000fe200078e0a08 */
[----:B------:R-:W-:Y:S01]  /*2ab0*/  IABS R166, R14 ;  /* 0x0000000e00a67213 */ /* 0x000fe20000000000 */
[----:B------:R-:W-:Y:S01]  /*2ac0*/  @!P4 IMAD.MOV R148, RZ, RZ, -R148 ;  /* 0x000000ffff94c224 */ /* 0x000fe200078e0a94 */
[----:B------:R-:W-:Y:S01]  /*2ad0*/  ISETP.GT.U32.AND P4, PT, R2, R152, PT ;  /* 0x000000980200720c */ /* 0x000fe20003f84070 */
[----:B------:R-:W-:Y:S01]  /*2ae0*/  @!P3 IMAD.IADD R150, R150, 0x1, -R2 ;  /* 0x000000019696b824 */ /* 0x000fe200078e0a02 */
[----:B------:R-:W-:Y:S01]  /*2af0*/  IABS R160, R10 ;  /* 0x0000000a00a07213 */ /* 0x000fe20000000000 */
[----:B------:R-:W-:Y:S01]  /*2b00*/  IMAD R156, R2, R11, R156 ;  /* 0x0000000b029c7224 */ /* 0x000fe200078e029c */
[----:B------:R-:W-:Y:S01]  /*2b10*/  LOP3.LUT R11, R4, 0x66, RZ, 0xfc, !PT ;  /* 0x00000066040b7812 */ /* 0x000fe200078efcff */
[----:B------:R-:W-:-:S02]  /*2b20*/  @!P5 IMAD.MOV R150, RZ, RZ, -R150 ;  /* 0x000000ffff96d224 */ /* 0x000fc400078e0a96 */
[C---:B------:R-:W-:Y:S01]  /*2b30*/  IMAD.HI.U32 R5, R3.reuse, R154, RZ ;  /* 0x0000009a03057227 */ /* 0x040fe200078e00ff */
[----:B------:R-:W-:Y:S02]  /*2b40*/  ISETP.GT.U32.AND P5, PT, R2, R156, PT ;  /* 0x0000009c0200720c */ /* 0x000fe40003fa4070 */
[----:B------:R-:W-:Y:S01]  /*2b50*/  IABS R162, R11 ;  /* 0x0000000b00a27213 */ /* 0x000fe20000000000 */
[----:B------:R-:W-:Y:S02]  /*2b60*/  IMAD.MOV R9, RZ, RZ, -R5 ;  /* 0x000000ffff097224 */ /* 0x000fe400078e0a05 */
[----:B------:R-:W-:Y:S02]  /*2b70*/  @!P4 IMAD.IADD R152, R152, 0x1, -R2 ;  /* 0x000000019898c824 */ /* 0x000fe400078e0a02 */
[----:B------:R-:W-:-:S03]  /*2b80*/  IMAD.HI.U32 R5, R3, R158, RZ ;  /* 0x0000009e03057227 */ /* 0x000fc600078e00ff */
[C---:B------:R-:W-:Y:S01]  /*2b90*/  ISETP.GT.U32.AND P4, PT, R2.reuse, R152, PT ;  /* 0x000000980200720c */ /* 0x040fe20003f84070 */
[----:B------:R-:W-:Y:S02]  /*2ba0*/  IMAD R154, R2, R9, R154 ;  /* 0x00000009029a7224 */ /* 0x000fe400078e029a */
[----:B------:R-:W-:Y:S02]  /*2bb0*/  @!P5 IMAD.IADD R156, R156, 0x1, -R2 ;  /* 0x000000019c9cd824 */ /* 0x000fe400078e0a02 */
[----:B------:R-:W-:Y:S01]  /*2bc0*/  IMAD.MOV R5, RZ, RZ, -R5 ;  /* 0x000000ffff057224 */ /* 0x000fe200078e0a05 */
[C---:B------:R-:W-:Y:S01]  /*2bd0*/  ISETP.GT.U32.AND P3, PT, R2.reuse, R154, PT ;  /* 0x0000009a0200720c */ /* 0x040fe20003f64070 */
[----:B------:R-:W-:Y:S01]  /*2be0*/  IMAD.HI.U32 R8, R3, R162, RZ ;  /* 0x000000a203087227 */ /* 0x000fe200078e00ff */
[----:B------:R-:W-:-:S03]  /*2bf0*/  ISETP.GT.U32.AND P5, PT, R2, R156, PT ;  /* 0x0000009c0200720c */ /* 0x000fc60003fa4070 */
[----:B------:R-:W-:Y:S02]  /*2c00*/  IMAD R158, R2, R5, R158 ;  /* 0x00000005029e7224 */ /* 0x000fe400078e029e */
[----:B------:R-:W-:Y:S02]  /*2c10*/  IMAD.MOV R9, RZ, RZ, -R8 ;  /* 0x000000ffff097224 */ /* 0x000fe400078e0a08 */
[----:B------:R-:W-:Y:S01]  /*2c20*/  @!P4 IMAD.IADD R152, R152, 0x1, -R2 ;  /* 0x000000019898c824 */ /* 0x000fe200078e0a02 */
[C---:B------:R-:W-:Y:S01]  /*2c30*/  ISETP.GT.U32.AND P4, PT, R2.reuse, R158, PT ;  /* 0x0000009e0200720c */ /* 0x040fe20003f84070 */
[----:B------:R-:W-:Y:S02]  /*2c40*/  IMAD R162, R2, R9, R162 ;  /* 0x0000000902a27224 */ /* 0x000fe400078e02a2 */
[--C-:B------:R-:W-:Y:S02]  /*2c50*/  @!P3 IMAD.IADD R154, R154, 0x1, -R2.reuse ;  /* 0x000000019a9ab824 */ /* 0x100fe400078e0a02 */
[----:B------:R-:W-:Y:S01]  /*2c60*/  @!P5 IMAD.IADD R156, R156, 0x1, -R2 ;  /* 0x000000019c9cd824 */ /* 0x000fe200078e0a02 */
[C---:B------:R-:W-:Y:S01]  /*2c70*/  ISETP.GT.U32.AND P5, PT, R2.reuse, R162, PT ;  /* 0x000000a20200720c */ /* 0x040fe20003fa4070 */
[----:B------:R-:W-:Y:S01]  /*2c80*/  IMAD.HI.U32 R5, R3, R160, RZ ;  /* 0x000000a003057227 */ /* 0x000fe200078e00ff */
[----:B------:R-:W-:-:S03]  /*2c90*/  ISETP.GT.U32.AND P3, PT, R2, R154, PT ;  /* 0x0000009a0200720c */ /* 0x000fc60003f64070 */
[----:B------:R-:W-:Y:S02]  /*2ca0*/  IMAD.MOV R5, RZ, RZ, -R5 ;  /* 0x000000ffff057224 */ /* 0x000fe400078e0a05 */
[----:B------:R-:W-:Y:S02]  /*2cb0*/  @!P4 IMAD.IADD R158, R158, 0x1, -R2 ;  /* 0x000000019e9ec824 */ /* 0x000fe400078e0a02 */
[C---:B------:R-:W-:Y:S02]  /*2cc0*/  IMAD R160, R2.reuse, R5, R160 ;  /* 0x0000000502a07224 */ /* 0x040fe400078e02a0 */
[----:B------:R-:W-:Y:S01]  /*2cd0*/  IMAD.HI.U32 R5, R3, R164, RZ ;  /* 0x000000a403057227 */ /* 0x000fe200078e00ff */
[----:B------:R-:W-:-:S03]  /*2ce0*/  ISETP.GT.U32.AND P4, PT, R2, R158, PT ;  /* 0x0000009e0200720c */ /* 0x000fc60003f84070 */
[----:B------:R-:W-:Y:S01]  /*2cf0*/  @!P5 IMAD.IADD R162, R162, 0x1, -R2 ;  /* 0x00000001a2a2d824 */ /* 0x000fe200078e0a02 */
[----:B------:R-:W-:Y:S01]  /*2d00*/  @!P3 IADD3 R154, R154, -R2, RZ ;  /* 0x800000029a9ab210 */ /* 0x000fe20007ffe0ff */
[----:B------:R-:W-:Y:S01]  /*2d10*/  IMAD.MOV R5, RZ, RZ, -R5 ;  /* 0x000000ffff057224 */ /* 0x000fe200078e0a05 */
[C---:B------:R-:W-:Y:S01]  /*2d20*/  ISETP.GT.U32.AND P3, PT, R2.reuse, R160, PT ;  /* 0x000000a00200720c */ /* 0x040fe20003f64070 */
[----:B------:R-:W-:Y:S01]  /*2d30*/  IMAD.HI.U32 R8, R3, R166, RZ ;  /* 0x000000a603087227 */ /* 0x000fe200078e00ff */
[----:B------:R-:W-:-:S03]  /*2d40*/  ISETP.GT.U32.AND P5, PT, R2, R162, PT ;  /* 0x000000a20200720c */ /* 0x000fc60003fa4070 */
[----:B------:R-:W-:Y:S02]  /*2d50*/  IMAD R164, R2, R5, R164 ;  /* 0x0000000502a47224 */ /* 0x000fe400078e02a4 */
[----:B------:R-:W-:-:S04]  /*2d60*/  IMAD.HI.U32 R5, R3, R168, RZ ;  /* 0x000000a803057227 */ /* 0x000fc800078e00ff */
[----:B------:R-:W-:Y:S01]  /*2d70*/  IMAD.MOV R9, RZ, RZ, -R8 ;  /* 0x000000ffff097224 */ /* 0x000fe200078e0a08 */
[----:B------:R-:W-:Y:S01]  /*2d80*/  LOP3.LUT R8, R4, 0x6e, RZ, 0xfc, !PT ;  /* 0x0000006e04087812 */ /* 0x000fe200078efcff */
[----:B------:R-:W-:Y:S02]  /*2d90*/  IMAD.MOV R5, RZ, RZ, -R5 ;  /* 0x000000ffff057224 */ /* 0x000fe400078e0a05 */
[----:B------:R-:W-:Y:S01]  /*2da0*/  IMAD R166, R2, R9, R166 ;  /* 0x0000000902a67224 */ /* 0x000fe200078e02a6 */
[----:B------:R-:W-:Y:S01]  /*2db0*/  IABS R170, R8 ;  /* 0x0000000800aa7213 */ /* 0x000fe20000000000 */
[----:B------:R-:W-:Y:S01]  /*2dc0*/  @!P4 IMAD.IADD R158, R158, 0x1, -R2 ;  /* 0x000000019e9ec824 */ /* 0x000fe200078e0a02 */
[C---:B------:R-:W-:Y:S01]  /*2dd0*/  ISETP.GT.U32.AND P4, PT, R2.reuse, R164, PT ;  /* 0x000000a40200720c */ /* 0x040fe20003f84070 */
[C---:B------:R-:W-:Y:S02]  /*2de0*/  IMAD R168, R2.reuse, R5, R168 ;  /* 0x0000000502a87224 */ /* 0x040fe400078e02a8 */
[----:B------:R-:W-:Y:S01]  /*2df0*/  @!P6 IMAD.MOV R158, RZ, RZ, -R158 ;  /* 0x000000ffff9ee224 */ /* 0x000fe200078e0a9e */
[----:B------:R-:W-:Y:S01]  /*2e00*/  ISETP.GT.U32.AND P6, PT, R2, R166, PT ;  /* 0x000000a60200720c */ /* 0x000fe20003fc4070 */
[--C-:B------:R-:W-:Y:S01]  /*2e10*/  @!P5 IMAD.IADD R162, R162, 0x1, -R2.reuse ;  /* 0x00000001a2a2d824 */ /* 0x100fe200078e0a02 */
[----:B------:R-:W-:Y:S01]  /*2e20*/  ISETP.GT.U32.AND P5, PT, R2, R168, PT ;  /* 0x000000a80200720c */ /* 0x000fe20003fa4070 */
[----:B------:R-:W-:Y:S01]  /*2e30*/  @!P3 IMAD.IADD R160, R160, 0x1, -R2 ;  /* 0x00000001a0a0b824 */ /* 0x000fe200078e0a02 */
[----:B------:R-:W-:Y:S01]  /*2e40*/  ISETP.GE.AND P3, PT, R11, RZ, PT ;  /* 0x000000ff0b00720c */ /* 0x000fe20003f66270 */
[----:B------:R-:W-:Y:S01]  /*2e50*/  @!P1 IMAD.MOV R154, RZ, RZ, -R154 ;  /* 0x000000ffff9a9224 */ /* 0x000fe200078e0a9a */
[----:B------:R-:W-:Y:S01]  /*2e60*/  LOP3.LUT R11, R4, 0x72, RZ, 0xfc, !PT ;  /* 0x00000072040b7812 */ /* 0x000fe200078efcff */
[----:B------:R-:W-:Y:S01]  /*2e70*/  @!P2 IMAD.MOV R152, RZ, RZ, -R152 ;  /* 0x000000ffff98a224 */ /* 0x000fe200078e0a98 */
[----:B------:R-:W-:Y:S01]  /*2e80*/  ISETP.GT.U32.AND P1, PT, R2, R160, PT ;  /* 0x000000a00200720c */ /* 0x000fe20003f24070 */
[----:B------:R-:W-:Y:S01]  /*2e90*/  IMAD.HI.U32 R5, R3, R170, RZ ;  /* 0x000000aa03057227 */ /* 0x000fe200078e00ff */
[----:B------:R-:W-:-:S02]  /*2ea0*/  ISETP.GE.AND P2, PT, R10, RZ, PT ;  /* 0x000000ff0a00720c */ /* 0x000fc40003f46270 */
[----:B------:R-:W-:Y:S01]  /*2eb0*/  LOP3.LUT R10, R4, 0x70, RZ, 0xfc, !PT ;  /* 0x00000070040a7812 */ /* 0x000fe200078efcff */
[--C-:B------:R-:W-:Y:S01]  /*2ec0*/  @!P6 IMAD.IADD R166, R166, 0x1, -R2.reuse ;  /* 0x00000001a6a6e824 */ /* 0x100fe200078e0a02 */
[----:B------:R-:W-:Y:S01]  /*2ed0*/  @!P4 IADD3 R164, R164, -R2, RZ ;  /* 0x80000002a4a4c210 */ /* 0x000fe20007ffe0ff */
[----:B------:R-:W-:Y:S01]  /*2ee0*/  @!P5 IMAD.IADD R168, R168, 0x1, -R2 ;  /* 0x00000001a8a8d824 */ /* 0x000fe200078e0a02 */
[----:B------:R-:W-:Y:S01]  /*2ef0*/  IABS R172, R10 ;  /* 0x0000000a00ac7213 */ /* 0x000fe20000000000 */
[----:B------:R-:W-:Y:S01]  /*2f00*/  IMAD.MOV R9, RZ, RZ, -R5 ;  /* 0x000000ffff097224 */ /* 0x000fe200078e0a05 */
[C---:B------:R-:W-:Y:S01]  /*2f10*/  ISETP.GT.U32.AND P6, PT, R2.reuse, R164, PT ;  /* 0x000000a40200720c */ /* 0x040fe20003fc4070 */
[----:B------:R-:W-:Y:S01]  /*2f20*/  @!P0 IMAD.MOV R156, RZ, RZ, -R156 ;  /* 0x000000ffff9c8224 */ /* 0x000fe200078e0a9c */
[----:B------:R-:W-:Y:S01]  /*2f30*/  ISETP.GT.U32.AND P5, PT, R2, R168, PT ;  /* 0x000000a80200720c */ /* 0x000fe20003fa4070 */
[----:B------:R-:W-:Y:S01]  /*2f40*/  @!P1 IMAD.IADD R160, R160, 0x1, -R2 ;  /* 0x00000001a0a09824 */ /* 0x000fe200078e0a02 */
[----:B------:R-:W-:Y:S01]  /*2f50*/  ISETP.GE.AND P0, PT, R12, RZ, PT ;  /* 0x000000ff0c00720c */ /* 0x000fe20003f06270 */
[----:B------:R-:W-:Y:S01]  /*2f60*/  IMAD.HI.U32 R5, R3, R172, RZ ;  /* 0x000000ac03057227 */ /* 0x000fe200078e00ff */
[----:B------:R-:W-:-:S02]  /*2f70*/  LOP3.LUT R12, R4, 0x74, RZ, 0xfc, !PT ;  /* 0x00000074040c7812 */ /* 0x000fc400078efcff */
[----:B------:R-:W-:Y:S01]  /*2f80*/  IABS R174, R11 ;  /* 0x0000000b00ae7213 */ /* 0x000fe20000000000 */
[----:B------:R-:W-:Y:S01]  /*2f90*/  @!P2 IMAD.MOV R160, RZ, RZ, -R160 ;  /* 0x000000ffffa0a224 */ /* 0x000fe200078e0aa0 */
[C---:B------:R-:W-:Y:S01]  /*2fa0*/  ISETP.GT.U32.AND P2, PT, R2.reuse, R166, PT ;  /* 0x000000a60200720c */ /* 0x040fe20003f44070 */
[----:B------:R-:W-:Y:S01]  /*2fb0*/  IMAD R170, R2, R9, R170 ;  /* 0x0000000902aa7224 */ /* 0x000fe200078e02aa */
[----:B------:R-:W-:Y:S01]  /*2fc0*/  IABS R176, R12 ;  /* 0x0000000c00b07213 */ /* 0x000fe20000000000 */
[----:B------:R-:W-:Y:S01]  /*2fd0*/  IMAD.MOV R5, RZ, RZ, -R5 ;  /* 0x000000ffff057224 */ /* 0x000fe200078e0a05 */
[----:B------:R-:W-:Y:S01]  /*2fe0*/  ISETP.GE.AND P1, PT, R14, RZ, PT ;  /* 0x000000ff0e00720c */ /* 0x000fe20003f26270 */
[----:B------:R-:W-:Y:S01]  /*2ff0*/  @!P6 IMAD.IADD R164, R164, 0x1, -R2 ;  /* 0x00000001a4a4e824 */ /* 0x000fe200078e0a02 */
[C---:B------:R-:W-:Y:S01]  /*3000*/  ISETP.GT.U32.AND P6, PT, R2.reuse, R170, PT ;  /* 0x000000aa0200720c */ /* 0x040fe20003fc4070 */
[----:B------:R-:W-:Y:S01]  /*3010*/  IMAD R172, R2, R5, R172 ;  /* 0x0000000502ac7224 */ /* 0x000fe200078e02ac */
[----:B------:R-:W-:Y:S01]  /*3020*/  LOP3.LUT R14, R4, 0x76, RZ, 0xfc, !PT ;  /* 0x00000076040e7812 */ /* 0x000fe200078efcff */
[----:B------:R-:W-:Y:S01]  /*3030*/  @!P5 IMAD.IADD R168, R168, 0x1, -R2 ;  /* 0x00000001a8a8d824 */ /* 0x000fe200078e0a02 */
[----:B------:R-:W-:Y:S01]  /*3040*/  ISETP.GE.AND P4, PT, R15, RZ, PT ;  /* 0x000000ff0f00720c */ /* 0x000fe20003f86270 */
[----:B------:R-:W-:Y:S01]  /*3050*/  IMAD.HI.U32 R5, R3, R174, RZ ;  /* 0x000000ae03057227 */ /* 0x000fe200078e00ff */
[----:B------:R-:W-:-:S02]  /*3060*/  ISETP.GT.U32.AND P5, PT, R2, R172, PT ;  /* 0x000000ac0200720c */ /* 0x000fc40003fa4070 */
[----:B------:R-:W-:Y:S01]  /*3070*/  IABS R178, R14 ;  /* 0x0000000e00b27213 */ /* 0x000fe20000000000 */
[--C-:B------:R-:W-:Y:S01]  /*3080*/  @!P2 IMAD.IADD R166, R166, 0x1, -R2.reuse ;  /* 0x00000001a6a6a824 */ /* 0x100fe200078e0a02 */
[----:B------:R-:W-:Y:S01]  /*3090*/  ISETP.GE.AND P2, PT, R8, RZ, PT ;  /* 0x000000ff0800720c */ /* 0x000fe20003f46270 */
[----:B------:R-:W-:Y:S01]  /*30a0*/  IMAD.HI.U32 R8, R3, R176, RZ ;  /* 0x000000b003087227 */ /* 0x000fe200078e00ff */
[----:B------:R-:W-:Y:S02]  /*30b0*/  LOP3.LUT R15, R4, 0x86, RZ, 0xfc, !PT ;  /* 0x00000086040f7812 */ /* 0x000fe400078efcff */
[----:B------:R-:W-:Y:S01]  /*30c0*/  @!P1 IADD3 R166, -R166, RZ, RZ ;  /* 0x000000ffa6a69210 */ /* 0x000fe20007ffe1ff */
[----:B------:R-:W-:Y:S01]  /*30d0*/  @!P6 IMAD.IADD R170, R170, 0x1, -R2 ;  /* 0x00000001aaaae824 */ /* 0x000fe200078e0a02 */
[----:B------:R-:W-:Y:S01]  /*30e0*/  ISETP.GE.AND P6, PT, R10, RZ, PT ;  /* 0x000000ff0a00720c */ /* 0x000fe20003fc6270 */
[----:B------:R-:W-:Y:S01]  /*30f0*/  IMAD.MOV R9, RZ, RZ, -R8 ;  /* 0x000000ffff097224 */ /* 0x000fe200078e0a08 */
[----:B------:R-:W-:Y:S01]  /*3100*/  LOP3.LUT R10, R4, 0x78, RZ, 0xfc, !PT ;  /* 0x00000078040a7812 */ /* 0x000fe200078efcff */
[----:B------:R-:W-:Y:S01]  /*3110*/  @!P5 IMAD.IADD R172, R172, 0x1, -R2 ;  /* 0x00000001acacd824 */ /* 0x000fe200078e0a02 */
[----:B------:R-:W-:Y:S01]  /*3120*/  IABS R194, R15 ;  /* 0x0000000f00c27213 */ /* 0x000fe20000000000 */
[----:B------:R-:W-:Y:S01]  /*3130*/  @!P3 IMAD.MOV R162, RZ, RZ, -R162 ;  /* 0x000000ffffa2b224 */ /* 0x000fe200078e0aa2 */
[C---:B------:R-:W-:Y:S01]  /*3140*/  ISETP.GT.U32.AND P3, PT, R2.reuse, R170, PT ;  /* 0x000000aa0200720c */ /* 0x040fe20003f64070 */
[----:B------:R-:W-:Y:S01]  /*3150*/  IMAD.MOV R5, RZ, RZ, -R5 ;  /* 0x000000ffff057224 */ /* 0x000fe200078e0a05 */
[----:B------:R-:W-:Y:S01]  /*3160*/  IABS R182, R10 ;  /* 0x0000000a00b67213 */ /* 0x000fe20000000000 */
[----:B------:R-:W-:-:S02]  /*3170*/  IMAD R176, R2, R9, R176 ;  /* 0x0000000902b07224 */ /* 0x000fc400078e02b0 */
[----:B------:R-:W-:Y:S01]  /*3180*/  @!P0 IMAD.MOV R164, RZ, RZ, -R164 ;  /* 0x000000ffffa48224 */ /* 0x000fe200078e0aa4 */
[C---:B------:R-:W-:Y:S01]  /*3190*/  ISETP.GT.U32.AND P0, PT, R2.reuse, R172, PT ;  /* 0x000000ac0200720c */ /* 0x040fe20003f04070 */
[C---:B------:R-:W-:Y:S01]  /*31a0*/  IMAD R174, R2.reuse, R5, R174 ;  /* 0x0000000502ae7224 */ /* 0x040fe200078e02ae */
[----:B------:R-:W-:Y:S01]  /*31b0*/  ISETP.GT.U32.AND P1, PT, R2, R176, PT ;  /* 0x000000b00200720c */ /* 0x000fe20003f24070 */
[----:B------:R-:W-:-:S03]  /*31c0*/  IMAD.HI.U32 R5, R3, R178, RZ ;  /* 0x000000b203057227 */ /* 0x000fc600078e00ff */
[----:B------:R-:W-:Y:S01]  /*31d0*/  ISETP.GT.U32.AND P5, PT, R2, R174, PT ;  /* 0x000000ae0200720c */ /* 0x000fe20003fa4070 */
[----:B------:R-:W-:-:S04]  /*31e0*/  IMAD.HI.U32 R8, R3, R182, RZ ;  /* 0x000000b603087227 */ /* 0x000fc800078e00ff */
[----:B------:R-:W-:Y:S02]  /*31f0*/  IMAD.MOV R5, RZ, RZ, -R5 ;  /* 0x000000ffff057224 */ /* 0x000fe400078e0a05 */
[----:B------:R-:W-:Y:S01]  /*3200*/  @!P3 IMAD.IADD R170, R170, 0x1, -R2 ;  /* 0x00000001aaaab824 */ /* 0x000fe200078e0a02 */
[----:B------:R-:W-:Y:S01]  /*3210*/  ISETP.GE.AND P3, PT, R12, RZ, PT ;  /* 0x000000ff0c00720c */ /* 0x000fe20003f66270 */
[----:B------:R-:W-:Y:S01]  /*3220*/  IMAD.MOV R9, RZ, RZ, -R8 ;  /* 0x000000ffff097224 */ /* 0x000fe200078e0a08 */
[----:B------:R-:W-:Y:S01]  /*3230*/  LOP3.LUT R8, R4, 0x7a, RZ, 0xfc, !PT ;  /* 0x0000007a04087812 */ /* 0x000fe200078efcff */
[----:B------:R-:W-:Y:S01]  /*3240*/  IMAD R178, R2, R5, R178 ;  /* 0x0000000502b27224 */ /* 0x000fe200078e02b2 */
[----:B------:R-:W-:Y:S01]  /*3250*/  LOP3.LUT R12, R4, 0x82, RZ, 0xfc, !PT ;  /* 0x00000082040c7812 */ /* 0x000fe200078efcff */
[----:B------:R-:W-:Y:S01]  /*3260*/  @!P0 IMAD.IADD R172, R172, 0x1, -R2 ;  /* 0x00000001acac8824 */ /* 0x000fe200078e0a02 */
[----:B------:R-:W-:Y:S01]  /*3270*/  IABS R180, R8 ;  /* 0x0000000800b47213 */ /* 0x000fe20000000000 */
[----:B------:R-:W-:Y:S01]  /*3280*/  IMAD R182, R2, R9, R182 ;  /* 0x0000000902b67224 */ /* 0x000fe200078e02b6 */
[----:B------:R-:W-:Y:S01]  /*3290*/  ISETP.GE.AND P0, PT, R14, RZ, PT ;  /* 0x000000ff0e00720c */ /* 0x000fe20003f06270 */
[----:B------:R-:W-:Y:S01]  /*32a0*/  @!P2 IMAD.MOV R170, RZ, RZ, -R170 ;  /* 0x000000ffffaaa224 */ /* 0x000fe200078e0aaa */
[----:B------:R-:W-:Y:S01]  /*32b0*/  ISETP.GT.U32.AND P2, PT, R2, R178, PT ;  /* 0x000000b20200720c */ /* 0x000fe20003f44070 */
[----:B------:R-:W-:Y:S01]  /*32c0*/  @!P1 IMAD.IADD R176, R176, 0x1, -R2 ;  /* 0x00000001b0b09824 */ /* 0x000fe200078e0a02 */
[----:B------:R-:W-:Y:S01]  /*32d0*/  LOP3.LUT R14, R4, 0x84, RZ, 0xfc, !PT ;  /* 0x00000084040e7812 */ /* 0x000fe200078efcff */
[----:B------:R-:W-:Y:S01]  /*32e0*/  @!P6 IMAD.MOV R172, RZ, RZ, -R172 ;  /* 0x000000fffface224 */ /* 0x000fe200078e0aac */
[C---:B------:R-:W-:Y:S01]  /*32f0*/  ISETP.GT.U32.AND P6, PT, R2.reuse, R182, PT ;  /* 0x000000b60200720c */ /* 0x040fe20003fc4070 */
[----:B------:R-:W-:Y:S01]  /*3300*/  @!P4 IMAD.MOV R168, RZ, RZ, -R168 ;  /* 0x000000ffffa8c224 */ /* 0x000fe200078e0aa8 */
[----:B------:R-:W-:Y:S01]  /*3310*/  ISETP.GT.U32.AND P1, PT, R2, R176, PT ;  /* 0x000000b00200720c */ /* 0x000fe20003f24070 */
[----:B------:R-:W-:Y:S01]  /*3320*/  @!P5 IMAD.IADD R174, R174, 0x1, -R2 ;  /* 0x00000001aeaed824 */ /* 0x000fe200078e0a02 */
[----:B------:R-:W-:Y:S01]  /*3330*/  ISETP.GE.AND P4, PT, R11, RZ, PT ;  /* 0x000000ff0b00720c */ /* 0x000fe20003f86270 */
[----:B------:R-:W-:Y:S01]  /*3340*/  IMAD.HI.U32 R5, R3, R180, RZ ;  /* 0x000000b403057227 */ /* 0x000fe200078e00ff */
[----:B------:R-:W-:-:S02]  /*3350*/  LOP3.LUT R11, R4, 0x7c, RZ, 0xfc, !PT ;  /* 0x0000007c040b7812 */ /* 0x000fc400078efcff */
[----:B------:R-:W-:Y:S01]  /*3360*/  ISETP.GT.U32.AND P5, PT, R2, R174, PT ;  /* 0x000000ae0200720c */ /* 0x000fe20003fa4070 */
[--C-:B------:R-:W-:Y:S01]  /*3370*/  @!P2 IMAD.IADD R178, R178, 0x1, -R2.reuse ;  /* 0x00000001b2b2a824 */ /* 0x100fe200078e0a02 */
[----:B------:R-:W-:Y:S01]  /*3380*/  IABS R184, R11 ;  /* 0x0000000b00b87213 */ /* 0x000fe20000000000 */
[----:B------:R-:W-:Y:S01]  /*3390*/  IMAD.MOV R5, RZ, RZ, -R5 ;  /* 0x000000ffff057224 */ /* 0x000fe200078e0a05 */
[----:B------:R-:W-:Y:S01]  /*33a0*/  IABS R188, R14 ;  /* 0x0000000e00bc7213 */ /* 0x000fe20000000000 */
[--C-:B------:R-:W-:Y:S01]  /*33b0*/  @!P6 IMAD.IADD R182, R182, 0x1, -R2.reuse ;  /* 0x00000001b6b6e824 */ /* 0x100fe200078e0a02 */
[----:B------:R-:W-:Y:S01]  /*33c0*/  ISETP.GT.U32.AND P2, PT, R2, R178, PT ;  /* 0x000000b20200720c */ /* 0x000fe20003f44070 */
[----:B------:R-:W-:Y:S01]  /*33d0*/  @!P1 IMAD.IADD R176, R176, 0x1, -R2 ;  /* 0x00000001b0b09824 */ /* 0x000fe200078e0a02 */
[----:B------:R-:W-:Y:S01]  /*33e0*/  ISETP.GE.AND P1, PT, R8, RZ, PT ;  /* 0x000000ff0800720c */ /* 0x000fe20003f26270 */
[----:B------:R-:W-:Y:S01]  /*33f0*/  IMAD.HI.U32 R8, R3, R184, RZ ;  /* 0x000000b803087227 */ /* 0x000fe200078e00ff */
[----:B------:R-:W-:-:S02]  /*3400*/  ISETP.GT.U32.AND P6, PT, R2, R182, PT ;  /* 0x000000b60200720c */ /* 0x000fc40003fc4070 */
[----:B------:R-:W-:Y:S01]  /*3410*/  IABS R186, R12 ;  /* 0x0000000c00ba7213 */ /* 0x000fe20000000000 */
[----:B------:R-:W-:Y:S01]  /*3420*/  IMAD R180, R2, R5, R180 ;  /* 0x0000000502b47224 */ /* 0x000fe200078e02b4 */
[----:B------:R-:W-:Y:S01]  /*3430*/  IADD3 R9, -R8, RZ, RZ ;  /* 0x000000ff08097210 */ /* 0x000fe20007ffe1ff */
[----:B------:R-:W-:Y:S01]  /*3440*/  @!P5 IMAD.IADD R174, R174, 0x1, -R2 ;  /* 0x00000001aeaed824 */ /* 0x000fe200078e0a02 */
[----:B------:R-:W-:Y:S01]  /*3450*/  ISETP.GE.AND P5, PT, R10, RZ, PT ;  /* 0x000000ff0a00720c */ /* 0x000fe20003fa6270 */
[----:B------:R-:W-:Y:S01]  /*3460*/  IMAD.HI.U32 R8, R3, R186, RZ ;  /* 0x000000ba03087227 */ /* 0x000fe200078e00ff */
[----:B------:R-:W-:-:S03]  /*3470*/  LOP3.LUT R10, R4, 0x7e, RZ, 0xfc, !PT ;  /* 0x0000007e040a7812 */ /* 0x000fc600078efcff */
[----:B------:R-:W-:Y:S01]  /*3480*/  IMAD R184, R2, R9, R184 ;  /* 0x0000000902b87224 */ /* 0x000fe200078e02b8 */
[----:B------:R-:W-:Y:S01]  /*3490*/  IABS R190, R10 ;  /* 0x0000000a00be7213 */ /* 0x000fe20000000000 */
[--C-:B------:R-:W-:Y:S01]  /*34a0*/  @!P2 IMAD.IADD R178, R178, 0x1, -R2.reuse ;  /* 0x00000001b2b2a824 */ /* 0x100fe200078e0a02 */
[----:B------:R-:W-:Y:S01]  /*34b0*/  ISETP.GT.U32.AND P2, PT, R2, R180, PT ;  /* 0x000000b40200720c */ /* 0x000fe20003f44070 */
[----:B------:R-:W-:Y:S01]  /*34c0*/  @!P6 IMAD.IADD R182, R182, 0x1, -R2 ;  /* 0x00000001b6b6e824 */ /* 0x000fe200078e0a02 */
[----:B------:R-:W-:Y:S01]  /*34d0*/  ISETP.GT.U32.AND P6, PT, R2, R184, PT ;  /* 0x000000b80200720c */ /* 0x000fe20003fc4070 */
[----:B------:R-:W-:Y:S01]  /*34e0*/  @!P4 IMAD.MOV R174, RZ, RZ, -R174 ;  /* 0x000000ffffaec224 */ /* 0x000fe200078e0aae */
[----:B------:R-:W-:Y:S01]  /*34f0*/  ISETP.GE.AND P4, PT, R11, RZ, PT ;  /* 0x000000ff0b00720c */ /* 0x000fe20003f86270 */
[----:B------:R-:W-:Y:S01]  /*3500*/  IMAD.HI.U32 R5, R3, R190, RZ ;  /* 0x000000be03057227 */ /* 0x000fe200078e00ff */
[----:B------:R-:W-:-:S03]  /*3510*/  LOP3.LUT R11, R4, 0x80, RZ, 0xfc, !PT ;  /* 0x00000080040b7812 */ /* 0x000fc600078efcff */
[----:B------:R-:W-:Y:S01]  /*3520*/  IMAD.MOV R5, RZ, RZ, -R5 ;  /* 0x000000ffff057224 */ /* 0x000fe200078e0a05 */
[----:B------:R-:W-:Y:S01]  /*3530*/  IABS R192, R11 ;  /* 0x0000000b00c07213 */ /* 0x000fe20000000000 */
[----:B------:R-:W-:Y:S02]  /*3540*/  IMAD.MOV R9, RZ, RZ, -R8 ;  /* 0x000000ffff097224 */ /* 0x000fe400078e0a08 */
[--C-:B------:R-:W-:Y:S02]  /*3550*/  @!P2 IMAD.IADD R180, R180, 0x1, -R2.reuse ;  /* 0x00000001b4b4a824 */ /* 0x100fe400078e0a02 */
[----:B------:R-:W-:Y:S02]  /*3560*/  @!P6 IMAD.IADD R184, R184, 0x1, -R2 ;  /* 0x00000001b8b8e824 */ /* 0x000fe400078e0a02 */
[C---:B------:R-:W-:Y:S01]  /*3570*/  IMAD R190, R2.reuse, R5, R190 ;  /* 0x0000000502be7224 */ /* 0x040fe200078e02be */
[----:B------:R-:W-:Y:S01]  /*3580*/  ISETP.GT.U32.AND P6, PT, R2, R180, PT ;  /* 0x000000b40200720c */ /* 0x000fe20003fc4070 */
[----:B------:R-:W-:-:S03]  /*3590*/  IMAD.HI.U32 R5, R3, R192, RZ ;  /* 0x000000c003057227 */ /* 0x000fc600078e00ff */
[C---:B------:R-:W-:Y:S01]  /*35a0*/  ISETP.GT.U32.AND P2, PT, R2.reuse, R190, PT ;  /* 0x000000be0200720c */ /* 0x040fe20003f44070 */
[----:B------:R-:W-:Y:S02]  /*35b0*/  IMAD.MOV R5, RZ, RZ, -R5 ;  /* 0x000000ffff057224 */ /* 0x000fe400078e0a05 */
[C---:B------:R-:W-:Y:S02]  /*35c0*/  IMAD R186, R2.reuse, R9, R186 ;  /* 0x0000000902ba7224 */ /* 0x040fe400078e02ba */
[----:B------:R-:W-:Y:S02]  /*35d0*/  IMAD R192, R2, R5, R192 ;  /* 0x0000000502c07224 */ /* 0x000fe400078e02c0 */
[----:B------:R-:W-:-:S04]  /*35e0*/  IMAD.HI.U32 R5, R3, R188, RZ ;  /* 0x000000bc03057227 */ /* 0x000fc800078e00ff */
[--C-:B------:R-:W-:Y:S01]  /*35f0*/  @!P6 IMAD.IADD R180, R180, 0x1, -R2.reuse ;  /* 0x00000001b4b4e824 */ /* 0x100fe200078e0a02 */
[----:B------:R-:W-:Y:S01]  /*3600*/  ISETP.GT.U32.AND P6, PT, R2, R192, PT ;  /* 0x000000c00200720c */ /* 0x000fe20003fc4070 */
[----:B------:R-:W-:Y:S01]  /*3610*/  @!P2 IMAD.IADD R190, R190, 0x1, -R2 ;  /* 0x00000001bebea824 */ /* 0x000fe200078e0a02 */
[C---:B------:R-:W-:Y:S01]  /*3620*/  ISETP.GT.U32.AND P2, PT, R2.reuse, R184, PT ;  /* 0x000000b80200720c */ /* 0x040fe20003f44070 */
[----:B------:R-:W-:Y:S02]  /*3630*/  IMAD.MOV R5, RZ, RZ, -R5 ;  /* 0x000000ffff057224 */ /* 0x000fe400078e0a05 */
[----:B------:R-:W-:Y:S01]  /*3640*/  @!P0 IMAD.MOV R178, RZ, RZ, -R178 ;  /* 0x000000ffffb28224 */ /* 0x000fe200078e0ab2 */
[C---:B------:R-:W-:Y:S01]  /*3650*/  ISETP.GT.U32.AND P0, PT, R2.reuse, R190, PT ;  /* 0x000000be0200720c */ /* 0x040fe20003f04070 */
[C---:B------:R-:W-:Y:S02]  /*3660*/  IMAD R188, R2.reuse, R5, R188 ;  /* 0x0000000502bc7224 */ /* 0x040fe400078e02bc */
[----:B------:R-:W-:Y:S01]  /*3670*/  @!P1 IMAD.MOV R180, RZ, RZ, -R180 ;  /* 0x000000ffffb49224 */ /* 0x000fe200078e0ab4 */
[----:B------:R-:W-:Y:S01]  /*3680*/  ISETP.GT.U32.AND P1, PT, R2, R186, PT ;  /* 0x000000ba0200720c */ /* 0x000fe20003f24070 */
[----:B------:R-:W-:Y:S01]  /*3690*/  @!P3 IMAD.MOV R176, RZ, RZ, -R176 ;  /* 0x000000ffffb0b224 */ /* 0x000fe200078e0ab0 */
[----:B------:R-:W-:Y:S01]  /*36a0*/  ISETP.GE.AND P3, PT, R10, RZ, PT ;  /* 0x000000ff0a00720c */ /* 0x000fe20003f66270 */
[--C-:B------:R-:W-:Y:S01]  /*36b0*/  @!P6 IMAD.IADD R192, R192, 0x1, -R2.reuse ;  /* 0x00000001c0c0e824 */ /* 0x100fe200078e0a02 */
[----:B------:R-:W-:Y:S01]  /*36c0*/  ISETP.GT.U32.AND P6, PT, R2, R188, PT ;  /* 0x000000bc0200720c */ /* 0x000fe20003fc4070 */
[----:B------:R-:W-:Y:S01]  /*36d0*/  @!P2 IMAD.IADD R184, R184, 0x1, -R2 ;  /* 0x00000001b8b8a824 */ /* 0x000fe200078e0a02 */
[----:B------:R-:W-:Y:S01]  /*36e0*/  LOP3.LUT R10, R4, 0x88, RZ, 0xfc, !PT ;  /* 0x00000088040a7812 */ /* 0x000fe200078efcff */
[----:B------:R-:W-:Y:S01]  /*36f0*/  IMAD.HI.U32 R8, R3, R194, RZ ;  /* 0x000000c203087227 */ /* 0x000fe200078e00ff */
[----:B------:R-:W-:-:S02]  /*3700*/  ISETP.GE.AND P2, PT, R12, RZ, PT ;  /* 0x000000ff0c00720c */ /* 0x000fc40003f46270 */
[----:B------:R-:W-:Y:S01]  /*3710*/  IABS R198, R10 ;  /* 0x0000000a00c67213 */ /* 0x000fe20000000000 */
[----:B------:R-:W-:Y:S01]  /*3720*/  @!P4 IMAD.MOV R184, RZ, RZ, -R184 ;  /* 0x000000ffffb8c224 */ /* 0x000fe200078e0ab8 */
[----:B------:R-:W-:Y:S01]  /*3730*/  ISETP.GT.U32.AND P4, PT, R2, R192, PT ;  /* 0x000000c00200720c */ /* 0x000fe20003f84070 */
[--C-:B------:R-:W-:Y:S01]  /*3740*/  @!P0 IMAD.IADD R190, R190, 0x1, -R2.reuse ;  /* 0x00000001bebe8824 */ /* 0x100fe200078e0a02 */
[----:B------:R-:W-:Y:S01]  /*3750*/  IADD3 R9, -R8, RZ, RZ ;  /* 0x000000ff08097210 */ /* 0x000fe20007ffe1ff */
[--C-:B------:R-:W-:Y:S01]  /*3760*/  @!P1 IMAD.IADD R186, R186, 0x1, -R2.reuse ;  /* 0x00000001baba9824 */ /* 0x100fe200078e0a02 */
[----:B------:R-:W-:Y:S01]  /*3770*/  ISETP.GE.AND P0, PT, R14, RZ, PT ;  /* 0x000000ff0e00720c */ /* 0x000fe20003f06270 */
[----:B------:R-:W-:Y:S01]  /*3780*/  @!P6 IMAD.IADD R188, R188, 0x1, -R2 ;  /* 0x00000001bcbce824 */ /* 0x000fe200078e0a02 */
[----:B------:R-:W-:Y:S01]  /*3790*/  LOP3.LUT R14, R4, 0x8c, RZ, 0xfc, !PT ;  /* 0x0000008c040e7812 */ /* 0x000fe200078efcff */
[C---:B------:R-:W-:Y:S01]  /*37a0*/  IMAD R194, R2.reuse, R9, R194 ;  /* 0x0000000902c27224 */ /* 0x040fe200078e02c2 */
[C---:B------:R-:W-:Y:S01]  /*37b0*/  ISETP.GT.U32.AND P1, PT, R2.reuse, R186, PT ;  /* 0x000000ba0200720c */ /* 0x040fe20003f24070 */
[----:B------:R-:W-:Y:S01]  /*37c0*/  IMAD.HI.U32 R5, R3, R198, RZ ;  /* 0x000000c603057227 */ /* 0x000fe200078e00ff */
[----:B------:R-:W-:-:S02]  /*37d0*/  ISETP.GT.U32.AND P6, PT, R2, R188, PT ;  /* 0x000000bc0200720c */ /* 0x000fc40003fc4070 */
[----:B------:R-:W-:Y:S01]  /*37e0*/  IABS R200, R14 ;  /* 0x0000000e00c87213 */ /* 0x000fe20000000000 */
[----:B------:R-:W-:Y:S01]  /*37f0*/  @!P4 IMAD.IADD R192, R192, 0x1, -R2 ;  /* 0x00000001c0c0c824 */ /* 0x000fe200078e0a02 */
[----:B------:R-:W-:Y:S01]  /*3800*/  ISETP.GT.U32.AND P4, PT, R2, R194, PT ;  /* 0x000000c20200720c */ /* 0x000fe20003f84070 */
[----:B------:R-:W-:Y:S01]  /*3810*/  IMAD.MOV R5, RZ, RZ, -R5 ;  /* 0x000000ffff057224 */ /* 0x000fe200078e0a05 */
[----:B------:R-:W-:Y:S01]  /*3820*/  LOP3.LUT R12, R4, 0x8a, RZ, 0xfc, !PT ;  /* 0x0000008a040c7812 */ /* 0x000fe200078efcff */
[----:B------:R-:W-:-:S03]  /*3830*/  IMAD.HI.U32 R8, R3, R200, RZ ;  /* 0x000000c803087227 */ /* 0x000fc600078e00ff */
[----:B------:R-:W-:Y:S01]  /*3840*/  IABS R196, R12 ;  /* 0x0000000c00c47213 */ /* 0x000fe20000000000 */
[----:B------:R-:W-:Y:S02]  /*3850*/  IMAD R198, R2, R5, R198 ;  /* 0x0000000502c67224 */ /* 0x000fe400078e02c6 */
[----:B------:R-:W-:Y:S01]  /*3860*/  @!P5 IMAD.MOV R182, RZ, RZ, -R182 ;  /* 0x000000ffffb6d224 */ /* 0x000fe200078e0ab6 */
[----:B------:R-:W-:Y:S01]  /*3870*/  ISETP.GE.AND P5, PT, R11, RZ, PT ;  /* 0x000000ff0b00720c */ /* 0x000fe20003fa6270 */
[----:B------:R-:W-:Y:S01]  /*3880*/  @!P6 IMAD.IADD R188, R188, 0x1, -R2 ;  /* 0x00000001bcbce824 */ /* 0x000fe200078e0a02 */
[----:B------:R-:W-:Y:S01]  /*3890*/  ISETP.GT.U32.AND P6, PT, R2, R198, PT ;  /* 0x000000c60200720c */ /* 0x000fe20003fc4070 */
[----:B------:R-:W-:Y:S01]  /*38a0*/  IMAD.MOV R11, RZ, RZ, -R8 ;  /* 0x000000ffff0b7224 */ /* 0x000fe200078e0a08 */
[----:B------:R-:W-:Y:S01]  /*38b0*/  @!P4 IADD3 R194, R194, -R2, RZ ;  /* 0x80000002c2c2c210 */ /* 0x000fe20007ffe0ff */
[----:B------:R-:W-:Y:S01]  /*38c0*/  @!P1 IMAD.IADD R186, R186, 0x1, -R2 ;  /* 0x00000001baba9824 */ /* 0x000fe200078e0a02 */
[----:B------:R-:W-:Y:S01]  /*38d0*/  ISETP.GE.AND P1, PT, R15, RZ, PT ;  /* 0x000000ff0f00720c */ /* 0x000fe20003f26270 */
[----:B------:R-:W-:Y:S01]  /*38e0*/  IMAD R200, R2, R11, R200 ;  /* 0x0000000b02c87224 */ /* 0x000fe200078e02c8 */
[----:B------:R-:W-:Y:S01]  /*38f0*/  LOP3.LUT R8, R4, 0x90, RZ, 0xfc, !PT ;  /* 0x0000009004087812 */ /* 0x000fe200078efcff */
[----:B------:R-:W-:Y:S01]  /*3900*/  @!P3 IMAD.MOV R190, RZ, RZ, -R190 ;  /* 0x000000ffffbeb224 */ /* 0x000fe200078e0abe */
[C---:B------:R-:W-:Y:S01]  /*3910*/  ISETP.GT.U32.AND P3, PT, R2.reuse, R194, PT ;  /* 0x000000c20200720c */ /* 0x040fe20003f64070 */
[----:B------:R-:W-:Y:S01]  /*3920*/  @!P2 IMAD.MOV R186, RZ, RZ, -R186 ;  /* 0x000000ffffbaa224 */ /* 0x000fe200078e0aba */
[----:B------:R-:W-:Y:S01]  /*3930*/  ISETP.GT.U32.AND P2, PT, R2, R200, PT ;  /* 0x000000c80200720c */ /* 0x000fe20003f44070 */
[----:B------:R-:W-:Y:S01]  /*3940*/  IMAD.HI.U32 R5, R3, R196, RZ ;  /* 0x000000c403057227 */ /* 0x000fe200078e00ff */
[----:B------:R-:W-:-:S02]  /*3950*/  ISETP.GE.AND P4, PT, R10, RZ, PT ;  /* 0x000000ff0a00720c */ /* 0x000fc40003f86270 */
[----:B------:R-:W-:Y:S01]  /*3960*/  IABS R204, R8 ;  /* 0x0000000800cc7213 */ /* 0x000fe20000000000 */
[----:B------:R-:W-:Y:S01]  /*3970*/  IMAD.MOV R5, RZ, RZ, -R5 ;  /* 0x000000ffff057224 */ /* 0x000fe200078e0a05 */
[----:B------:R-:W-:Y:S01]  /*3980*/  LOP3.LUT R10, R4, 0x92, RZ, 0xfc, !PT ;  /* 0x00000092040a7812 */ /* 0x000fe200078efcff */
[----:B------:R-:W-:Y:S01]  /*3990*/  @!P6 IMAD.IADD R198, R198, 0x1, -R2 ;  /* 0x00000001c6c6e824 */ /* 0x000fe200078e0a02 */
[----:B------:R-:W-:Y:S01]  /*39a0*/  LOP3.LUT R11, R4, 0x96, RZ, 0xfc, !PT ;  /* 0x00000096040b7812 */ /* 0x000fe200078efcff */
[----:B------:R-:W-:Y:S01]  /*39b0*/  IMAD.HI.U32 R9, R3, R202, RZ ;  /* 0x000000ca03097227 */ /* 0x000fe200078e00ff */
[----:B------:R-:W-:Y:S02]  /*39c0*/  IABS R206, R10 ;  /* 0x0000000a00ce7213 */ /* 0x000fe40000000000 */
[C---:B------:R-:W-:Y:S01]  /*39d0*/  ISETP.GT.U32.AND P6, PT, R2.reuse, R198, PT ;  /* 0x000000c60200720c */ /* 0x040fe20003fc4070 */
[----:B------:R-:W-:Y:S01]  /*39e0*/  IMAD R196, R2, R5, R196 ;  /* 0x0000000502c47224 */ /* 0x000fe200078e02c4 */
[----:B------:R-:W-:Y:S01]  /*39f0*/  IABS R210, R11 ;  /* 0x0000000b00d27213 */ /* 0x000fe20000000000 */
[----:B------:R-:W-:Y:S01]  /*3a00*/  IMAD.MOV R9, RZ, RZ, -R9 ;  /* 0x000000ffff097224 */ /* 0x000fe200078e0a09 */
[----:B------:R-:W-:Y:S01]  /*3a10*/  LOP3.LUT R15, R4, 0xa8, RZ, 0xfc, !PT ;  /* 0x000000a8040f7812 */ /* 0x000fe200078efcff */
[----:B------:R-:W-:Y:S01]  /*3a20*/  @!P5 IMAD.MOV R192, RZ, RZ, -R192 ;  /* 0x000000ffffc0d224 */ /* 0x000fe200078e0ac0 */
[----:B------:R-:W-:Y:S01]  /*3a30*/  ISETP.GT.U32.AND P5, PT, R2, R196, PT ;  /* 0x000000c40200720c */ /* 0x000fe20003fa4070 */
[--C-:B------:R-:W-:Y:S01]  /*3a40*/  @!P3 IMAD.IADD R194, R194, 0x1, -R2.reuse ;  /* 0x00000001c2c2b824 */ /* 0x100fe200078e0a02 */
[----:B------:R-:W-:Y:S01]  /*3a50*/  IABS R228, R15 ;  /* 0x0000000f00e47213 */ /* 0x000fe20000000000 */
[----:B------:R-:W-:-:S02]  /*3a60*/  @!P2 IMAD.IADD R200, R200, 0x1, -R2 ;  /* 0x00000001c8c8a824 */ /* 0x000fc400078e0a02 */
[----:B------:R-:W-:-:S04]  /*3a70*/  IMAD.HI.U32 R5, R3, R204, RZ ;  /* 0x000000cc03057227 */ /* 0x000fc800078e00ff */
[C---:B------:R-:W-:Y:S02]  /*3a80*/  IMAD R202, R2.reuse, R9, R202 ;  /* 0x0000000902ca7224 */ /* 0x040fe400078e02ca */
[----:B------:R-:W-:Y:S01]  /*3a90*/  @!P1 IMAD.MOV R194, RZ, RZ, -R194 ;  /* 0x000000ffffc29224 */ /* 0x000fe200078e0ac2 */
[C---:B------:R-:W-:Y:S01]  /*3aa0*/  ISETP.GT.U32.AND P1, PT, R2.reuse, R200, PT ;  /* 0x000000c80200720c */ /* 0x040fe20003f24070 */
[----:B------:R-:W-:Y:S01]  /*3ab0*/  IMAD.MOV R9, RZ, RZ, -R5 ;  /* 0x000000ffff097224 */ /* 0x000fe200078e0a05 */
[----:B------:R-:W-:Y:S01]  /*3ac0*/  ISETP.GT.U32.AND P3, PT, R2, R202, PT ;  /* 0x000000ca0200720c */ /* 0x000fe20003f64070 */
[----:B------:R-:W-:-:S04]  /*3ad0*/  IMAD.HI.U32 R5, R3, R206, RZ ;  /* 0x000000ce03057227 */ /* 0x000fc800078e00ff */
[----:B------:R-:W-:Y:S01]  /*3ae0*/  @!P6 IMAD.IADD R198, R198, 0x1, -R2 ;  /* 0x00000001c6c6e824 */ /* 0x000fe200078e0a02 */
[----:B------:R-:W-:Y:S01]  /*3af0*/  ISETP.GE.AND P6, PT, R14, RZ, PT ;  /* 0x000000ff0e00720c */ /* 0x000fe20003fc6270 */
[----:B------:R-:W-:Y:S01]  /*3b00*/  IMAD R204, R2, R9, R204 ;  /* 0x0000000902cc7224 */ /* 0x000fe200078e02cc */
[C---:B------:R-:W-:Y:S01]  /*3b10*/  LOP3.LUT R9, R4.reuse, 0x94, RZ, 0xfc, !PT ;  /* 0x0000009404097812 */ /* 0x040fe200078efcff */
[----:B------:R-:W-:Y:S01]  /*3b20*/  IMAD.MOV R5, RZ, RZ, -R5 ;  /* 0x000000ffff057224 */ /* 0x000fe200078e0a05 */
[----:B------:R-:W-:Y:S01]  /*3b30*/  LOP3.LUT R14, R4, 0xa6, RZ, 0xfc, !PT ;  /* 0x000000a6040e7812 */ /* 0x000fe200078efcff */
[----:B------:R-:W-:Y:S01]  /*3b40*/  @!P5 IMAD.IADD R196, R196, 0x1, -R2 ;  /* 0x00000001c4c4d824 */ /* 0x000fe200078e0a02 */
[----:B------:R-:W-:Y:S01]  /*3b50*/  IABS R208, R9 ;  /* 0x0000000900d07213 */ /* 0x000fe20000000000 */
[----:B------:R-:W-:Y:S01]  /*3b60*/  IMAD R206, R2, R5, R206 ;  /* 0x0000000502ce7224 */ /* 0x000fe200078e02ce */
[----:B------:R-:W-:Y:S01]  /*3b70*/  ISETP.GE.AND P5, PT, R16, RZ, PT ;  /* 0x000000ff1000720c */ /* 0x000fe20003fa6270 */
[----:B------:R-:W-:Y:S01]  /*3b80*/  @!P4 IMAD.MOV R198, RZ, RZ, -R198 ;  /* 0x000000ffffc6c224 */ /* 0x000fe200078e0ac6 */
[----:B------:R-:W-:Y:S01]  /*3b90*/  ISETP.GT.U32.AND P4, PT, R2, R204, PT ;  /* 0x000000cc0200720c */ /* 0x000fe20003f84070 */
[--C-:B------:R-:W-:Y:S01]  /*3ba0*/  @!P1 IMAD.IADD R200, R200, 0x1, -R2.reuse ;  /* 0x00000001c8c89824 */ /* 0x100fe200078e0a02 */
[----:B------:R-:W-:Y:S01]  /*3bb0*/  ISETP.GT.U32.AND P2, PT, R2, R196, PT ;  /* 0x000000c40200720c */ /* 0x000fe20003f44070 */
[----:B------:R-:W-:Y:S01]  /*3bc0*/  @!P3 IMAD.IADD R202, R202, 0x1, -R2 ;  /* 0x00000001cacab824 */ /* 0x000fe200078e0a02 */
[----:B------:R-:W-:Y:S01]  /*3bd0*/  ISETP.GT.U32.AND P1, PT, R2, R206, PT ;  /* 0x000000ce0200720c */ /* 0x000fe20003f24070 */
[----:B------:R-:W-:Y:S01]  /*3be0*/  @!P0 IMAD.MOV R188, RZ, RZ, -R188 ;  /* 0x000000ffffbc8224 */ /* 0x000fe200078e0abc */
[----:B------:R-:W-:Y:S01]  /*3bf0*/  ISETP.GE.AND P0, PT, R12, RZ, PT ;  /* 0x000000ff0c00720c */ /* 0x000fe20003f06270 */
[----:B------:R-:W-:Y:S01]  /*3c00*/  IMAD.HI.U32 R5, R3, R208, RZ ;  /* 0x000000d003057227 */ /* 0x000fe200078e00ff */
[----:B------:R-:W-:-:S02]  /*3c10*/  ISETP.GT.U32.AND P3, PT, R2, R202, PT ;  /* 0x000000ca0200720c */ /* 0x000fc40003f64070 */
[----:B------:R-:W-:Y:S01]  /*3c20*/  LOP3.LUT R12, R4, 0x9e, RZ, 0xfc, !PT ;  /* 0x0000009e040c7812 */ /* 0x000fe200078efcff */
[----:B------:R-:W-:Y:S01]  /*3c30*/  IMAD.MOV R5, RZ, RZ, -R5 ;  /* 0x000000ffff057224 */ /* 0x000fe200078e0a05 */
[----:B------:R-:W-:Y:S01]  /*3c40*/  IABS R226, R14 ;  /* 0x0000000e00e27213 */ /* 0x000fe20000000000 */
[----:B------:R-:W-:Y:S01]  /*3c50*/  @!P4 IMAD.IADD R204, R204, 0x1, -R2 ;  /* 0x00000001ccccc824 */ /* 0x000fe200078e0a02 */
[----:B------:R-:W-:Y:S01]  /*3c60*/  ISETP.GE.AND P4, PT, R9, RZ, PT ;  /* 0x000000ff0900720c */ /* 0x000fe20003f86270 */
[----:B------:R-:W-:Y:S01]  /*3c70*/  IMAD R208, R2, R5, R208 ;  /* 0x0000000502d07224 */ /* 0x000fe200078e02d0 */
[----:B------:R-:W-:Y:S01]  /*3c80*/  @!P2 IADD3 R196, R196, -R2, RZ ;  /* 0x80000002c4c4a210 */ /* 0x000fe20007ffe0ff */
[----:B------:R-:W-:Y:S01]  /*3c90*/  @!P1 IMAD.IADD R206, R206, 0x1, -R2 ;  /* 0x00000001cece9824 */ /* 0x000fe200078e0a02 */
[----:B------:R-:W-:Y:S01]  /*3ca0*/  ISETP.GE.AND P2, PT, R8, RZ, PT ;  /* 0x000000ff0800720c */ /* 0x000fe20003f46270 */
[----:B------:R-:W-:Y:S01]  /*3cb0*/  IMAD.HI.U32 R8, R3, R210, RZ ;  /* 0x000000d203087227 */ /* 0x000fe200078e00ff */
[----:B------:R-:W-:-:S02]  /*3cc0*/  ISETP.GT.U32.AND P1, PT, R2, R204, PT ;  /* 0x000000cc0200720c */ /* 0x000fc40003f24070 */
[----:B------:R-:W-:Y:S01]  /*3cd0*/  IABS R216, R12 ;  /* 0x0000000c00d87213 */ /* 0x000fe20000000000 */
[----:B------:R-:W-:Y:S01]  /*3ce0*/  IMAD.MOV R9, RZ, RZ, -R8 ;  /* 0x000000ffff097224 */ /* 0x000fe200078e0a08 */
[----:B------:R-:W-:Y:S01]  /*3cf0*/  LOP3.LUT R16, R4, 0xac, RZ, 0xfc, !PT ;  /* 0x000000ac04107812 */ /* 0x000fe200078efcff */
[----:B------:R-:W-:Y:S01]  /*3d00*/  @!P3 IMAD.IADD R202, R202, 0x1, -R2 ;  /* 0x00000001cacab824 */ /* 0x000fe200078e0a02 */
[----:B------:R-:W-:Y:S01]  /*3d10*/  ISETP.GE.AND P3, PT, R10, RZ, PT ;  /* 0x000000ff0a00720c */ /* 0x000fe20003f66270 */
[----:B------:R-:W-:Y:S01]  /*3d20*/  IMAD R210, R2, R9, R210 ;  /* 0x0000000902d27224 */ /* 0x000fe200078e02d2 */
[----:B------:R-:W-:Y:S01]  /*3d30*/  LOP3.LUT R10, R4, 0x98, RZ, 0xfc, !PT ;  /* 0x00000098040a7812 */ /* 0x000fe200078efcff */
[----:B------:R-:W-:Y:S01]  /*3d40*/  @!P6 IMAD.MOV R200, RZ, RZ, -R200 ;  /* 0x000000ffffc8e224 */ /* 0x000fe200078e0ac8 */
[----:B------:R-:W-:Y:S01]  /*3d50*/  ISETP.GT.U32.AND P6, PT, R2, R208, PT ;  /* 0x000000d00200720c */ /* 0x000fe20003fc4070 */
[----:B------:R-:W-:Y:S01]  /*3d60*/  @!P0 IMAD.MOV R196, RZ, RZ, -R196 ;  /* 0x000000ffffc48224 */ /* 0x000fe200078e0ac4 */
        /* <DEDUP_REMOVED lines=8> */
[----:B------:R-:W-:Y:S02]  /*3df0*/  IMAD.MOV R5, RZ, RZ, -R5 ;  /* 0x000000ffff057224 */ /* 0x000fe400078e0a05 */
[----:B------:R-:W-:Y:S02]  /*3e00*/  @!P6 IMAD.IADD R208, R208, 0x1, -R2 ;  /* 0x00000001d0d0e824 */ /* 0x000fe400078e0a02 */
[----:B------:R-:W-:Y:S01]  /*3e10*/  IMAD R212, R2, R5, R212 ;  /* 0x0000000502d47224 */ /* 0x000fe200078e02d4 */
[----:B------:R-:W-:Y:S01]  /*3e20*/  LOP3.LUT R5, R4, 0x9a, RZ, 0xfc, !PT ;  /* 0x0000009a04057812 */ /* 0x000fe200078efcff */
[----:B------:R-:W-:Y:S01]  /*3e30*/  @!P2 IMAD.MOV R204, RZ, RZ, -R204 ;  /* 0x000000ffffcca224 */ /* 0x000fe200078e0acc */
[----:B------:R-:W-:Y:S01]  /*3e40*/  @!P1 IADD3 R210, R210, -R2, RZ ;  /* 0x80000002d2d29210 */ /* 0x000fe20007ffe0ff */
[----:B------:R-:W-:Y:S01]  /*3e50*/  @!P0 IMAD.IADD R206, R206, 0x1, -R2 ;  /* 0x00000001cece8824 */ /* 0x000fe200078e0a02 */
[----:B------:R-:W-:Y:S01]  /*3e60*/  IABS R214, R5 ;  /* 0x0000000500d67213 */ /* 0x000fe20000000000 */
[----:B------:R-:W-:Y:S01]  /*3e70*/  IMAD.HI.U32 R9, R3, R216, RZ ;  /* 0x000000d803097227 */ /* 0x000fe200078e00ff */
[----:B------:R-:W-:-:S02]  /*3e80*/  ISETP.GT.U32.AND P1, PT, R2, R210, PT ;  /* 0x000000d20200720c */ /* 0x000fc40003f24070 */
[----:B------:R-:W-:Y:S01]  /*3e90*/  ISETP.GE.AND P6, PT, R5, RZ, PT ;  /* 0x000000ff0500720c */ /* 0x000fe20003fc6270 */
[----:B------:R-:W-:Y:S01]  /*3ea0*/  IMAD.HI.U32 R5, R3, R214, RZ ;  /* 0x000000d603057227 */ /* 0x000fe200078e00ff */
[----:B------:R-:W-:Y:S02]  /*3eb0*/  ISETP.GT.U32.AND P2, PT, R2, R208, PT ;  /* 0x000000d00200720c */ /* 0x000fe40003f44070 */
[----:B------:R-:W-:Y:S01]  /*3ec0*/  ISETP.GE.AND P0, PT, R10, RZ, PT ;  /* 0x000000ff0a00720c */ /* 0x000fe20003f06270 */
[----:B------:R-:W-:Y:S01]  /*3ed0*/  @!P3 IMAD.MOV R206, RZ, RZ, -R206 ;  /* 0x000000ffffceb224 */ /* 0x000fe200078e0ace */
[----:B------:R-:W-:Y:S01]  /*3ee0*/  ISETP.GT.U32.AND P3, PT, R2, R212, PT ;  /* 0x000000d40200720c */ /* 0x000fe20003f64070 */
[----:B------:R-:W-:Y:S01]  /*3ef0*/  IMAD.MOV R5, RZ, RZ, -R5 ;  /* 0x000000ffff057224 */ /* 0x000fe200078e0a05 */
[----:B------:R-:W-:Y:S01]  /*3f00*/  LOP3.LUT R10, R4, 0x9c, RZ, 0xfc, !PT ;  /* 0x0000009c040a7812 */ /* 0x000fe200078efcff */
[----:B------:R-:W-:Y:S02]  /*3f10*/  IMAD.MOV R9, RZ, RZ, -R9 ;  /* 0x000000ffff097224 */ /* 0x000fe400078e0a09 */
[----:B------:R-:W-:Y:S01]  /*3f20*/  @!P1 IMAD.IADD R210, R210, 0x1, -R2 ;  /* 0x00000001d2d29824 */ /* 0x000fe200078e0a02 */
[----:B------:R-:W-:Y:S01]  /*3f30*/  IABS R222, R10 ;  /* 0x0000000a00de7213 */ /* 0x000fe20000000000 */
[----:B------:R-:W-:Y:S01]  /*3f40*/  IMAD R214, R2, R5, R214 ;  /* 0x0000000502d67224 */ /* 0x000fe200078e02d6 */
[----:B------:R-:W-:Y:S01]  /*3f50*/  LOP3.LUT R5, R4, 0xa0, RZ, 0xfc, !PT ;  /* 0x000000a004057812 */ /* 0x000fe200078efcff */
[----:B------:R-:W-:Y:S01]  /*3f60*/  @!P5 IMAD.MOV R210, RZ, RZ, -R210 ;  /* 0x000000ffffd2d224 */ /* 0x000fe200078e0ad2 */
[----:B------:R-:W-:Y:S01]  /*3f70*/  ISETP.GE.AND P1, PT, R12, RZ, PT ;  /* 0x000000ff0c00720c */ /* 0x000fe20003f26270 */
[--C-:B------:R-:W-:Y:S01]  /*3f80*/  @!P2 IMAD.IADD R208, R208, 0x1, -R2.reuse ;  /* 0x00000001d0d0a824 */ /* 0x100fe200078e0a02 */
[----:B------:R-:W-:Y:S01]  /*3f90*/  ISETP.GT.U32.AND P5, PT, R2, R214, PT ;  /* 0x000000d60200720c */ /* 0x000fe20003fa4070 */
[----:B------:R-:W-:Y:S01]  /*3fa0*/  @!P3 IMAD.IADD R212, R212, 0x1, -R2 ;  /* 0x00000001d4d4b824 */ /* 0x000fe200078e0a02 */
[----:B------:R-:W-:Y:S01]  /*3fb0*/  IABS R224, R5 ;  /* 0x0000000500e07213 */ /* 0x000fe20000000000 */
[----:B------:R-:W-:Y:S01]  /*3fc0*/  @!P4 IMAD.MOV R208, RZ, RZ, -R208 ;  /* 0x000000ffffd0c224 */ /* 0x000fe200078e0ad0 */
[----:B------:R-:W-:Y:S01]  /*3fd0*/  ISETP.GE.AND P4, PT, R5, RZ, PT ;  /* 0x000000ff0500720c */ /* 0x000fe20003f86270 */
[----:B------:R-:W-:Y:S01]  /*3fe0*/  IMAD.HI.U32 R8, R3, R222, RZ ;  /* 0x000000de03087227 */ /* 0x000fe200078e00ff */
[----:B------:R-:W-:-:S02]  /*3ff0*/  ISETP.GT.U32.AND P3, PT, R2, R212, PT ;  /* 0x000000d40200720c */ /* 0x000fc40003f64070 */
[----:B------:R-:W-:Y:S01]  /*4000*/  LOP3.LUT R12, R4, 0xa4, RZ, 0xfc, !PT ;  /* 0x000000a4040c7812 */ /* 0x000fe200078efcff */
[----:B------:R-:W-:Y:S01]  /*4010*/  IMAD.HI.U32 R5, R3, R224, RZ ;  /* 0x000000e003057227 */ /* 0x000fe200078e00ff */
[----:B------:R-:W-:Y:S02]  /*4020*/  ISETP.GE.AND P2, PT, R10, RZ, PT ;  /* 0x000000ff0a00720c */ /* 0x000fe40003f46270 */
[----:B------:R-:W-:Y:S01]  /*4030*/  IABS R220, R12 ;  /* 0x0000000c00dc7213 */ /* 0x000fe20000000000 */
[----:B------:R-:W-:Y:S01]  /*4040*/  @!P5 IMAD.IADD R214, R214, 0x1, -R2 ;  /* 0x00000001d6d6d824 */ /* 0x000fe200078e0a02 */
[----:B------:R-:W-:Y:S01]  /*4050*/  LOP3.LUT R10, R4, 0xa2, RZ, 0xfc, !PT ;  /* 0x000000a2040a7812 */ /* 0x000fe200078efcff */
[C---:B------:R-:W-:Y:S02]  /*4060*/  IMAD R216, R2.reuse, R9, R216 ;  /* 0x0000000902d87224 */ /* 0x040fe400078e02d8 */
[----:B------:R-:W-:Y:S01]  /*4070*/  IMAD.MOV R5, RZ, RZ, -R5 ;  /* 0x000000ffff057224 */ /* 0x000fe200078e0a05 */
[----:B------:R-:W-:Y:S01]  /*4080*/  ISETP.GT.U32.AND P5, PT, R2, R214, PT ;  /* 0x000000d60200720c */ /* 0x000fe20003fa4070 */
[----:B------:R-:W-:Y:S01]  /*4090*/  @!P3 IMAD.IADD R212, R212, 0x1, -R2 ;  /* 0x00000001d4d4b824 */ /* 0x000fe200078e0a02 */
[----:B------:R-:W-:Y:S01]  /*40a0*/  IABS R218, R10 ;  /* 0x0000000a00da7213 */ /* 0x000fe20000000000 */
[----:B------:R-:W-:-:S02]  /*40b0*/  IMAD.MOV R11, RZ, RZ, -R8 ;  /* 0x000000ffff0b7224 */ /* 0x000fc400078e0a08 */
[----:B------:R-:W-:Y:S01]  /*40c0*/  IMAD R224, R2, R5, R224 ;  /* 0x0000000502e07224 */ /* 0x000fe200078e02e0 */
[----:B------:R-:W-:Y:S01]  /*40d0*/  @!P0 IADD3 R212, -R212, RZ, RZ ;  /* 0x000000ffd4d48210 */ /* 0x000fe20007ffe1ff */
[C---:B------:R-:W-:Y:S01]  /*40e0*/  IMAD R222, R2.reuse, R11, R222 ;  /* 0x0000000b02de7224 */ /* 0x040fe200078e02de */
[----:B------:R-:W-:Y:S01]  /*40f0*/  ISETP.GT.U32.AND P0, PT, R2, R216, PT ;  /* 0x000000d80200720c */ /* 0x000fe20003f04070 */
[----:B------:R-:W-:-:S03]  /*4100*/  IMAD.HI.U32 R9, R3, R220, RZ ;  /* 0x000000dc03097227 */ /* 0x000fc600078e00ff */
[----:B------:R-:W-:Y:S01]  /*4110*/  ISETP.GT.U32.AND P3, PT, R2, R222, PT ;  /* 0x000000de0200720c */ /* 0x000fe20003f64070 */
[----:B------:R-:W-:Y:S01]  /*4120*/  @!P5 IMAD.IADD R214, R214, 0x1, -R2 ;  /* 0x00000001d6d6d824 */ /* 0x000fe200078e0a02 */
[----:B------:R-:W-:Y:S01]  /*4130*/  ISETP.GT.U32.AND P5, PT, R2, R224, PT ;  /* 0x000000e00200720c */ /* 0x000fe20003fa4070 */
[----:B------:R-:W-:Y:S02]  /*4140*/  IMAD.MOV R9, RZ, RZ, -R9 ;  /* 0x000000ffff097224 */ /* 0x000fe400078e0a09 */
[----:B------:R-:W-:-:S04]  /*4150*/  IMAD.HI.U32 R5, R3, R226, RZ ;  /* 0x000000e203057227 */ /* 0x000fc800078e00ff */
[----:B------:R-:W-:Y:S02]  /*4160*/  @!P0 IMAD.IADD R216, R216, 0x1, -R2 ;  /* 0x00000001d8d88824 */ /* 0x000fe400078e0a02 */
[----:B------:R-:W-:Y:S02]  /*4170*/  IMAD R220, R2, R9, R220 ;  /* 0x0000000902dc7224 */ /* 0x000fe400078e02dc */
[--C-:B------:R-:W-:Y:S02]  /*4180*/  @!P3 IMAD.IADD R222, R222, 0x1, -R2.reuse ;  /* 0x00000001dedeb824 */ /* 0x100fe400078e0a02 */
[----:B------:R-:W-:Y:S01]  /*4190*/  @!P5 IMAD.IADD R224, R224, 0x1, -R2 ;  /* 0x00000001e0e0d824 */ /* 0x000fe200078e0a02 */
[C---:B------:R-:W-:Y:S01]  /*41a0*/  ISETP.GT.U32.AND P5, PT, R2.reuse, R216, PT ;  /* 0x000000d80200720c */ /* 0x040fe20003fa4070 */
[----:B------:R-:W-:Y:S01]  /*41b0*/  IMAD.MOV R5, RZ, RZ, -R5 ;  /* 0x000000ffff057224 */ /* 0x000fe200078e0a05 */
[C---:B------:R-:W-:Y:S01]  /*41c0*/  ISETP.GT.U32.AND P3, PT, R2.reuse, R222, PT ;  /* 0x000000de0200720c */ /* 0x040fe20003f64070 */
[----:B------:R-:W-:Y:S01]  /*41d0*/  IMAD.HI.U32 R8, R3, R218, RZ ;  /* 0x000000da03087227 */ /* 0x000fe200078e00ff */
[----:B------:R-:W-:-:S03]  /*41e0*/  ISETP.GT.U32.AND P0, PT, R2, R220, PT ;  /* 0x000000dc0200720c */ /* 0x000fc60003f04070 */
[----:B------:R-:W-:Y:S02]  /*41f0*/  IMAD R226, R2, R5, R226 ;  /* 0x0000000502e27224 */ /* 0x000fe400078e02e2 */
[----:B------:R-:W-:Y:S02]  /*4200*/  IMAD.MOV R11, RZ, RZ, -R8 ;  /* 0x000000ffff0b7224 */ /* 0x000fe400078e0a08 */
[----:B------:R-:W-:-:S04]  /*4210*/  IMAD.HI.U32 R8, R3, R228, RZ ;  /* 0x000000e403087227 */ /* 0x000fc800078e00ff */
[----:B------:R-:W-:Y:S01]  /*4220*/  @!P5 IMAD.IADD R216, R216, 0x1, -R2 ;  /* 0x00000001d8d8d824 */ /* 0x000fe200078e0a02 */
[C---:B------:R-:W-:Y:S01]  /*4230*/  ISETP.GT.U32.AND P5, PT, R2.reuse, R226, PT ;  /* 0x000000e20200720c */ /* 0x040fe20003fa4070 */
[----:B------:R-:W-:Y:S01]  /*4240*/  IMAD R218, R2, R11, R218 ;  /* 0x0000000b02da7224 */ /* 0x000fe200078e02da */
[----:B------:R-:W-:Y:S01]  /*4250*/  LOP3.LUT R11, R4, 0xaa, RZ, 0xfc, !PT ;  /* 0x000000aa040b7812 */ /* 0x000fe200078efcff */
[--C-:B------:R-:W-:Y:S02]  /*4260*/  @!P3 IMAD.IADD R222, R222, 0x1, -R2.reuse ;  /* 0x00000001dedeb824 */ /* 0x100fe400078e0a02 */
[----:B------:R-:W-:Y:S01]  /*4270*/  @!P0 IMAD.IADD R220, R220, 0x1, -R2 ;  /* 0x00000001dcdc8824 */ /* 0x000fe200078e0a02 */
[C---:B------:R-:W-:Y:S01]  /*4280*/  ISETP.GT.U32.AND P3, PT, R2.reuse, R218, PT ;  /* 0x000000da0200720c */ /* 0x040fe20003f64070 */
[----:B------:R-:W-:Y:S01]  /*4290*/  IMAD.MOV R9, RZ, RZ, -R8 ;  /* 0x000000ffff097224 */ /* 0x000fe200078e0a08 */
[----:B------:R-:W-:Y:S01]  /*42a0*/  IABS R230, R11 ;  /* 0x0000000b00e67213 */ /* 0x000fe20000000000 */
[----:B------:R-:W-:Y:S01]  /*42b0*/  IMAD.HI.U32 R8, R3, R234, RZ ;  /* 0x000000ea03087227 */ /* 0x000fe200078e00ff */
[----:B------:R-:W-:-:S03]  /*42c0*/  ISETP.GT.U32.AND P0, PT, R2, R220, PT ;  /* 0x000000dc0200720c */ /* 0x000fc60003f04070 */
[----:B------:R-:W-:-:S04]  /*42d0*/  IMAD.HI.U32 R5, R3, R230, RZ ;  /* 0x000000e603057227 */ /* 0x000fc800078e00ff */
[----:B------:R-:W-:Y:S01]  /*42e0*/  @!P5 IMAD.IADD R226, R226, 0x1, -R2 ;  /* 0x00000001e2e2d824 */ /* 0x000fe200078e0a02 */
[----:B------:R-:W-:Y:S01]  /*42f0*/  ISETP.GE.AND P5, PT, R12, RZ, PT ;  /* 0x000000ff0c00720c */ /* 0x000fe20003fa6270 */
[----:B------:R-:W-:Y:S01]  /*4300*/  IMAD.MOV R5, RZ, RZ, -R5 ;  /* 0x000000ffff057224 */ /* 0x000fe200078e0a05 */
[----:B------:R-:W-:Y:S01]  /*4310*/  LOP3.LUT R12, R4, 0xba, RZ, 0xfc, !PT ;  /* 0x000000ba040c7812 */ /* 0x000fe200078efcff */
[----:B------:R-:W-:Y:S02]  /*4320*/  IMAD R228, R2, R9, R228 ;  /* 0x0000000902e47224 */ /* 0x000fe400078e02e4 */
[----:B------:R-:W-:Y:S01]  /*4330*/  @!P3 IMAD.IADD R218, R218, 0x1, -R2 ;  /* 0x00000001dadab824 */ /* 0x000fe200078e0a02 */
[----:B------:R-:W-:Y:S01]  /*4340*/  @!P0 IADD3 R220, R220, -R2, RZ ;  /* 0x80000002dcdc8210 */ /* 0x000fe20007ffe0ff */
[C---:B------:R-:W-:Y:S01]  /*4350*/  IMAD R230, R2.reuse, R5, R230 ;  /* 0x0000000502e67224 */ /* 0x040fe200078e02e6 */
[----:B------:R-:W-:Y:S01]  /*4360*/  ISETP.GT.U32.AND P3, PT, R2, R224, PT ;  /* 0x000000e00200720c */ /* 0x000fe20003f64070 */
[----:B------:R-:W-:Y:S01]  /*4370*/  IMAD.MOV R9, RZ, RZ, -R8 ;  /* 0x000000ffff097224 */ /* 0x000fe200078e0a08 */
[----:B------:R-:W-:Y:S01]  /*4380*/  LOP3.LUT R8, R4, 0xb4, RZ, 0xfc, !PT ;  /* 0x000000b404087812 */ /* 0x000fe200078efcff */
[----:B------:R-:W-:Y:S01]  /*4390*/  @!P6 IMAD.MOV R214, RZ, RZ, -R214 ;  /* 0x000000ffffd6e224 */ /* 0x000fe200078e0ad6 */
[C---:B------:R-:W-:Y:S01]  /*43a0*/  ISETP.GT.U32.AND P6, PT, R2.reuse, R218, PT ;  /* 0x000000da0200720c */ /* 0x040fe20003fc4070 */
[C---:B------:R-:W-:Y:S01]  /*43b0*/  IMAD R234, R2.reuse, R9, R234 ;  /* 0x0000000902ea7224 */ /* 0x040fe200078e02ea */
[C---:B------:R-:W-:Y:S01]  /*43c0*/  ISETP.GT.U32.AND P0, PT, R2.reuse, R230, PT ;  /* 0x000000e60200720c */ /* 0x040fe20003f04070 */
[----:B------:R-:W-:Y:S01]  /*43d0*/  @!P5 IMAD.MOV R220, RZ, RZ, -R220 ;  /* 0x000000ffffdcd224 */ /* 0x000fe200078e0adc */
[----:B------:R-:W-:Y:S01]  /*43e0*/  IABS R240, R8 ;  /* 0x0000000800f07213 */ /* 0x000fe20000000000 */
[----:B------:R-:W-:Y:S01]  /*43f0*/  IMAD.HI.U32 R5, R3, R232, RZ ;  /* 0x000000e803057227 */ /* 0x000fe200078e00ff */
[----:B------:R-:W-:-:S02]  /*4400*/  ISETP.GT.U32.AND P5, PT, R2, R234, PT ;  /* 0x000000ea0200720c */ /* 0x000fc40003fa4070 */
[----:B------:R-:W-:Y:S01]  /*4410*/  LOP3.LUT R9, R4, 0xb6, RZ, 0xfc, !PT ;  /* 0x000000b604097812 */ /* 0x000fe200078efcff */
[--C-:B------:R-:W-:Y:S01]  /*4420*/  @!P3 IMAD.IADD R224, R224, 0x1, -R2.reuse ;  /* 0x00000001e0e0b824 */ /* 0x100fe200078e0a02 */
[----:B------:R-:W-:Y:S01]  /*4430*/  ISETP.GT.U32.AND P3, PT, R2, R228, PT ;  /* 0x000000e40200720c */ /* 0x000fe20003f64070 */
[----:B------:R-:W-:Y:S01]  /*4440*/  IMAD.MOV R5, RZ, RZ, -R5 ;  /* 0x000000ffff057224 */ /* 0x000fe200078e0a05 */
[----:B------:R-:W-:Y:S01]  /*4450*/  IABS R242, R9 ;  /* 0x0000000900f27213 */ /* 0x000fe20000000000 */
[--C-:B------:R-:W-:Y:S01]  /*4460*/  @!P6 IMAD.IADD R218, R218, 0x1, -R2.reuse ;  /* 0x00000001dadae824 */ /* 0x100fe200078e0a02 */
[----:B------:R-:W-:Y:S01]  /*4470*/  ISETP.GE.AND P6, PT, R10, RZ, PT ;  /* 0x000000ff0a00720c */ /* 0x000fe20003fc6270 */
[----:B------:R-:W-:Y:S01]  /*4480*/  @!P0 IMAD.IADD R230, R230, 0x1, -R2 ;  /* 0x00000001e6e68824 */ /* 0x000fe200078e0a02 */
[C---:B------:R-:W-:Y:S01]  /*4490*/  ISETP.GT.U32.AND P0, PT, R2.reuse, R226, PT ;  /* 0x000000e20200720c */ /* 0x040fe20003f04070 */
[----:B------:R-:W-:Y:S01]  /*44a0*/  IMAD R232, R2, R5, R232 ;  /* 0x0000000502e87224 */ /* 0x000fe200078e02e8 */
[----:B------:R-:W-:Y:S01]  /*44b0*/  LOP3.LUT R10, R4, 0xb0, RZ, 0xfc, !PT ;  /* 0x000000b0040a7812 */ /* 0x000fe200078efcff */
[----:B------:R-:W-:Y:S01]  /*44c0*/  @!P5 IMAD.IADD R234, R234, 0x1, -R2 ;  /* 0x00000001eaead824 */ /* 0x000fe200078e0a02 */
[----:B------:R-:W-:Y:S01]  /*44d0*/  IABS R246, R12 ;  /* 0x0000000c00f67213 */ /* 0x000fe20000000000 */
[----:B------:R-:W-:Y:S01]  /*44e0*/  @!P4 IMAD.MOV R224, RZ, RZ, -R224 ;  /* 0x000000ffffe0c224 */ /* 0x000fe200078e0ae0 */
[----:B------:R-:W-:Y:S01]  /*44f0*/  IABS R236, R10 ;  /* 0x0000000a00ec7213 */ /* 0x000fe20000000000 */
[----:B------:R-:W-:Y:S01]  /*4500*/  @!P2 IMAD.MOV R222, RZ, RZ, -R222 ;  /* 0x000000ffffdea224 */ /* 0x000fe200078e0ade */
[----:B------:R-:W-:Y:S01]  /*4510*/  ISETP.GT.U32.AND P5, PT, R2, R234, PT ;  /* 0x000000ea0200720c */ /* 0x000fe20003fa4070 */
[----:B------:R-:W-:Y:S01]  /*4520*/  @!P3 IMAD.IADD R228, R228, 0x1, -R2 ;  /* 0x00000001e4e4b824 */ /* 0x000fe200078e0a02 */
[C---:B------:R-:W-:Y:S01]  /*4530*/  ISETP.GT.U32.AND P4, PT, R2.reuse, R230, PT ;  /* 0x000000e60200720c */ /* 0x040fe20003f84070 */
[----:B------:R-:W-:Y:S01]  /*4540*/  IMAD.HI.U32 R5, R3, R236, RZ ;  /* 0x000000ec03057227 */ /* 0x000fe200078e00ff */
[----:B------:R-:W-:-:S02]  /*4550*/  ISETP.GT.U32.AND P2, PT, R2, R232, PT ;  /* 0x000000e80200720c */ /* 0x000fc40003f44070 */
[----:B------:R-:W-:Y:S01]  /*4560*/  ISETP.GE.AND P3, PT, R14, RZ, PT ;  /* 0x000000ff0e00720c */ /* 0x000fe20003f66270 */
[----:B------:R-:W-:Y:S01]  /*4570*/  @!P0 IMAD.IADD R226, R226, 0x1, -R2 ;  /* 0x00000001e2e28824 */ /* 0x000fe200078e0a02 */
[----:B------:R-:W-:Y:S01]  /*4580*/  ISETP.GE.AND P0, PT, R11, RZ, PT ;  /* 0x000000ff0b00720c */ /* 0x000fe20003f06270 */
[----:B------:R-:W-:Y:S01]  /*4590*/  IMAD.MOV R5, RZ, RZ, -R5 ;  /* 0x000000ffff057224 */ /* 0x000fe200078e0a05 */
[----:B------:R-:W-:Y:S01]  /*45a0*/  LOP3.LUT R14, R4, 0xc0, RZ, 0xfc, !PT ;  /* 0x000000c0040e7812 */ /* 0x000fe200078efcff */
[----:B------:R-:W-:Y:S01]  /*45b0*/  @!P1 IMAD.MOV R216, RZ, RZ, -R216 ;  /* 0x000000ffffd89224 */ /* 0x000fe200078e0ad8 */
[C---:B------:R-:W-:Y:S01]  /*45c0*/  ISETP.GT.U32.AND P1, PT, R2.reuse, R228, PT ;  /* 0x000000e40200720c */ /* 0x040fe20003f24070 */
[----:B------:R-:W-:Y:S01]  /*45d0*/  IMAD R236, R2, R5, R236 ;  /* 0x0000000502ec7224 */ /* 0x000fe200078e02ec */
[----:B------:R-:W-:Y:S01]  /*45e0*/  LOP3.LUT R5, R4, 0xb2, RZ, 0xfc, !PT ;  /* 0x000000b204057812 */ /* 0x000fe200078efcff */
[--C-:B------:R-:W-:Y:S01]  /*45f0*/  @!P5 IMAD.IADD R234, R234, 0x1, -R2.reuse ;  /* 0x00000001eaead824 */ /* 0x100fe200078e0a02 */
[----:B------:R-:W-:Y:S01]  /*4600*/  IABS R252, R14 ;  /* 0x0000000e00fc7213 */ /* 0x000fe20000000000 */
[----:B------:R-:W-:Y:S01]  /*4610*/  @!P4 IMAD.IADD R230, R230, 0x1, -R2 ;  /* 0x00000001e6e6c824 */ /* 0x000fe200078e0a02 */
[----:B------:R-:W-:Y:S01]  /*4620*/  ISETP.GT.U32.AND P5, PT, R2, R236, PT ;  /* 0x000000ec0200720c */ /* 0x000fe20003fa4070 */
[----:B------:R-:W-:Y:S01]  /*4630*/  @!P6 IMAD.MOV R218, RZ, RZ, -R218 ;  /* 0x000000ffffdae224 */ /* 0x000fe200078e0ada */
[----:B------:R-:W-:Y:S01]  /*4640*/  ISETP.GE.AND P6, PT, R15, RZ, PT ;  /* 0x000000ff0f00720c */ /* 0x000fe20003fc6270 */
[----:B------:R-:W-:Y:S01]  /*4650*/  @!P0 IMAD.MOV R230, RZ, RZ, -R230 ;  /* 0x000000ffffe68224 */ /* 0x000fe200078e0ae6 */
[----:B------:R-:W-:Y:S01]  /*4660*/  @!P2 IADD3 R232, R232, -R2, RZ ;  /* 0x80000002e8e8a210 */ /* 0x000fe20007ffe0ff */
[----:B------:R-:W-:Y:S01]  /*4670*/  @!P3 IMAD.MOV R226, RZ, RZ, -R226 ;  /* 0x000000ffffe2b224 */ /* 0x000fe200078e0ae2 */
[----:B------:R-:W-:Y:S01]  /*4680*/  ISETP.GE.AND P4, PT, R17, RZ, PT ;  /* 0x000000ff1100720c */ /* 0x000fe20003f86270 */
[----:B------:R-:W-:Y:S01]  /*4690*/  @!P1 IMAD.IADD R228, R228, 0x1, -R2 ;  /* 0x00000001e4e49824 */ /* 0x000fe200078e0a02 */
[----:B------:R-:W-:Y:S01]  /*46a0*/  ISETP.GE.AND P0, PT, R8, RZ, PT ;  /* 0x000000ff0800720c */ /* 0x000fe20003f06270 */
[----:B------:R-:W-:Y:S01]  /*46b0*/  IMAD.HI.U32 R8, R3, R240, RZ ;  /* 0x000000f003087227 */ /* 0x000fe200078e00ff */
[----:B------:R-:W-:-:S02]  /*46c0*/  ISETP.GT.U32.AND P3, PT, R2, R232, PT ;  /* 0x000000e80200720c */ /* 0x000fc40003f64070 */
[----:B------:R-:W-:Y:S01]  /*46d0*/  IABS R238, R5 ;  /* 0x0000000500ee7213 */ /* 0x000fe20000000000 */
[----:B------:R-:W-:Y:S01]  /*46e0*/  IMAD.MOV R11, RZ, RZ, -R8 ;  /* 0x000000ffff0b7224 */ /* 0x000fe200078e0a08 */
[----:B------:R-:W-:Y:S01]  /*46f0*/  ISETP.GE.AND P1, PT, R16, RZ, PT ;  /* 0x000000ff1000720c */ /* 0x000fe20003f26270 */
[----:B------:R-:W-:Y:S01]  /*4700*/  @!P5 IMAD.IADD R236, R236, 0x1, -R2 ;  /* 0x00000001ececd824 */ /* 0x000fe200078e0a02 */
[----:B------:R-:W-:Y:S01]  /*4710*/  ISETP.GE.AND P2, PT, R10, RZ, PT ;  /* 0x000000ff0a00720c */ /* 0x000fe20003f46270 */
[----:B------:R-:W-:Y:S01]  /*4720*/  IMAD R240, R2, R11, R240 ;  /* 0x0000000b02f07224 */ /* 0x000fe200078e02f0 */
[----:B------:R-:W-:Y:S01]  /*4730*/  LOP3.LUT R10, R4, 0xb8, RZ, 0xfc, !PT ;  /* 0x000000b8040a7812 */ /* 0x000fe200078efcff */
[----:B------:R-:W-:Y:S01]  /*4740*/  @!P6 IMAD.MOV R228, RZ, RZ, -R228 ;  /* 0x000000ffffe4e224 */ /* 0x000fe200078e0ae4 */
[----:B------:R-:W-:Y:S01]  /*4750*/  ISETP.GE.AND P6, PT, R5, RZ, PT ;  /* 0x000000ff0500720c */ /* 0x000fe20003fc6270 */
[----:B------:R-:W-:Y:S01]  /*4760*/  @!P4 IMAD.MOV R234, RZ, RZ, -R234 ;  /* 0x000000ffffeac224 */ /* 0x000fe200078e0aea */
[C---:B------:R-:W-:Y:S01]  /*4770*/  ISETP.GT.U32.AND P5, PT, R2.reuse, R236, PT ;  /* 0x000000ec0200720c */ /* 0x040fe20003fa4070 */
[----:B------:R-:W-:Y:S01]  /*4780*/  IMAD.HI.U32 R5, R3, R238, RZ ;  /* 0x000000ee03057227 */ /* 0x000fe200078e00ff */
[----:B------:R-:W-:-:S02]  /*4790*/  ISETP.GT.U32.AND P4, PT, R2, R240, PT ;  /* 0x000000f00200720c */ /* 0x000fc40003f84070 */
[----:B------:R-:W-:Y:S01]  /*47a0*/  IABS R244, R10 ;  /* 0x0000000a00f47213 */ /* 0x000fe20000000000 */
[----:B------:R-:W-:Y:S01]  /*47b0*/  @!P3 IMAD.IADD R232, R232, 0x1, -R2 ;  /* 0x00000001e8e8b824 */ /* 0x000fe200078e0a02 */
[----:B------:R-:W-:Y:S01]  /*47c0*/  ISETP.GE.AND P3, PT, R9, RZ, PT ;  /* 0x000000ff0900720c */ /* 0x000fe20003f66270 */
[----:B------:R-:W-:Y:S01]  /*47d0*/  IMAD.MOV R9, RZ, RZ, -R5 ;  /* 0x000000ffff097224 */ /* 0x000fe200078e0a05 */
[C---:B------:R-:W-:Y:S01]  /*47e0*/  LOP3.LUT R11, R4.reuse, 0xbc, RZ, 0xfc, !PT ;  /* 0x000000bc040b7812 */ /* 0x040fe200078efcff */
[C---:B------:R-:W-:Y:S01]  /*47f0*/  IMAD.HI.U32 R5, R3.reuse, R242, RZ ;  /* 0x000000f203057227 */ /* 0x040fe200078e00ff */
[----:B------:R-:W-:Y:S02]  /*4800*/  LOP3.LUT R15, R4, 0xc2, RZ, 0xfc, !PT ;  /* 0x000000c2040f7812 */ /* 0x000fe400078efcff */
[----:B------:R-:W-:Y:S01]  /*4810*/  IABS R248, R11 ;  /* 0x0000000b00f87213 */ /* 0x000fe20000000000 */
[----:B------:R-:W-:Y:S01]  /*4820*/  IMAD R238, R2, R9, R238 ;  /* 0x0000000902ee7224 */ /* 0x000fe200078e02ee */
[----:B------:R-:W-:Y:S01]  /*4830*/  @!P5 IADD3 R236, R236, -R2, RZ ;  /* 0x80000002ececd210 */ /* 0x000fe20007ffe0ff */
[----:B------:R-:W-:Y:S01]  /*4840*/  IMAD.MOV R9, RZ, RZ, -R5 ;  /* 0x000000ffff097224 */ /* 0x000fe200078e0a05 */
[----:B------:R-:W-:Y:S01]  /*4850*/  IABS R25, R15 ;  /* 0x0000000f00197213 */ /* 0x000fe20000000000 */
[----:B------:R-:W-:Y:S01]  /*4860*/  IMAD.HI.U32 R5, R3, R244, RZ ;  /* 0x000000f403057227 */ /* 0x000fe200078e00ff */
[----:B------:R-:W-:-:S02]  /*4870*/  IABS R16, R45 ;  /* 0x0000002d00107213 */ /* 0x000fc40000000000 */
[----:B------:R-:W-:Y:S01]  /*4880*/  LOP3.LUT R17, R4, 0xfc, RZ, 0xfc, !PT ;  /* 0x000000fc04117812 */ /* 0x000fe200078efcff */
[----:B------:R-:W-:Y:S01]  /*4890*/  @!P1 IMAD.MOV R232, RZ, RZ, -R232 ;  /* 0x000000ffffe89224 */ /* 0x000fe200078e0ae8 */
[----:B------:R-:W-:Y:S01]  /*48a0*/  ISETP.GT.U32.AND P1, PT, R2, R238, PT ;  /* 0x000000ee0200720c */ /* 0x000fe20003f24070 */
[----:B------:R-:W-:Y:S02]  /*48b0*/  @!P4 IMAD.IADD R240, R240, 0x1, -R2 ;  /* 0x00000001f0f0c824 */ /* 0x000fe400078e0a02 */
[----:B------:R-:W-:Y:S02]  /*48c0*/  IMAD.MOV R5, RZ, RZ, -R5 ;  /* 0x000000ffff057224 */ /* 0x000fe400078e0a05 */
[----:B------:R-:W-:-:S04]  /*48d0*/  IMAD.HI.U32 R8, R3, R246, RZ ;  /* 0x000000f603087227 */ /* 0x000fc800078e00ff */
[----:B------:R-:W-:Y:S01]  /*48e0*/  @!P2 IMAD.MOV R236, RZ, RZ, -R236 ;  /* 0x000000ffffeca224 */ /* 0x000fe200078e0aec */
[C---:B------:R-:W-:Y:S01]  /*48f0*/  ISETP.GT.U32.AND P2, PT, R2.reuse, R240, PT ;  /* 0x000000f00200720c */ /* 0x040fe20003f44070 */
[C---:B------:R-:W-:Y:S02]  /*4900*/  IMAD R242, R2.reuse, R9, R242 ;  /* 0x0000000902f27224 */ /* 0x040fe400078e02f2 */
[C---:B------:R-:W-:Y:S02]  /*4910*/  IMAD R244, R2.reuse, R5, R244 ;  /* 0x0000000502f47224 */ /* 0x040fe400078e02f4 */
[----:B------:R-:W-:Y:S01]  /*4920*/  IMAD.MOV R9, RZ, RZ, -R8 ;  /* 0x000000ffff097224 */ /* 0x000fe200078e0a08 */
[----:B------:R-:W-:Y:S01]  /*4930*/  ISETP.GT.U32.AND P5, PT, R2, R242, PT ;  /* 0x000000f20200720c */ /* 0x000fe20003fa4070 */
[----:B------:R-:W-:-:S04]  /*4940*/  IMAD.HI.U32 R5, R3, R248, RZ ;  /* 0x000000f803057227 */ /* 0x000fc800078e00ff */
[----:B------:R-:W-:Y:S01]  /*4950*/  IMAD R246, R2, R9, R246 ;  /* 0x0000000902f67224 */ /* 0x000fe200078e02f6 */
[----:B------:R-:W-:Y:S01]  /*4960*/  LOP3.LUT R9, R4, 0xbe, RZ, 0xfc, !PT ;  /* 0x000000be04097812 */ /* 0x000fe200078efcff */
[----:B------:R-:W-:Y:S02]  /*4970*/  IMAD.MOV R5, RZ, RZ, -R5 ;  /* 0x000000ffff057224 */ /* 0x000fe400078e0a05 */
[----:B------:R-:W-:Y:S01]  /*4980*/  @!P1 IMAD.IADD R238, R238, 0x1, -R2 ;  /* 0x00000001eeee9824 */ /* 0x000fe200078e0a02 */
[----:B------:R-:W-:Y:S01]  /*4990*/  IABS R250, R9 ;  /* 0x0000000900fa7213 */ /* 0x000fe20000000000 */
[C---:B------:R-:W-:Y:S01]  /*49a0*/  IMAD R248, R2.reuse, R5, R248 ;  /* 0x0000000502f87224 */ /* 0x040fe200078e02f8 */
[----:B------:R-:W-:Y:S01]  /*49b0*/  ISETP.GT.U32.AND P1, PT, R2, R244, PT ;  /* 0x000000f40200720c */ /* 0x000fe20003f24070 */
        /* <DEDUP_REMOVED lines=9> */
[--C-:B------:R-:W-:Y:S02]  /*4a50*/  @!P1 IMAD.IADD R244, R244, 0x1, -R2.reuse ;  /* 0x00000001f4f49824 */ /* 0x100fe400078e0a02 */
[--C-:B------:R-:W-:Y:S01]  /*4a60*/  @!P4 IMAD.IADD R238, R238, 0x1, -R2.reuse ;  /* 0x00000001eeeec824 */ /* 0x100fe200078e0a02 */
[----:B------:R-:W-:Y:S01]  /*4a70*/  ISETP.GT.U32.AND P4, PT, R2, R246, PT ;  /* 0x000000f60200720c */ /* 0x000fe20003f84070 */
[----:B------:R-:W-:Y:S01]  /*4a80*/  @!P2 IMAD.IADD R248, R248, 0x1, -R2 ;  /* 0x00000001f8f8a824 */ /* 0x000fe200078e0a02 */
[C---:B------:R-:W-:Y:S01]  /*4a90*/  ISETP.GT.U32.AND P1, PT, R2.reuse, R244, PT ;  /* 0x000000f40200720c */ /* 0x040fe20003f24070 */
[----:B------:R-:W-:Y:S01]  /*4aa0*/  IMAD.MOV R5, RZ, RZ, -R5 ;  /* 0x000000ffff057224 */ /* 0x000fe200078e0a05 */
[----:B------:R-:W-:Y:S01]  /*4ab0*/  ISETP.GE.AND P2, PT, R11, RZ, PT ;  /* 0x000000ff0b00720c */ /* 0x000fe20003f46270 */
[----:B------:R-:W-:Y:S01]  /*4ac0*/  @!P6 IMAD.MOV R238, RZ, RZ, -R238 ;  /* 0x000000ffffeee224 */ /* 0x000fe200078e0aee */
[C---:B------:R-:W-:Y:S01]  /*4ad0*/  ISETP.GT.U32.AND P6, PT, R2.reuse, R248, PT ;  /* 0x000000f80200720c */ /* 0x040fe20003fc4070 */
[----:B------:R-:W-:Y:S01]  /*4ae0*/  IMAD R252, R2, R5, R252 ;  /* 0x0000000502fc7224 */ /* 0x000fe200078e02fc */
[----:B------:R-:W-:Y:S01]  /*4af0*/  LOP3.LUT R11, R4, 0xce, RZ, 0xfc, !PT ;  /* 0x000000ce040b7812 */ /* 0x000fe200078efcff */
[----:B------:R-:W-:-:S03]  /*4b00*/  IMAD.HI.U32 R5, R3, R25, RZ ;  /* 0x0000001903057227 */ /* 0x000fc600078e00ff */
[----:B------:R-:W-:Y:S01]  /*4b10*/  IABS R53, R11 ;  /* 0x0000000b00357213 */ /* 0x000fe20000000000 */
[----:B------:R-:W-:Y:S02]  /*4b20*/  IMAD.MOV R8, RZ, RZ, -R5 ;  /* 0x000000ffff087224 */ /* 0x000fe400078e0a05 */
[--C-:B------:R-:W-:Y:S01]  /*4b30*/  @!P1 IMAD.IADD R244, R244, 0x1, -R2.reuse ;  /* 0x00000001f4f49824 */ /* 0x100fe200078e0a02 */
[C---:B------:R-:W-:Y:S01]  /*4b40*/  ISETP.GT.U32.AND P1, PT, R2.reuse, R250, PT ;  /* 0x000000fa0200720c */ /* 0x040fe20003f24070 */
[----:B------:R-:W-:Y:S01]  /*4b50*/  IMAD R25, R2, R8, R25 ;  /* 0x0000000802197224 */ /* 0x000fe200078e0219 */
[----:B------:R-:W-:Y:S01]  /*4b60*/  LOP3.LUT R8, R4, 0xc8, RZ, 0xfc, !PT ;  /* 0x000000c804087812 */ /* 0x000fe200078efcff */
[--C-:B------:R-:W-:Y:S02]  /*4b70*/  @!P6 IMAD.IADD R248, R248, 0x1, -R2.reuse ;  /* 0x00000001f8f8e824 */ /* 0x100fe400078e0a02 */
        /* <DEDUP_REMOVED lines=8> */
[----:B------:R-:W-:Y:S01]  /*4c00*/  @!P0 IMAD.MOV R240, RZ, RZ, -R240 ;  /* 0x000000fffff08224 */ /* 0x000fe200078e0af0 */
[----:B------:R-:W-:-:S02]  /*4c10*/  @!P1 IADD3 R250, R250, -R2, RZ ;  /* 0x80000002fafa9210 */ /* 0x000fc40007ffe0ff */
[----:B------:R-:W-:Y:S02]  /*4c20*/  ISETP.GT.U32.AND P1, PT, R2, R246, PT ;  /* 0x000000f60200720c */ /* 0x000fe40003f24070 */
[----:B------:R-:W-:Y:S01]  /*4c30*/  IABS R27, R10 ;  /* 0x0000000a001b7213 */ /* 0x000fe20000000000 */
[----:B------:R-:W-:Y:S01]  /*4c40*/  @!P6 IMAD.IADD R25, R25, 0x1, -R2 ;  /* 0x000000011919e824 */ /* 0x000fe200078e0a02 */
[----:B------:R-:W-:Y:S01]  /*4c50*/  ISETP.GE.AND P4, PT, R12, RZ, PT ;  /* 0x000000ff0c00720c */ /* 0x000fe20003f86270 */
[----:B------:R-:W-:Y:S01]  /*4c60*/  @!P5 IMAD.MOV R244, RZ, RZ, -R244 ;  /* 0x000000fffff4d224 */ /* 0x000fe200078e0af4 */
[C---:B------:R-:W-:Y:S01]  /*4c70*/  ISETP.GT.U32.AND P0, PT, R2.reuse, R250, PT ;  /* 0x000000fa0200720c */ /* 0x040fe20003f04070 */
[----:B------:R-:W-:Y:S01]  /*4c80*/  IMAD.HI.U32 R5, R3, R27, RZ ;  /* 0x0000001b03057227 */ /* 0x000fe200078e00ff */
[----:B------:R-:W-:Y:S02]  /*4c90*/  ISETP.GT.U32.AND P2, PT, R2, R25, PT ;  /* 0x000000190200720c */ /* 0x000fe40003f44070 */
[----:B------:R-:W-:Y:S01]  /*4ca0*/  ISETP.GE.AND P5, PT, R9, RZ, PT ;  /* 0x000000ff0900720c */ /* 0x000fe20003fa6270 */
[----:B------:R-:W-:Y:S01]  /*4cb0*/  IMAD.MOV R5, RZ, RZ, -R5 ;  /* 0x000000ffff057224 */ /* 0x000fe200078e0a05 */
[----:B------:R-:W-:Y:S01]  /*4cc0*/  IABS R29, R8 ;  /* 0x00000008001d7213 */ /* 0x000fe20000000000 */
[--C-:B------:R-:W-:Y:S01]  /*4cd0*/  @!P1 IMAD.IADD R246, R246, 0x1, -R2.reuse ;  /* 0x00000001f6f69824 */ /* 0x100fe200078e0a02 */
[----:B------:R-:W-:Y:S01]  /*4ce0*/  ISETP.GE.AND P1, PT, R14, RZ, PT ;  /* 0x000000ff0e00720c */ /* 0x000fe20003f26270 */
[----:B------:R-:W-:Y:S01]  /*4cf0*/  @!P3 IMAD.IADD R252, R252, 0x1, -R2 ;  /* 0x00000001fcfcb824 */ /* 0x000fe200078e0a02 */
[----:B------:R-:W-:Y:S01]  /*4d00*/  ISETP.GE.AND P3, PT, R10, RZ, PT ;  /* 0x000000ff0a00720c */ /* 0x000fe20003f66270 */
[----:B------:R-:W-:Y:S01]  /*4d10*/  IMAD R27, R2, R5, R27 ;  /* 0x00000005021b7224 */ /* 0x000fe200078e021b */
[----:B------:R-:W-:Y:S01]  /*4d20*/  LOP3.LUT R5, R4, 0xc6, RZ, 0xfc, !PT ;  /* 0x000000c604057812 */ /* 0x000fe200078efcff */
[----:B------:R-:W-:Y:S01]  /*4d30*/  @!P4 IMAD.MOV R246, RZ, RZ, -R246 ;  /* 0x000000fffff6c224 */ /* 0x000fe200078e0af6 */
[----:B------:R-:W-:Y:S01]  /*4d40*/  ISETP.GT.U32.AND P4, PT, R2, R252, PT ;  /* 0x000000fc0200720c */ /* 0x000fe20003f84070 */
[--C-:B------:R-:W-:Y:S01]  /*4d50*/  @!P2 IMAD.IADD R25, R25, 0x1, -R2.reuse ;  /* 0x000000011919a824 */ /* 0x100fe200078e0a02 */
[----:B------:R-:W-:Y:S01]  /*4d60*/  IABS R51, R5 ;  /* 0x0000000500337213 */ /* 0x000fe20000000000 */
[----:B------:R-:W-:Y:S01]  /*4d70*/  @!P0 IMAD.IADD R250, R250, 0x1, -R2 ;  /* 0x00000001fafa8824 */ /* 0x000fe200078e0a02 */
[----:B------:R-:W-:-:S02]  /*4d80*/  ISETP.GT.U32.AND P2, PT, R2, R27, PT ;  /* 0x0000001b0200720c */ /* 0x000fc40003f44070 */
[----:B------:R-:W-:Y:S01]  /*4d90*/  ISETP.GE.AND P6, PT, R5, RZ, PT ;  /* 0x000000ff0500720c */ /* 0x000fe20003fc6270 */
[----:B------:R-:W-:Y:S01]  /*4da0*/  IMAD.HI.U32 R5, R3, R51, RZ ;  /* 0x0000003303057227 */ /* 0x000fe200078e00ff */
[----:B------:R-:W-:Y:S02]  /*4db0*/  ISETP.GE.AND P0, PT, R15, RZ, PT ;  /* 0x000000ff0f00720c */ /* 0x000fe40003f06270 */
[----:B------:R-:W-:Y:S01]  /*4dc0*/  LOP3.LUT R10, R4, 0xcc, RZ, 0xfc, !PT ;  /* 0x000000cc040a7812 */ /* 0x000fe200078efcff */
[----:B------:R-:W-:Y:S01]  /*4dd0*/  @!P5 IMAD.MOV R250, RZ, RZ, -R250 ;  /* 0x000000fffffad224 */ /* 0x000fe200078e0afa */
[----:B------:R-:W-:Y:S01]  /*4de0*/  ISETP.GE.AND P5, PT, R8, RZ, PT ;  /* 0x000000ff0800720c */ /* 0x000fe20003fa6270 */
[----:B------:R-:W-:Y:S01]  /*4df0*/  IMAD.HI.U32 R8, R3, R29, RZ ;  /* 0x0000001d03087227 */ /* 0x000fe200078e00ff */
[----:B------:R-:W-:Y:S02]  /*4e00*/  @!P4 IADD3 R252, R252, -R2, RZ ;  /* 0x80000002fcfcc210 */ /* 0x000fe40007ffe0ff */
[----:B------:R-:W-:Y:S01]  /*4e10*/  IABS R33, R10 ;  /* 0x0000000a00217213 */ /* 0x000fe20000000000 */
[----:B------:R-:W-:Y:S01]  /*4e20*/  IMAD.MOV R5, RZ, RZ, -R5 ;  /* 0x000000ffff057224 */ /* 0x000fe200078e0a05 */
[C---:B------:R-:W-:Y:S01]  /*4e30*/  LOP3.LUT R12, R4.reuse, 0xd0, RZ, 0xfc, !PT ;  /* 0x000000d0040c7812 */ /* 0x040fe200078efcff */
[----:B------:R-:W-:Y:S01]  /*4e40*/  IMAD.MOV R8, RZ, RZ, -R8 ;  /* 0x000000ffff087224 */ /* 0x000fe200078e0a08 */
[----:B------:R-:W-:Y:S01]  /*4e50*/  LOP3.LUT R9, R4, 0xca, RZ, 0xfc, !PT ;  /* 0x000000ca04097812 */ /* 0x000fe200078efcff */
[C---:B------:R-:W-:Y:S01]  /*4e60*/  IMAD R51, R2.reuse, R5, R51 ;  /* 0x0000000502337224 */ /* 0x040fe200078e0233 */
[----:B------:R-:W-:Y:S01]  /*4e70*/  IABS R60, R12 ;  /* 0x0000000c003c7213 */ /* 0x000fe20000000000 */
[----:B------:R-:W-:Y:S01]  /*4e80*/  @!P2 IMAD.IADD R27, R27, 0x1, -R2 ;  /* 0x000000011b1ba824 */ /* 0x000fe200078e0a02 */
[----:B------:R-:W-:Y:S01]  /*4e90*/  IABS R31, R9 ;  /* 0x00000009001f7213 */ /* 0x000fe20000000000 */
[----:B------:R-:W-:Y:S01]  /*4ea0*/  IMAD R29, R2, R8, R29 ;  /* 0x00000008021d7224 */ /* 0x000fe200078e021d */
[----:B------:R-:W-:Y:S01]  /*4eb0*/  LOP3.LUT R14, R4, 0xd2, RZ, 0xfc, !PT ;  /* 0x000000d2040e7812 */ /* 0x000fe200078efcff */
[----:B------:R-:W-:Y:S01]  /*4ec0*/  @!P1 IMAD.MOV R252, RZ, RZ, -R252 ;  /* 0x000000fffffc9224 */ /* 0x000fe200078e0afc */
[C---:B------:R-:W-:Y:S01]  /*4ed0*/  ISETP.GT.U32.AND P2, PT, R2.reuse, R27, PT ;  /* 0x0000001b0200720c */ /* 0x040fe20003f44070 */
[----:B------:R-:W-:Y:S01]  /*4ee0*/  @!P0 IMAD.MOV R25, RZ, RZ, -R25 ;  /* 0x000000ffff198224 */ /* 0x000fe200078e0a19 */
[C---:B------:R-:W-:Y:S01]  /*4ef0*/  ISETP.GT.U32.AND P1, PT, R2.reuse, R51, PT ;  /* 0x000000330200720c */ /* 0x040fe20003f24070 */
[----:B------:R-:W-:Y:S01]  /*4f00*/  IMAD.HI.U32 R5, R3, R33, RZ ;  /* 0x0000002103057227 */ /* 0x000fe200078e00ff */
[----:B------:R-:W-:-:S02]  /*4f10*/  ISETP.GT.U32.AND P0, PT, R2, R29, PT ;  /* 0x0000001d0200720c */ /* 0x000fc40003f04070 */
[----:B------:R-:W-:Y:S01]  /*4f20*/  ISETP.GE.AND P4, PT, R9, RZ, PT ;  /* 0x000000ff0900720c */ /* 0x000fe20003f86270 */
[----:B------:R-:W-:Y:S01]  /*4f30*/  IMAD.MOV R5, RZ, RZ, -R5 ;  /* 0x000000ffff057224 */ /* 0x000fe200078e0a05 */
[----:B------:R-:W-:Y:S01]  /*4f40*/  LOP3.LUT R15, R4, 0xd4, RZ, 0xfc, !PT ;  /* 0x000000d4040f7812 */ /* 0x000fe200078efcff */
[----:B------:R-:W-:Y:S01]  /*4f50*/  IMAD.HI.U32 R8, R3, R53, RZ ;  /* 0x0000003503087227 */ /* 0x000fe200078e00ff */
[----:B------:R-:W-:Y:S02]  /*4f60*/  IABS R30, R14 ;  /* 0x0000000e001e7213 */ /* 0x000fe40000000000 */
[----:B------:R-:W-:Y:S01]  /*4f70*/  IABS R58, R15 ;  /* 0x0000000f003a7213 */ /* 0x000fe20000000000 */
[----:B------:R-:W-:Y:S02]  /*4f80*/  IMAD R33, R2, R5, R33 ;  /* 0x0000000502217224 */ /* 0x000fe400078e0221 */
[--C-:B------:R-:W-:Y:S02]  /*4f90*/  @!P2 IMAD.IADD R27, R27, 0x1, -R2.reuse ;  /* 0x000000011b1ba824 */ /* 0x100fe400078e0a02 */
[----:B------:R-:W-:-:S02]  /*4fa0*/  @!P1 IMAD.IADD R51, R51, 0x1, -R2 ;  /* 0x0000000133339824 */ /* 0x000fc400078e0a02 */
[----:B------:R-:W-:Y:S02]  /*4fb0*/  @!P0 IMAD.IADD R29, R29, 0x1, -R2 ;  /* 0x000000011d1d8824 */ /* 0x000fe400078e0a02 */
[----:B------:R-:W-:Y:S01]  /*4fc0*/  @!P3 IMAD.MOV R27, RZ, RZ, -R27 ;  /* 0x000000ffff1bb224 */ /* 0x000fe200078e0a1b */
[C---:B------:R-:W-:Y:S01]  /*4fd0*/  ISETP.GT.U32.AND P1, PT, R2.reuse, R51, PT ;  /* 0x000000330200720c */ /* 0x040fe20003f24070 */
[C---:B------:R-:W-:Y:S01]  /*4fe0*/  IMAD.HI.U32 R5, R3.reuse, R60, RZ ;  /* 0x0000003c03057227 */ /* 0x040fe200078e00ff */
[C---:B------:R-:W-:Y:S02]  /*4ff0*/  ISETP.GT.U32.AND P3, PT, R2.reuse, R33, PT ;  /* 0x000000210200720c */ /* 0x040fe40003f64070 */
[----:B------:R-:W-:Y:S01]  /*5000*/  ISETP.GT.U32.AND P0, PT, R2, R29, PT ;  /* 0x0000001d0200720c */ /* 0x000fe20003f04070 */
[----:B------:R-:W-:Y:S02]  /*5010*/  IMAD.MOV R5, RZ, RZ, -R5 ;  /* 0x000000ffff057224 */ /* 0x000fe400078e0a05 */
[----:B------:R-:W-:-:S04]  /*5020*/  IMAD.HI.U32 R9, R3, R31, RZ ;  /* 0x0000001f03097227 */ /* 0x000fc800078e00ff */
[----:B------:R-:W-:Y:S02]  /*5030*/  IMAD R60, R2, R5, R60 ;  /* 0x00000005023c7224 */ /* 0x000fe400078e023c */
[--C-:B------:R-:W-:Y:S02]  /*5040*/  @!P1 IMAD.IADD R51, R51, 0x1, -R2.reuse ;  /* 0x0000000133339824 */ /* 0x100fe400078e0a02 */
[--C-:B------:R-:W-:Y:S01]  /*5050*/  @!P3 IMAD.IADD R33, R33, 0x1, -R2.reuse ;  /* 0x000000012121b824 */ /* 0x100fe200078e0a02 */
[----:B------:R-:W-:Y:S01]  /*5060*/  ISETP.GE.AND P3, PT, R10, RZ, PT ;  /* 0x000000ff0a00720c */ /* 0x000fe20003f66270 */
[----:B------:R-:W-:Y:S01]  /*5070*/  @!P0 IMAD.IADD R29, R29, 0x1, -R2 ;  /* 0x000000011d1d8824 */ /* 0x000fe200078e0a02 */
[C---:B------:R-:W-:Y:S01]  /*5080*/  ISETP.GT.U32.AND P0, PT, R2.reuse, R60, PT ;  /* 0x0000003c0200720c */ /* 0x040fe20003f04070 */
[----:B------:R-:W-:Y:S01]  /*5090*/  @!P6 IMAD.MOV R51, RZ, RZ, -R51 ;  /* 0x000000ffff33e224 */ /* 0x000fe200078e0a33 */
[----:B------:R-:W-:Y:S01]  /*50a0*/  ISETP.GT.U32.AND P6, PT, R2, R33, PT ;  /* 0x000000210200720c */ /* 0x000fe20003fc4070 */
[----:B------:R-:W-:Y:S01]  /*50b0*/  IMAD.MOV R8, RZ, RZ, -R8 ;  /* 0x000000ffff087224 */ /* 0x000fe200078e0a08 */
[----:B------:R-:W-:Y:S01]  /*50c0*/  LOP3.LUT R10, R4, 0xe0, RZ, 0xfc, !PT ;  /* 0x000000e0040a7812 */ /* 0x000fe200078efcff */
[----:B------:R-:W-:-:S02]  /*50d0*/  IMAD.MOV R9, RZ, RZ, -R9 ;  /* 0x000000ffff097224 */ /* 0x000fc400078e0a09 */
[----:B------:R-:W-:Y:S01]  /*50e0*/  IMAD.HI.U32 R5, R3, R30, RZ ;  /* 0x0000001e03057227 */ /* 0x000fe200078e00ff */
[----:B------:R-:W-:-:S03]  /*50f0*/  IABS R46, R10 ;  /* 0x0000000a002e7213 */ /* 0x000fc60000000000 */
[C---:B------:R-:W-:Y:S02]  /*5100*/  IMAD R53, R2.reuse, R8, R53 ;  /* 0x0000000802357224 */ /* 0x040fe400078e0235 */
[C---:B------:R-:W-:Y:S02]  /*5110*/  IMAD R31, R2.reuse, R9, R31 ;  /* 0x00000009021f7224 */ /* 0x040fe400078e021f */
[----:B------:R-:W-:Y:S01]  /*5120*/  IMAD.HI.U32 R8, R3, R58, RZ ;  /* 0x0000003a03087227 */ /* 0x000fe200078e00ff */
[C---:B------:R-:W-:Y:S02]  /*5130*/  ISETP.GT.U32.AND P1, PT, R2.reuse, R53, PT ;  /* 0x000000350200720c */ /* 0x040fe40003f24070 */
[----:B------:R-:W-:Y:S01]  /*5140*/  ISETP.GT.U32.AND P2, PT, R2, R31, PT ;  /* 0x0000001f0200720c */ /* 0x000fe20003f44070 */
[----:B------:R-:W-:Y:S02]  /*5150*/  IMAD.MOV R5, RZ, RZ, -R5 ;  /* 0x000000ffff057224 */ /* 0x000fe400078e0a05 */
[----:B------:R-:W-:-:S02]  /*5160*/  IMAD.MOV R9, RZ, RZ, -R8 ;  /* 0x000000ffff097224 */ /* 0x000fc400078e0a08 */
[----:B------:R-:W-:Y:S01]  /*5170*/  IMAD R30, R2, R5, R30 ;  /* 0x00000005021e7224 */ /* 0x000fe200078e021e */
[----:B------:R-:W-:Y:S01]  /*5180*/  LOP3.LUT R5, R4, 0xd6, RZ, 0xfc, !PT ;  /* 0x000000d604057812 */ /* 0x000fe200078efcff */
[----:B------:R-:W-:Y:S01]  /*5190*/  IMAD R58, R2, R9, R58 ;  /* 0x00000009023a7224 */ /* 0x000fe200078e023a */
[----:B------:R-:W-:Y:S01]  /*51a0*/  LOP3.LUT R9, R4, 0xd8, RZ, 0xfc, !PT ;  /* 0x000000d804097812 */ /* 0x000fe200078efcff */
[--C-:B------:R-:W-:Y:S01]  /*51b0*/  @!P0 IMAD.IADD R60, R60, 0x1, -R2.reuse ;  /* 0x000000013c3c8824 */ /* 0x100fe200078e0a02 */
[----:B------:R-:W-:Y:S01]  /*51c0*/  IABS R34, R5 ;  /* 0x0000000500227213 */ /* 0x000fe20000000000 */
[--C-:B------:R-:W-:Y:S01]  /*51d0*/  @!P6 IMAD.IADD R33, R33, 0x1, -R2.reuse ;  /* 0x000000012121e824 */ /* 0x100fe200078e0a02 */
[C---:B------:R-:W-:Y:S01]  /*51e0*/  ISETP.GT.U32.AND P6, PT, R2.reuse, R30, PT ;  /* 0x0000001e0200720c */ /* 0x040fe20003fc4070 */
[----:B------:R-:W-:Y:S01]  /*51f0*/  @!P5 IMAD.MOV R29, RZ, RZ, -R29 ;  /* 0x000000ffff1dd224 */ /* 0x000fe200078e0a1d */
[C---:B------:R-:W-:Y:S01]  /*5200*/  ISETP.GT.U32.AND P5, PT, R2.reuse, R60, PT ;  /* 0x0000003c0200720c */ /* 0x040fe20003fa4070 */
[----:B------:R-:W-:Y:S01]  /*5210*/  @!P3 IMAD.MOV R33, RZ, RZ, -R33 ;  /* 0x000000ffff21b224 */ /* 0x000fe200078e0a21 */
[----:B------:R-:W-:Y:S01]  /*5220*/  ISETP.GT.U32.AND P3, PT, R2, R58, PT ;  /* 0x0000003a0200720c */ /* 0x000fe20003f64070 */
[----:B------:R-:W-:Y:S01]  /*5230*/  @!P1 IMAD.IADD R53, R53, 0x1, -R2 ;  /* 0x0000000135359824 */ /* 0x000fe200078e0a02 */
[----:B------:R-:W-:-:S02]  /*5240*/  @!P2 IADD3 R31, R31, -R2, RZ ;  /* 0x800000021f1fa210 */ /* 0x000fc40007ffe0ff */
[----:B------:R-:W-:Y:S02]  /*5250*/  IABS R32, R9 ;  /* 0x0000000900207213 */ /* 0x000fe40000000000 */
[C---:B------:R-:W-:Y:S02]  /*5260*/  ISETP.GT.U32.AND P2, PT, R2.reuse, R31, PT ;  /* 0x0000001f0200720c */ /* 0x040fe40003f44070 */
[----:B------:R-:W-:Y:S01]  /*5270*/  ISETP.GT.U32.AND P0, PT, R2, R53, PT ;  /* 0x000000350200720c */ /* 0x000fe20003f04070 */
[--C-:B------:R-:W-:Y:S01]  /*5280*/  @!P6 IMAD.IADD R30, R30, 0x1, -R2.reuse ;  /* 0x000000011e1ee824 */ /* 0x100fe200078e0a02 */
[----:B------:R-:W-:Y:S01]  /*5290*/  ISETP.GE.AND P6, PT, R9, RZ, PT ;  /* 0x000000ff0900720c */ /* 0x000fe20003fc6270 */
[----:B------:R-:W-:Y:S01]  /*52a0*/  IMAD.HI.U32 R8, R3, R32, RZ ;  /* 0x0000002003087227 */ /* 0x000fe200078e00ff */
[----:B------:R-:W-:Y:S02]  /*52b0*/  @!P5 IADD3 R60, R60, -R2, RZ ;  /* 0x800000023c3cd210 */ /* 0x000fe40007ffe0ff */
[----:B------:R-:W-:Y:S01]  /*52c0*/  ISETP.GE.AND P5, PT, R5, RZ, PT ;  /* 0x000000ff0500720c */ /* 0x000fe20003fa6270 */
[----:B------:R-:W-:Y:S01]  /*52d0*/  @!P3 IMAD.IADD R58, R58, 0x1, -R2 ;  /* 0x000000013a3ab824 */ /* 0x000fe200078e0a02 */
[----:B------:R-:W-:Y:S01]  /*52e0*/  ISETP.GT.U32.AND P3, PT, R2, R30, PT ;  /* 0x0000001e0200720c */ /* 0x000fe20003f64070 */
[----:B------:R-:W-:Y:S01]  /*52f0*/  IMAD.HI.U32 R5, R3, R34, RZ ;  /* 0x0000002203057227 */ /* 0x000fe200078e00ff */
[----:B------:R-:W-:-:S03]  /*5300*/  ISETP.GE.AND P1, PT, R12, RZ, PT ;  /* 0x000000ff0c00720c */ /* 0x000fc60003f26270 */
        /* <DEDUP_REMOVED lines=8> */
[----:B------:R-:W-:Y:S01]  /*5390*/  ISETP.GT.U32.AND P3, PT, R2, R34, PT ;  /* 0x000000220200720c */ /* 0x000fe20003f64070 */
[----:B------:R-:W-:Y:S01]  /*53a0*/  @!P4 IMAD.MOV R31, RZ, RZ, -R31 ;  /* 0x000000ffff1fc224 */ /* 0x000fe200078e0a1f */
[----:B------:R-:W-:Y:S01]  /*53b0*/  ISETP.GE.AND P4, PT, R14, RZ, PT ;  /* 0x000000ff0e00720c */ /* 0x000fe20003f86270 */
[----:B------:R-:W-:Y:S01]  /*53c0*/  IMAD.MOV R9, RZ, RZ, -R8 ;  /* 0x000000ffff097224 */ /* 0x000fe200078e0a08 */
[----:B------:R-:W-:Y:S01]  /*53d0*/  LOP3.LUT R8, R4, 0xdc, RZ, 0xfc, !PT ;  /* 0x000000dc04087812 */ /* 0x000fe200078efcff */
[----:B------:R-:W-:Y:S01]  /*53e0*/  @!P1 IMAD.MOV R60, RZ, RZ, -R60 ;  /* 0x000000ffff3c9224 */ /* 0x000fe200078e0a3c */
[----:B------:R-:W-:Y:S01]  /*53f0*/  IABS R56, R5 ;  /* 0x0000000500387213 */ /* 0x000fe20000000000 */
[----:B------:R-:W-:Y:S01]  /*5400*/  @!P2 IMAD.MOV R53, RZ, RZ, -R53 ;  /* 0x000000ffff35a224 */ /* 0x000fe200078e0a35 */
[C---:B------:R-:W-:Y:S01]  /*5410*/  ISETP.GT.U32.AND P2, PT, R2.reuse, R58, PT ;  /* 0x0000003a0200720c */ /* 0x040fe20003f44070 */
[----:B------:R-:W-:Y:S01]  /*5420*/  IMAD R32, R2, R9, R32 ;  /* 0x0000000902207224 */ /* 0x000fe200078e0220 */
[----:B------:R-:W-:-:S02]  /*5430*/  IABS R48, R8 ;  /* 0x0000000800307213 */ /* 0x000fc40000000000 */
[----:B------:R-:W-:Y:S01]  /*5440*/  LOP3.LUT R9, R4, 0xde, RZ, 0xfc, !PT ;  /* 0x000000de04097812 */ /* 0x000fe200078efcff */
[----:B------:R-:W-:Y:S01]  /*5450*/  @!P3 IMAD.IADD R34, R34, 0x1, -R2 ;  /* 0x000000012222b824 */ /* 0x000fe200078e0a02 */
[----:B------:R-:W-:Y:S01]  /*5460*/  ISETP.GE.AND P1, PT, R5, RZ, PT ;  /* 0x000000ff0500720c */ /* 0x000fe20003f26270 */
[----:B------:R-:W-:Y:S01]  /*5470*/  @!P4 IMAD.MOV R30, RZ, RZ, -R30 ;  /* 0x000000ffff1ec224 */ /* 0x000fe200078e0a1e */
[----:B------:R-:W-:Y:S01]  /*5480*/  ISETP.GE.AND P4, PT, R9, RZ, PT ;  /* 0x000000ff0900720c */ /* 0x000fe20003f86270 */
[C---:B------:R-:W-:Y:S01]  /*5490*/  IMAD.HI.U32 R5, R3.reuse, R56, RZ ;  /* 0x0000003803057227 */ /* 0x040fe200078e00ff */
[----:B------:R-:W-:Y:S02]  /*54a0*/  ISETP.GT.U32.AND P3, PT, R2, R34, PT ;  /* 0x000000220200720c */ /* 0x000fe40003f64070 */
[----:B------:R-:W-:Y:S01]  /*54b0*/  IABS R12, R9 ;  /* 0x00000009000c7213 */ /* 0x000fe20000000000 */
[----:B------:R-:W-:Y:S01]  /*54c0*/  @!P2 IMAD.IADD R58, R58, 0x1, -R2 ;  /* 0x000000013a3aa824 */ /* 0x000fe200078e0a02 */
[----:B------:R-:W-:Y:S01]  /*54d0*/  ISETP.GE.AND P2, PT, R8, RZ, PT ;  /* 0x000000ff0800720c */ /* 0x000fe20003f46270 */
[----:B------:R-:W-:Y:S01]  /*54e0*/  IMAD.HI.U32 R8, R3, R48, RZ ;  /* 0x0000003003087227 */ /* 0x000fe200078e00ff */
[----:B------:R-:W-:-:S02]  /*54f0*/  LOP3.LUT R14, R4, 0xe2, RZ, 0xfc, !PT ;  /* 0x000000e2040e7812 */ /* 0x000fc400078efcff */
[----:B------:R-:W-:Y:S01]  /*5500*/  LOP3.LUT R15, R4, 0xe4, RZ, 0xfc, !PT ;  /* 0x000000e4040f7812 */ /* 0x000fe200078efcff */
[----:B------:R-:W-:Y:S01]  /*5510*/  IMAD.MOV R9, RZ, RZ, -R8 ;  /* 0x000000ffff097224 */ /* 0x000fe200078e0a08 */
[----:B------:R-:W-:Y:S01]  /*5520*/  IABS R44, R14 ;  /* 0x0000000e002c7213 */ /* 0x000fe20000000000 */
[----:B------:R-:W-:Y:S01]  /*5530*/  @!P0 IMAD.MOV R58, RZ, RZ, -R58 ;  /* 0x000000ffff3a8224 */ /* 0x000fe200078e0a3a */
[C---:B------:R-:W-:Y:S01]  /*5540*/  ISETP.GT.U32.AND P0, PT, R2.reuse, R32, PT ;  /* 0x000000200200720c */ /* 0x040fe20003f04070 */
[----:B------:R-:W-:Y:S01]  /*5550*/  IMAD R48, R2, R9, R48 ;  /* 0x0000000902307224 */ /* 0x000fe200078e0230 */
[----:B------:R-:W-:Y:S01]  /*5560*/  @!P3 IADD3 R34, R34, -R2, RZ ;  /* 0x800000022222b210 */ /* 0x000fe20007ffe0ff */
[----:B------:R-:W-:Y:S01]  /*5570*/  IMAD.MOV R5, RZ, RZ, -R5 ;  /* 0x000000ffff057224 */ /* 0x000fe200078e0a05 */
[----:B------:R-:W-:Y:S01]  /*5580*/  IABS R42, R15 ;  /* 0x0000000f002a7213 */ /* 0x000fe20000000000 */
[----:B------:R-:W-:-:S04]  /*5590*/  IMAD.HI.U32 R8, R3, R46, RZ ;  /* 0x0000002e03087227 */ /* 0x000fc800078e00ff */
[----:B------:R-:W-:Y:S01]  /*55a0*/  @!P5 IMAD.MOV R34, RZ, RZ, -R34 ;  /* 0x000000ffff22d224 */ /* 0x000fe200078e0a22 */
[C---:B------:R-:W-:Y:S01]  /*55b0*/  ISETP.GT.U32.AND P5, PT, R2.reuse, R48, PT ;  /* 0x000000300200720c */ /* 0x040fe20003fa4070 */
[----:B------:R-:W-:Y:S02]  /*55c0*/  IMAD R56, R2, R5, R56 ;  /* 0x0000000502387224 */ /* 0x000fe400078e0238 */
[----:B------:R-:W-:Y:S02]  /*55d0*/  @!P0 IMAD.IADD R32, R32, 0x1, -R2 ;  /* 0x0000000120208824 */ /* 0x000fe400078e0a02 */
[----:B------:R-:W-:Y:S01]  /*55e0*/  IMAD.HI.U32 R5, R3, R12, RZ ;  /* 0x0000000c03057227 */ /* 0x000fe200078e00ff */
[C---:B------:R-:W-:Y:S02]  /*55f0*/  ISETP.GT.U32.AND P3, PT, R2.reuse, R56, PT ;  /* 0x000000380200720c */ /* 0x040fe40003f64070 */
[----:B------:R-:W-:Y:S01]  /*5600*/  ISETP.GT.U32.AND P0, PT, R2, R32, PT ;  /* 0x000000200200720c */ /* 0x000fe20003f04070 */
[----:B------:R-:W-:-:S02]  /*5610*/  IMAD.MOV R9, RZ, RZ, -R5 ;  /* 0x000000ffff097224 */ /* 0x000fc400078e0a05 */
[----:B------:R-:W-:-:S04]  /*5620*/  IMAD.HI.U32 R5, R3, R44, RZ ;  /* 0x0000002c03057227 */ /* 0x000fc800078e00ff */
[----:B------:R-:W-:Y:S02]  /*5630*/  @!P5 IMAD.IADD R48, R48, 0x1, -R2 ;  /* 0x000000013030d824 */ /* 0x000fe400078e0a02 */
[----:B------:R-:W-:Y:S02]  /*5640*/  IMAD.MOV R5, RZ, RZ, -R5 ;  /* 0x000000ffff057224 */ /* 0x000fe400078e0a05 */
[C---:B------:R-:W-:Y:S01]  /*5650*/  IMAD R12, R2.reuse, R9, R12 ;  /* 0x00000009020c7224 */ /* 0x040fe200078e020c */
[C---:B------:R-:W-:Y:S01]  /*5660*/  ISETP.GT.U32.AND P5, PT, R2.reuse, R48, PT ;  /* 0x000000300200720c */ /* 0x040fe20003fa4070 */
[----:B------:R-:W-:Y:S02]  /*5670*/  IMAD R44, R2, R5, R44 ;  /* 0x00000005022c7224 */ /* 0x000fe400078e022c */
[--C-:B------:R-:W-:Y:S01]  /*5680*/  @!P0 IMAD.IADD R32, R32, 0x1, -R2.reuse ;  /* 0x0000000120208824 */ /* 0x100fe200078e0a02 */
[----:B------:R-:W-:Y:S01]  /*5690*/  ISETP.GT.U32.AND P0, PT, R2, R12, PT ;  /* 0x0000000c0200720c */ /* 0x000fe20003f04070 */
[----:B------:R-:W-:-:S02]  /*56a0*/  @!P3 IMAD.IADD R56, R56, 0x1, -R2 ;  /* 0x000000013838b824 */ /* 0x000fc400078e0a02 */
[----:B------:R-:W-:-:S03]  /*56b0*/  IMAD.HI.U32 R5, R3, R42, RZ ;  /* 0x0000002a03057227 */ /* 0x000fc600078e00ff */
[----:B------:R-:W-:Y:S01]  /*56c0*/  ISETP.GT.U32.AND P3, PT, R2, R56, PT ;  /* 0x000000380200720c */ /* 0x000fe20003f64070 */
[----:B------:R-:W-:Y:S02]  /*56d0*/  @!P6 IMAD.MOV R32, RZ, RZ, -R32 ;  /* 0x000000ffff20e224 */ /* 0x000fe400078e0a20 */
[----:B------:R-:W-:Y:S01]  /*56e0*/  @!P5 IMAD.IADD R48, R48, 0x1, -R2 ;  /* 0x000000013030d824 */ /* 0x000fe200078e0a02 */
[----:B------:R-:W-:Y:S01]  /*56f0*/  ISETP.GT.U32.AND P5, PT, R2, R44, PT ;  /* 0x0000002c0200720c */ /* 0x000fe20003fa4070 */
[----:B------:R-:W-:Y:S02]  /*5700*/  IMAD.MOV R11, RZ, RZ, -R8 ;  /* 0x000000ffff0b7224 */ /* 0x000fe400078e0a08 */
[----:B------:R-:W-:Y:S02]  /*5710*/  @!P0 IMAD.IADD R12, R12, 0x1, -R2 ;  /* 0x000000010c0c8824 */ /* 0x000fe400078e0a02 */
[----:B------:R-:W-:Y:S02]  /*5720*/  IMAD.MOV R5, RZ, RZ, -R5 ;  /* 0x000000ffff057224 */ /* 0x000fe400078e0a05 */
[----:B------:R-:W-:Y:S01]  /*5730*/  IMAD.HI.U32 R8, R3, R40, RZ ;  /* 0x0000002803087227 */ /* 0x000fe200078e00ff */
[----:B------:R-:W-:-:S03]  /*5740*/  ISETP.GT.U32.AND P0, PT, R2, R12, PT ;  /* 0x0000000c0200720c */ /* 0x000fc60003f04070 */
[----:B------:R-:W-:Y:S02]  /*5750*/  IMAD R46, R2, R11, R46 ;  /* 0x0000000b022e7224 */ /* 0x000fe400078e022e */
[----:B------:R-:W-:Y:S02]  /*5760*/  @!P5 IMAD.IADD R44, R44, 0x1, -R2 ;  /* 0x000000012c2cd824 */ /* 0x000fe400078e0a02 */
[C---:B------:R-:W-:Y:S02]  /*5770*/  IMAD R42, R2.reuse, R5, R42 ;  /* 0x00000005022a7224 */ /* 0x040fe400078e022a */
[----:B------:R-:W-:Y:S01]  /*5780*/  IMAD.MOV R11, RZ, RZ, -R8 ;  /* 0x000000ffff0b7224 */ /* 0x000fe200078e0a08 */
[----:B------:R-:W-:Y:S01]  /*5790*/  ISETP.GT.U32.AND P6, PT, R2, R44, PT ;  /* 0x0000002c0200720c */ /* 0x000fe20003fc4070 */
[----:B------:R-:W-:-:S04]  /*57a0*/  IMAD.HI.U32 R5, R3, R36, RZ ;  /* 0x0000002403057227 */ /* 0x000fc800078e00ff */
[----:B------:R-:W-:Y:S01]  /*57b0*/  @!P3 IMAD.IADD R56, R56, 0x1, -R2 ;  /* 0x000000013838b824 */ /* 0x000fe200078e0a02 */
[----:B------:R-:W-:Y:S01]  /*57c0*/  ISETP.GT.U32.AND P3, PT, R2, R46, PT ;  /* 0x0000002e0200720c */ /* 0x000fe20003f64070 */
[----:B------:R-:W-:-:S04]  /*57d0*/  IMAD.HI.U32 R9, R3, R38, RZ ;  /* 0x0000002603097227 */ /* 0x000fc800078e00ff */
[----:B------:R-:W-:Y:S01]  /*57e0*/  IMAD R40, R2, R11, R40 ;  /* 0x0000000b02287224 */ /* 0x000fe200078e0228 */
[----:B------:R-:W-:Y:S01]  /*57f0*/  IADD3 R9, -R9, RZ, RZ ;  /* 0x000000ff09097210 */ /* 0x000fe20007ffe1ff */
[----:B------:R-:W-:Y:S02]  /*5800*/  IMAD.MOV R5, RZ, RZ, -R5 ;  /* 0x000000ffff057224 */ /* 0x000fe400078e0a05 */
[--C-:B------:R-:W-:Y:S01]  /*5810*/  @!P0 IMAD.IADD R12, R12, 0x1, -R2.reuse ;  /* 0x000000010c0c8824 */ /* 0x100fe200078e0a02 */
[----:B------:R-:W-:Y:S01]  /*5820*/  ISETP.GT.U32.AND P0, PT, R2, R42, PT ;  /* 0x0000002a0200720c */ /* 0x000fe20003f04070 */
[----:B------:R-:W-:Y:S01]  /*5830*/  @!P6 IMAD.IADD R44, R44, 0x1, -R2 ;  /* 0x000000012c2ce824 */ /* 0x000fe200078e0a02 */
[C---:B------:R-:W-:Y:S01]  /*5840*/  ISETP.GT.U32.AND P6, PT, R2.reuse, R40, PT ;  /* 0x000000280200720c */ /* 0x040fe20003fc4070 */
[----:B------:R-:W-:Y:S02]  /*5850*/  IMAD R36, R2, R5, R36 ;  /* 0x0000000502247224 */ /* 0x000fe400078e0224 */
[----:B------:R-:W-:-:S04]  /*5860*/  IMAD.HI.U32 R5, R3, R24, RZ ;  /* 0x0000001803057227 */ /* 0x000fc800078e00ff */
[----:B------:R-:W-:Y:S02]  /*5870*/  IMAD R38, R2, R9, R38 ;  /* 0x0000000902267224 */ /* 0x000fe400078e0226 */
[----:B------:R-:W-:Y:S02]  /*5880*/  IMAD.MOV R9, RZ, RZ, -R5 ;  /* 0x000000ffff097224 */ /* 0x000fe400078e0a05 */
[----:B------:R-:W-:Y:S01]  /*5890*/  @!P3 IMAD.IADD R46, R46, 0x1, -R2 ;  /* 0x000000012e2eb824 */ /* 0x000fe200078e0a02 */
[----:B------:R-:W-:Y:S01]  /*58a0*/  ISETP.GE.AND P3, PT, R10, RZ, PT ;  /* 0x000000ff0a00720c */ /* 0x000fe20003f66270 */
[----:B------:R-:W-:Y:S01]  /*58b0*/  IMAD R24, R2, R9, R24 ;  /* 0x0000000902187224 */ /* 0x000fe200078e0218 */
[----:B------:R-:W-:Y:S01]  /*58c0*/  IABS R10, R17 ;  /* 0x00000011000a7213 */ /* 0x000fe20000000000 */
[--C-:B------:R-:W-:Y:S01]  /*58d0*/  @!P0 IMAD.IADD R42, R42, 0x1, -R2.reuse ;  /* 0x000000012a2a8824 */ /* 0x100fe200078e0a02 */
[----:B------:R-:W-:Y:S01]  /*58e0*/  ISETP.GT.U32.AND P5, PT, R2, R46, PT ;  /* 0x0000002e0200720c */ /* 0x000fe20003fa4070 */
[----:B------:R-:W-:Y:S01]  /*58f0*/  @!P6 IMAD.IADD R40, R40, 0x1, -R2 ;  /* 0x000000012828e824 */ /* 0x000fe200078e0a02 */
[C---:B------:R-:W-:Y:S01]  /*5900*/  ISETP.GT.U32.AND P6, PT, R2.reuse, R24, PT ;  /* 0x000000180200720c */ /* 0x040fe20003fc4070 */
[----:B------:R-:W-:Y:S01]  /*5910*/  IMAD.HI.U32 R5, R3, R22, RZ ;  /* 0x0000001603057227 */ /* 0x000fe200078e00ff */
[----:B------:R-:W-:-:S03]  /*5920*/  ISETP.GT.U32.AND P0, PT, R2, R42, PT ;  /* 0x0000002a0200720c */ /* 0x000fc60003f04070 */
[----:B------:R-:W-:Y:S02]  /*5930*/  IMAD.MOV R5, RZ, RZ, -R5 ;  /* 0x000000ffff057224 */ /* 0x000fe400078e0a05 */
[----:B------:R-:W-:-:S04]  /*5940*/  IMAD.HI.U32 R8, R3, R18, RZ ;  /* 0x0000001203087227 */ /* 0x000fc800078e00ff */
[----:B------:R-:W-:Y:S02]  /*5950*/  IMAD R22, R2, R5, R22 ;  /* 0x0000000502167224 */ /* 0x000fe400078e0216 */
[--C-:B------:R-:W-:Y:S01]  /*5960*/  @!P5 IMAD.IADD R46, R46, 0x1, -R2.reuse ;  /* 0x000000012e2ed824 */ /* 0x100fe200078e0a02 */
[----:B------:R-:W-:Y:S01]  /*5970*/  ISETP.GT.U32.AND P5, PT, R2, R36, PT ;  /* 0x000000240200720c */ /* 0x000fe20003fa4070 */
[----:B------:R-:W-:Y:S01]  /*5980*/  @!P0 IMAD.IADD R42, R42, 0x1, -R2 ;  /* 0x000000012a2a8824 */ /* 0x000fe200078e0a02 */
[----:B------:R-:W-:Y:S01]  /*5990*/  @!P6 IADD3 R24, R24, -R2, RZ ;  /* 0x800000021818e210 */ /* 0x000fe20007ffe0ff */
[----:B------:R-:W-:Y:S01]  /*59a0*/  IMAD.MOV R11, RZ, RZ, -R8 ;  /* 0x000000ffff0b7224 */ /* 0x000fe200078e0a08 */
[C---:B------:R-:W-:Y:S01]  /*59b0*/  ISETP.GT.U32.AND P6, PT, R2.reuse, R22, PT ;  /* 0x000000160200720c */ /* 0x040fe20003fc4070 */
[----:B------:R-:W-:Y:S01]  /*59c0*/  IMAD.HI.U32 R9, R3, R118, RZ ;  /* 0x0000007603097227 */ /* 0x000fe200078e00ff */
[----:B------:R-:W-:-:S03]  /*59d0*/  ISETP.GT.U32.AND P0, PT, R2, R38, PT ;  /* 0x000000260200720c */ /* 0x000fc60003f04070 */
[----:B------:R-:W-:Y:S02]  /*59e0*/  IMAD R18, R2, R11, R18 ;  /* 0x0000000b02127224 */ /* 0x000fe400078e0212 */
[----:B------:R-:W-:Y:S02]  /*59f0*/  IMAD.MOV R9, RZ, RZ, -R9 ;  /* 0x000000ffff097224 */ /* 0x000fe400078e0a09 */
[----:B------:R-:W-:Y:S01]  /*5a00*/  @!P5 IMAD.IADD R36, R36, 0x1, -R2 ;  /* 0x000000012424d824 */ /* 0x000fe200078e0a02 */
[----:B------:R-:W-:Y:S01]  /*5a10*/  ISETP.GE.AND P5, PT, R14, RZ, PT ;  /* 0x000000ff0e00720c */ /* 0x000fe20003fa6270 */
[----:B------:R-:W-:Y:S01]  /*5a20*/  @!P1 IMAD.MOV R56, RZ, RZ, -R56 ;  /* 0x000000ffff389224 */ /* 0x000fe200078e0a38 */
[----:B------:R-:W-:Y:S01]  /*5a30*/  IABS R14, R47 ;  /* 0x0000002f000e7213 */ /* 0x000fe20000000000 */
[--C-:B------:R-:W-:Y:S01]  /*5a40*/  @!P6 IMAD.IADD R22, R22, 0x1, -R2.reuse ;  /* 0x000000011616e824 */ /* 0x100fe200078e0a02 */
[----:B------:R-:W-:Y:S01]  /*5a50*/  ISETP.GT.U32.AND P6, PT, R2, R18, PT ;  /* 0x000000120200720c */ /* 0x000fe20003fc4070 */
[----:B------:R-:W-:Y:S01]  /*5a60*/  @!P0 IMAD.IADD R38, R38, 0x1, -R2 ;  /* 0x0000000126268824 */ /* 0x000fe200078e0a02 */
[----:B------:R-:W-:Y:S01]  /*5a70*/  ISETP.GE.AND P0, PT, R15, RZ, PT ;  /* 0x000000ff0f00720c */ /* 0x000fe20003f06270 */
[----:B------:R-:W-:Y:S01]  /*5a80*/  @!P2 IMAD.MOV R48, RZ, RZ, -R48 ;  /* 0x000000ffff30a224 */ /* 0x000fe200078e0a30 */
[C---:B------:R-:W-:Y:S01]  /*5a90*/  ISETP.GT.U32.AND P1, PT, R2.reuse, R36, PT ;  /* 0x000000240200720c */ /* 0x040fe20003f24070 */
[----:B------:R-:W-:Y:S01]  /*5aa0*/  @!P4 IMAD.MOV R12, RZ, RZ, -R12 ;  /* 0x000000ffff0cc224 */ /* 0x000fe200078e0a0c */
[C---:B------:R-:W-:Y:S01]  /*5ab0*/  ISETP.GT.U32.AND P2, PT, R2.reuse, R40, PT ;  /* 0x000000280200720c */ /* 0x040fe20003f44070 */
[----:B------:R-:W-:Y:S01]  /*5ac0*/  IMAD.HI.U32 R4, R3, R20, RZ ;  /* 0x0000001403047227 */ /* 0x000fe200078e00ff */
[----:B------:R-:W-:-:S03]  /*5ad0*/  ISETP.GT.U32.AND P4, PT, R2, R38, PT ;  /* 0x000000260200720c */ /* 0x000fc60003f84070 */
[----:B------:R-:W-:-:S04]  /*5ae0*/  IMAD.HI.U32 R5, R3, R16, RZ ;  /* 0x0000001003057227 */ /* 0x000fc800078e00ff */
[----:B------:R-:W-:-:S04]  /*5af0*/  IMAD.HI.U32 R8, R3, R14, RZ ;  /* 0x0000000e03087227 */ /* 0x000fc800078e00ff */
[----:B------:R-:W-:Y:S01]  /*5b00*/  @!P3 IMAD.MOV R46, RZ, RZ, -R46 ;  /* 0x000000ffff2eb224 */ /* 0x000fe200078e0a2e */
[C---:B------:R-:W-:Y:S01]  /*5b10*/  ISETP.GT.U32.AND P3, PT, R2.reuse, R24, PT ;  /* 0x000000180200720c */ /* 0x040fe20003f64070 */
[----:B------:R-:W-:Y:S01]  /*5b20*/  IMAD R118, R2, R9, R118 ;  /* 0x0000000902767224 */ /* 0x000fe200078e0276 */
[----:B------:R-:W-:Y:S01]  /*5b30*/  @!P2 IADD3 R40, R40, -R2, RZ ;  /* 0x800000022828a210 */ /* 0x000fe20007ffe0ff */
[----:B------:R-:W-:-:S04]  /*5b40*/  IMAD.HI.U32 R9, R3, R116, RZ ;  /* 0x0000007403097227 */ /* 0x000fc800078e00ff */
[----:B------:R-:W-:Y:S01]  /*5b50*/  @!P5 IMAD.MOV R44, RZ, RZ, -R44 ;  /* 0x000000ffff2cd224 */ /* 0x000fe200078e0a2c */
[----:B------:R-:W-:Y:S01]  /*5b60*/  ISETP.GT.U32.AND P5, PT, R2, R22, PT ;  /* 0x000000160200720c */ /* 0x000fe20003fa4070 */
[----:B------:R-:W-:Y:S02]  /*5b70*/  IMAD.MOV R11, RZ, RZ, -R4 ;  /* 0x000000ffff0b7224 */ /* 0x000fe400078e0a04 */
[----:B------:R-:W-:Y:S02]  /*5b80*/  IMAD.MOV R5, RZ, RZ, -R5 ;  /* 0x000000ffff057224 */ /* 0x000fe400078e0a05 */
[----:B------:R-:W-:Y:S02]  /*5b90*/  IMAD.MOV R15, RZ, RZ, -R8 ;  /* 0x000000ffff0f7224 */ /* 0x000fe400078e0a08 */
[----:B------:R-:W-:Y:S02]  /*5ba0*/  @!P6 IMAD.IADD R18, R18, 0x1, -R2 ;  /* 0x000000011212e824 */ /* 0x000fe400078e0a02 */
[----:B------:R-:W-:Y:S01]  /*5bb0*/  @!P0 IMAD.MOV R42, RZ, RZ, -R42 ;  /* 0x000000ffff2a8224 */ /* 0x000fe200078e0a2a */
[C---:B------:R-:W-:Y:S01]  /*5bc0*/  ISETP.GT.U32.AND P0, PT, R2.reuse, R118, PT ;  /* 0x000000760200720c */ /* 0x040fe20003f04070 */
[----:B------:R-:W-:Y:S01]  /*5bd0*/  IMAD.MOV R9, RZ, RZ, -R9 ;  /* 0x000000ffff097224 */ /* 0x000fe200078e0a09 */
[C---:B------:R-:W-:Y:S01]  /*5be0*/  ISETP.GT.U32.AND P6, PT, R2.reuse, R18, PT ;  /* 0x000000120200720c */ /* 0x040fe20003fc4070 */
[----:B------:R-:W-:-:S02]  /*5bf0*/  IMAD R20, R2, R11, R20 ;  /* 0x0000000b02147224 */ /* 0x000fc400078e0214 */
[C---:B------:R-:W-:Y:S02]  /*5c00*/  IMAD R16, R2.reuse, R5, R16 ;  /* 0x0000000502107224 */ /* 0x040fe400078e0210 */
[C---:B------:R-:W-:Y:S02]  /*5c10*/  IMAD R14, R2.reuse, R15, R14 ;  /* 0x0000000f020e7224 */ /* 0x040fe400078e020e */
[----:B------:R-:W-:Y:S01]  /*5c20*/  IMAD.HI.U32 R3, R3, R10, RZ ;  /* 0x0000000a03037227 */ /* 0x000fe200078e00ff */
[----:B------:R-:W-:-:S03]  /*5c30*/  ISETP.GT.U32.AND P2, PT, R2, R16, PT ;  /* 0x000000100200720c */ /* 0x000fc60003f44070 */
[----:B------:R-:W-:Y:S02]  /*5c40*/  IMAD R116, R2, R9, R116 ;  /* 0x0000000902747224 */ /* 0x000fe400078e0274 */
[--C-:B------:R-:W-:Y:S01]  /*5c50*/  @!P1 IMAD.IADD R36, R36, 0x1, -R2.reuse ;  /* 0x0000000124249824 */ /* 0x100fe200078e0a02 */
[----:B------:R-:W-:Y:S01]  /*5c60*/  ISETP.GT.U32.AND P1, PT, R2, R20, PT ;  /* 0x000000140200720c */ /* 0x000fe20003f24070 */
[--C-:B------:R-:W-:Y:S01]  /*5c70*/  @!P4 IMAD.IADD R38, R38, 0x1, -R2.reuse ;  /* 0x000000012626c824 */ /* 0x100fe200078e0a02 */
[----:B------:R-:W-:Y:S01]  /*5c80*/  ISETP.GT.U32.AND P4, PT, R2, R14, PT ;  /* 0x0000000e0200720c */ /* 0x000fe20003f84070 */
[----:B------:R-:W-:Y:S01]  /*5c90*/  IMAD.MOV R3, RZ, RZ, -R3 ;  /* 0x000000ffff037224 */ /* 0x000fe200078e0a03 */
[----:B------:R-:W2:Y:S01]  /*5ca0*/  LDC.64 R8, c[0x0][0x238] ;  /* 0x00008e00ff087b82 */ /* 0x000ea20000000a00 */
[--C-:B------:R-:W-:Y:S01]  /*5cb0*/  @!P3 IMAD.IADD R24, R24, 0x1, -R2.reuse ;  /* 0x000000011818b824 */ /* 0x100fe200078e0a02 */
[----:B------:R-:W-:Y:S01]  /*5cc0*/  ISETP.GT.U32.AND P3, PT, R2, R116, PT ;  /* 0x000000740200720c */ /* 0x000fe20003f64070 */
[----:B------:R-:W-:Y:S01]  /*5cd0*/  @!P5 IMAD.IADD R22, R22, 0x1, -R2 ;  /* 0x000000011616d824 */ /* 0x000fe200078e0a02 */
[----:B------:R-:W-:Y:S01]  /*5ce0*/  ISETP.GE.AND P5, PT, R19, RZ, PT ;  /* 0x000000ff1300720c */ /* 0x000fe20003fa6270 */
[----:B------:R-:W-:-:S02]  /*5cf0*/  IMAD R10, R2, R3, R10 ;  /* 0x00000003020a7224 */ /* 0x000fc400078e020a */
[--C-:B------:R-:W-:Y:S01]  /*5d00*/  @!P0 IMAD.IADD R118, R118, 0x1, -R2.reuse ;  /* 0x0000000176768824 */ /* 0x100fe200078e0a02 */
[----:B------:R-:W-:Y:S01]  /*5d10*/  ISETP.GE.AND P0, PT, R21, RZ, PT ;  /* 0x000000ff1500720c */ /* 0x000fe20003f06270 */
[--C-:B------:R-:W-:Y:S01]  /*5d20*/  @!P6 IMAD.IADD R18, R18, 0x1, -R2.reuse ;  /* 0x000000011212e824 */ /* 0x100fe200078e0a02 */
[----:B------:R-:W-:Y:S01]  /*5d30*/  ISETP.GT.U32.AND P6, PT, R2, R10, PT ;  /* 0x0000000a0200720c */ /* 0x000fe20003fc4070 */
[--C-:B------:R-:W-:Y:S01]  /*5d40*/  @!P1 IMAD.IADD R20, R20, 0x1, -R2.reuse ;  /* 0x0000000114149824 */ /* 0x100fe200078e0a02 */
[----:B------:R-:W-:Y:S01]  /*5d50*/  ISETP.GE.AND P1, PT, R23, RZ, PT ;  /* 0x000000ff1700720c */ /* 0x000fe20003f26270 */
[--C-:B------:R-:W-:Y:S01]  /*5d60*/  @!P2 IMAD.IADD R16, R16, 0x1, -R2.reuse ;  /* 0x000000011010a824 */ /* 0x100fe200078e0a02 */
[----:B------:R-:W-:Y:S01]  /*5d70*/  ISETP.GE.AND P2, PT, R35, RZ, PT ;  /* 0x000000ff2300720c */ /* 0x000fe20003f46270 */
[--C-:B------:R-:W-:Y:S01]  /*5d80*/  @!P4 IMAD.IADD R14, R14, 0x1, -R2.reuse ;  /* 0x000000010e0ec824 */ /* 0x100fe200078e0a02 */
[----:B------:R-:W-:Y:S01]  /*5d90*/  ISETP.GE.AND P4, PT, R37, RZ, PT ;  /* 0x000000ff2500720c */ /* 0x000fe20003f86270 */
[----:B------:R-:W-:Y:S01]  /*5da0*/  @!P3 IMAD.IADD R116, R116, 0x1, -R2 ;  /* 0x000000017474b824 */ /* 0x000fe200078e0a02 */
[----:B------:R-:W-:Y:S01]  /*5db0*/  ISETP.GE.AND P3, PT, R39, RZ, PT ;  /* 0x000000ff2700720c */ /* 0x000fe20003f66270 */
[----:B------:R-:W-:Y:S01]  /*5dc0*/  @!P5 IMAD.MOV R36, RZ, RZ, -R36 ;  /* 0x000000ffff24d224 */ /* 0x000fe200078e0a24 */
[C---:B------:R-:W-:Y:S01]  /*5dd0*/  ISETP.GT.U32.AND P5, PT, R2.reuse, R118, PT ;  /* 0x000000760200720c */ /* 0x040fe20003fa4070 */
[----:B------:R-:W-:Y:S01]  /*5de0*/  @!P0 IMAD.MOV R40, RZ, RZ, -R40 ;  /* 0x000000ffff288224 */ /* 0x000fe200078e0a28 */
[----:B------:R-:W-:Y:S01]  /*5df0*/  ISETP.GT.U32.AND P0, PT, R2, R20, PT ;  /* 0x000000140200720c */ /* 0x000fe20003f04070 */
[----:B------:R-:W-:Y:S01]  /*5e00*/  @!P6 IMAD.IADD R10, R10, 0x1, -R2 ;  /* 0x000000010a0ae824 */ /* 0x000fe200078e0a02 */
[C---:B------:R-:W-:Y:S01]  /*5e10*/  ISETP.GT.U32.AND P6, PT, R2.reuse, R116, PT ;  /* 0x000000740200720c */ /* 0x040fe20003fc4070 */
[----:B------:R-:W-:Y:S01]  /*5e20*/  @!P1 IMAD.MOV R38, RZ, RZ, -R38 ;  /* 0x000000ffff269224 */ /* 0x000fe200078e0a26 */
[----:B------:R-:W-:Y:S01]  /*5e30*/  ISETP.GT.U32.AND P1, PT, R2, R16, PT ;  /* 0x000000100200720c */ /* 0x000fe20003f24070 */
[----:B--2---:R2:W-:Y:S01]  /*5e40*/  STL.64 [R1+0x848], R8 ;  /* 0x0008480801007387 */ /* 0x0045e20000100a00 */
[----:B------:R-:W-:Y:S01]  /*5e50*/  @!P2 IADD3 R24, -R24, RZ, RZ ;  /* 0x000000ff1818a210 */ /* 0x000fe20007ffe1ff */
[----:B------:R-:W-:Y:S01]  /*5e60*/  @!P4 IMAD.MOV R22, RZ, RZ, -R22 ;  /* 0x000000ffff16c224 */ /* 0x000fe200078e0a16 */
[C---:B------:R-:W-:Y:S01]  /*5e70*/  ISETP.GT.U32.AND P2, PT, R2.reuse, R14, PT ;  /* 0x0000000e0200720c */ /* 0x040fe20003f44070 */
[----:B------:R-:W-:Y:S01]  /*5e80*/  @!P3 IMAD.MOV R18, RZ, RZ, -R18 ;  /* 0x000000ffff12b224 */ /* 0x000fe200078e0a12 */
[----:B------:R-:W-:Y:S01]  /*5e90*/  ISETP.GT.U32.AND P4, PT, R2, R10, PT ;  /* 0x0000000a0200720c */ /* 0x000fe20003f84070 */
[--C-:B------:R-:W-:Y:S01]  /*5ea0*/  @!P5 IMAD.IADD R118, R118, 0x1, -R2.reuse ;  /* 0x000000017676d824 */ /* 0x100fe200078e0a02 */
[----:B------:R-:W-:Y:S01]  /*5eb0*/  ISETP.GE.AND P3, PT, R41, RZ, PT ;  /* 0x000000ff2900720c */ /* 0x000fe20003f66270 */
[--C-:B------:R-:W-:Y:S01]  /*5ec0*/  @!P0 IMAD.IADD R20, R20, 0x1, -R2.reuse ;  /* 0x0000000114148824 */ /* 0x100fe200078e0a02 */
[----:B------:R-:W-:Y:S01]  /*5ed0*/  ISETP.GE.AND P5, PT, R43, RZ, PT ;  /* 0x000000ff2b00720c */ /* 0x000fe20003fa6270 */
[--C-:B------:R-:W-:Y:S01]  /*5ee0*/  @!P6 IMAD.IADD R116, R116, 0x1, -R2.reuse ;  /* 0x000000017474e824 */ /* 0x100fe200078e0a02 */
[----:B------:R-:W-:Y:S01]  /*5ef0*/  ISETP.GE.AND P0, PT, R45, RZ, PT ;  /* 0x000000ff2d00720c */ /* 0x000fe20003f06270 */
[--C-:B------:R-:W-:Y:S01]  /*5f00*/  @!P1 IMAD.IADD R16, R16, 0x1, -R2.reuse ;  /* 0x0000000110109824 */ /* 0x100fe200078e0a02 */
[----:B------:R-:W-:Y:S01]  /*5f10*/  ISETP.GE.AND P1, PT, R47, RZ, PT ;  /* 0x000000ff2f00720c */ /* 0x000fe20003f26270 */
[----:B------:R-:W-:Y:S01]  /*5f20*/  IMAD.SHL.U32 R4, R243, 0x400, RZ ;  /* 0x00000400f3047824 */ /* 0x000fe200078e00ff */
[----:B------:R-:W-:Y:S01]  /*5f30*/  ISETP.GE.AND P6, PT, R17, RZ, PT ;  /* 0x000000ff1100720c */ /* 0x000fe20003fc6270 */
[--C-:B------:R-:W-:Y:S01]  /*5f40*/  @!P2 IMAD.IADD R14, R14, 0x1, -R2.reuse ;  /* 0x000000010e0ea824 */ /* 0x100fe200078e0a02 */
[----:B------:R-:W-:Y:S01]  /*5f50*/  ISETP.GE.AND P2, PT, R49, RZ, PT ;  /* 0x000000ff3100720c */ /* 0x000fe20003f46270 */
[----:B------:R-:W-:Y:S01]  /*5f60*/  @!P4 IMAD.IADD R10, R10, 0x1, -R2 ;  /* 0x000000010a0ac824 */ /* 0x000fe200078e0a02 */
[----:B------:R-:W-:Y:S01]  /*5f70*/  ISETP.GE.AND P4, PT, R55, RZ, PT ;  /* 0x000000ff3700720c */ /* 0x000fe20003f86270 */
[----:B------:R-:W-:Y:S01]  /*5f80*/  IMAD R2, R59, R9, RZ ;  /* 0x000000093b027224 */ /* 0x000fe200078e02ff */
[----:B------:R-:W-:Y:S01]  /*5f90*/  LOP3.LUT R13, R13, 0x8000, R4, 0xf8, !PT ;  /* 0x000080000d0d7812 */ /* 0x000fe200078ef804 */
[----:B------:R-:W-:Y:S01]  /*5fa0*/  @!P3 IMAD.MOV R118, RZ, RZ, -R118 ;  /* 0x000000ffff76b224 */ /* 0x000fe200078e0a76 */
[----:B------:R-:W-:Y:S01]  /*5fb0*/  ISETP.NE.AND P3, PT, R57, RZ, PT ;  /* 0x000000ff3900720c */ /* 0x000fe20003f65270 */
[----:B------:R-:W-:Y:S01]  /*5fc0*/  @!P5 IMAD.MOV R20, RZ, RZ, -R20 ;  /* 0x000000ffff14d224 */ /* 0x000fe200078e0a14 */
[C---:B------:R-:W-:Y:S01]  /*5fd0*/  LEA R88, P5, R2.reuse, UR4, 0x2 ;  /* 0x0000000402587c11 */ /* 0x040fe2000f8a10ff */
[----:B------:R-:W-:Y:S01]  /*5fe0*/  @!P0 IMAD.MOV R16, RZ, RZ, -R16 ;  /* 0x000000ffff108224 */ /* 0x000fe200078e0a10 */
[----:B------:R-:W-:Y:S01]  /*5ff0*/  SEL R241, R89, R28, !P3 ;  /* 0x0000001c59f17207 */ /* 0x000fe20005800000 */
[----:B------:R-:W-:Y:S01]  /*6000*/  @!P1 IMAD.MOV R14, RZ, RZ, -R14 ;  /* 0x000000ffff0e9224 */ /* 0x000fe200078e0a0e */
[----:B------:R-:W-:Y:S01]  /*6010*/  ISETP.NE.AND P0, PT, R249, RZ, PT ;  /* 0x000000fff900720c */ /* 0x000fe20003f05270 */
[----:B------:R-:W-:Y:S01]  /*6020*/  @!P2 IMAD.MOV R116, RZ, RZ, -R116 ;  /* 0x000000ffff74a224 */ /* 0x000fe200078e0a74 */
[----:B------:R-:W-:Y:S01]  /*6030*/  LEA.HI.X.SX32 R2, R2, UR5, 0x2, P5 ;  /* 0x0000000502027c11 */ /* 0x000fe2000a8f16ff */
[----:B------:R-:W-:Y:S01]  /*6040*/  ULDC UR5, c[0x0][0x240] ;  /* 0x0000900000057ab9 */ /* 0x000fe20000000800 */
[----:B------:R-:W-:Y:S01]  /*6050*/  SEL R115, R89, R26, !P3 ;  /* 0x0000001a59737207 */ /* 0x000fe20005800000 */
[----:B------:R-:W-:Y:S01]  /*6060*/  IMAD R241, R241, UR5, RZ ;  /* 0x00000005f1f17c24 */ /* 0x000fe2000f8e02ff */
[C---:B------:R-:W-:Y:S01]  /*6070*/  SEL R239, R89.reuse, R50, !P3 ;  /* 0x0000003259ef7207 */ /* 0x040fe20005800000 */
[----:B------:R-:W-:Y:S01]  /*6080*/  @!P6 IMAD.MOV R10, RZ, RZ, -R10 ;  /* 0x000000ffff0ae224 */ /* 0x000fe200078e0a0a */
[----:B------:R-:W-:Y:S01]  /*6090*/  SEL R235, R89, R54, !P3 ;  /* 0x0000003659eb7207 */ /* 0x000fe20005800000 */
[----:B------:R-:W-:Y:S01]  /*60a0*/  IMAD R115, R115, UR5, RZ ;  /* 0x0000000573737c24 */ /* 0x000fe2000f8e02ff */
[----:B------:R-:W-:Y:S01]  /*60b0*/  SEL R233, R89, R62, !P3 ;  /* 0x0000003e59e97207 */ /* 0x000fe20005800000 */
[----:B------:R-:W-:Y:S01]  /*60c0*/  IMAD R239, R239, UR5, RZ ;  /* 0x00000005efef7c24 */ /* 0x000fe2000f8e02ff */
[----:B------:R-:W-:Y:S01]  /*60d0*/  SEL R237, R89, R52, !P3 ;  /* 0x0000003459ed7207 */ /* 0x000fe20005800000 */
[----:B------:R-:W-:Y:S01]  /*60e0*/  IMAD R235, R235, UR5, RZ ;  /* 0x00000005ebeb7c24 */ /* 0x000fe2000f8e02ff */
[----:B------:R-:W-:Y:S01]  /*60f0*/  SEL R26, R89, R25, !P3 ;  /* 0x00000019591a7207 */ /* 0x000fe20005800000 */
[----:B------:R-:W-:Y:S01]  /*6100*/  IMAD R233, R233, UR5, RZ ;  /* 0x00000005e9e97c24 */ /* 0x000fe2000f8e02ff */
[C---:B------:R-:W-:Y:S01]  /*6110*/  SEL R21, R89.reuse, R244, !P3 ;  /* 0x000000f459157207 */ /* 0x040fe20005800000 */
[----:B------:R-:W-:Y:S01]  /*6120*/  @!P4 IMAD.MOV R0, RZ, RZ, -R0 ;  /* 0x000000ffff00c224 */ /* 0x000fe200078e0a00 */
[----:B------:R-:W-:Y:S01]  /*6130*/  SEL R25, R89, R29, !P3 ;  /* 0x0000001d59197207 */ /* 0x000fe20005800000 */
[----:B------:R-:W-:Y:S01]  /*6140*/  IMAD R237, R237, UR5, RZ ;  /* 0x00000005eded7c24 */ /* 0x000fe2000f8e02ff */
[C---:B------:R-:W-:Y:S01]  /*6150*/  SEL R52, R89.reuse, R27, !P3 ;  /* 0x0000001b59347207 */ /* 0x040fe20005800000 */
[----:B------:R-:W3:Y:S01]  /*6160*/  LDC.64 R4, c[0x0][0x230] ;  /* 0x00008c00ff047b82 */ /* 0x000ee20000000a00 */
[----:B------:R-:W-:Y:S01]  /*6170*/  SEL R28, R89, R31, !P3 ;  /* 0x0000001f591c7207 */ /* 0x000fe20005800000 */
[----:B------:R-:W-:Y:S01]  /*6180*/  IMAD R21, R21, UR5, RZ ;  /* 0x0000000515157c24 */ /* 0x000fe2000f8e02ff */
[C---:B------:R-:W-:Y:S01]  /*6190*/  SEL R54, R89.reuse, R33, !P3 ;  /* 0x0000002159367207 */ /* 0x040fe20005800000 */
[----:B------:R-:W-:Y:S01]  /*61a0*/  IMAD R26, R26, UR5, RZ ;  /* 0x000000051a1a7c24 */ /* 0x000fe2000f8e02ff */
[----:B------:R-:W-:Y:S01]  /*61b0*/  SEL R29, R89, R32, !P3 ;  /* 0x00000020591d7207 */ /* 0x000fe20005800000 */
[----:B------:R-:W-:Y:S01]  /*61c0*/  IMAD R52, R52, UR5, RZ ;  /* 0x0000000534347c24 */ /* 0x000fe2000f8e02ff */
[----:B------:R-:W-:Y:S01]  /*61d0*/  LEA R244, P1, R241, R88, 0x2 ;  /* 0x00000058f1f47211 */ /* 0x000fe200078210ff */
[----:B------:R-:W-:Y:S01]  /*61e0*/  IMAD R28, R28, UR5, RZ ;  /* 0x000000051c1c7c24 */ /* 0x000fe2000f8e02ff */
[----:B------:R-:W-:Y:S01]  /*61f0*/  SEL R231, R89, R64, !P3 ;  /* 0x0000004059e77207 */ /* 0x000fe20005800000 */
[----:B------:R-:W-:Y:S01]  /*6200*/  IMAD R25, R25, UR5, RZ ;  /* 0x0000000519197c24 */ /* 0x000fe2000f8e02ff */
[C---:B------:R-:W-:Y:S01]  /*6210*/  SEL R229, R89.reuse, R66, !P3 ;  /* 0x0000004259e57207 */ /* 0x040fe20005800000 */
[----:B------:R-:W-:Y:S01]  /*6220*/  IMAD R54, R54, UR5, RZ ;  /* 0x0000000536367c24 */ /* 0x000fe2000f8e02ff */
        /* <DEDUP_REMOVED lines=186> */
[----:B-1----:R-:W-:Y:S01]  /*6dd0*/  SEL R55, R89, R58, !P3 ;  /* 0x0000003a59377207 */ /* 0x002fe20005800000 */
[----:B------:R-:W-:Y:S01]  /*6de0*/  IMAD R27, R27, UR5, RZ ;  /* 0x000000051b1b7c24 */ /* 0x000fe2000f8e02ff */
[C---:B------:R-:W-:Y:S01]  /*6df0*/  SEL R34, R89.reuse, R34, !P3 ;  /* 0x0000002259227207 */ /* 0x040fe20005800000 */
        /* <DEDUP_REMOVED lines=39> */
[----:B------:R-:W-:Y:S01]  /*7070*/  @!P0 LOP3.LUT R0, RZ, R249, RZ, 0x33, !PT ;  /* 0x000000f9ff008212 */ /* 0x000fe200078e33ff */
[----:B------:R-:W-:Y:S01]  /*7080*/  IMAD R117, R117, UR5, RZ ;  /* 0x0000000575757c24 */ /* 0x000fe2000f8e02ff */
[----:B------:R-:W-:Y:S01]  /*7090*/  LEA.HI.X.SX32 R245, R241, R2, 0x2, P1 ;  /* 0x00000002f1f57211 */ /* 0x000fe200008f16ff */
[----:B------:R-:W-:Y:S01]  /*70a0*/  IMAD R89, R89, UR5, RZ ;  /* 0x0000000559597c24 */ /* 0x000fe2000f8e02ff */
[-C--:B--2---:R-:W-:Y:S01]  /*70b0*/  LEA R8, P2, R239, R88.reuse, 0x2 ;  /* 0x00000058ef087211 */ /* 0x084fe200078410ff */
[----:B------:R-:W1:Y:S01]  /*70c0*/  S2UR UR4, SR_CgaCtaId ;  /* 0x00000000000479c3 */ /* 0x000e620000008800 */
[-C--:B------:R-:W-:Y:S01]  /*70d0*/  LEA R240, P0, R235, R88.reuse, 0x2 ;  /* 0x00000058ebf07211 */ /* 0x080fe200078010ff */
[----:B------:R-:W-:Y:S01]  /*70e0*/  STL.64 [R1+0x258], R244 ;  /* 0x000258f401007387 */ /* 0x000fe20000100a00 */
[----:B------:R-:W-:-:S02]  /*70f0*/  LEA R246, P6, R233, R88, 0x2 ;  /* 0x00000058e9f67211 */ /* 0x000fc400078c10ff */
[----:B------:R-:W-:Y:S01]  /*7100*/  LEA.HI.X.SX32 R115, R115, R2, 0x2, P3 ;  /* 0x0000000273737211 */ /* 0x000fe200018f16ff */
[----:B------:R2:W-:Y:S01]  /*7110*/  STL [R1+0x240], R240 ;  /* 0x000240f001007387 */ /* 0x0005e20000100800 */
[----:B------:R-:W-:Y:S02]  /*7120*/  LEA R6, P1, R237, R88, 0x2 ;  /* 0x00000058ed067211 */ /* 0x000fe400078210ff */
[----:B------:R-:W-:Y:S01]  /*7130*/  LEA.HI.X.SX32 R9, R239, R2, 0x2, P2 ;  /* 0x00000002ef097211 */ /* 0x000fe200010f16ff */
[----:B------:R-:W-:Y:S01]  /*7140*/  IMAD.MOV.U32 R239, RZ, RZ, R241 ;  /* 0x000000ffffef7224 */ /* 0x000fe200078e00f1 */
[----:B------:R-:W-:Y:S01]  /*7150*/  STL [R1+0x238], R246 ;  /* 0x000238f601007387 */ /* 0x000fe20000100800 */
[----:B------:R-:W-:Y:S01]  /*7160*/  IMAD.MOV.U32 R238, RZ, RZ, R240 ;  /* 0x000000ffffee7224 */ /* 0x000fe200078e00f0 */
[----:B------:R-:W-:Y:S02]  /*7170*/  LEA R250, P5, R231, R88, 0x2 ;  /* 0x00000058e7fa7211 */ /* 0x000fe400078a10ff */
[----:B------:R4:W-:Y:S01]  /*7180*/  STL.64 [R1+0x7a0], R114 ;  /* 0x0007a07201007387 */ /* 0x0009e20000100a00 */
[----:B------:R-:W-:Y:S01]  /*7190*/  LEA.HI.X.SX32 R7, R237, R2, 0x2, P1 ;  /* 0x00000002ed077211 */ /* 0x000fe200008f16ff */
[----:B------:R-:W-:Y:S01]  /*71a0*/  IMAD.MOV.U32 R237, RZ, RZ, R239 ;  /* 0x000000ffffed7224 */ /* 0x000fe200078e00ef */
[----:B------:R-:W-:Y:S01]  /*71b0*/  LEA R248, P4, R229, R88, 0x2 ;  /* 0x00000058e5f87211 */ /* 0x000fe200078810ff */
[----:B------:R1:W-:Y:S01]  /*71c0*/  STL.64 [R1+0x250], R8 ;  /* 0x0002500801007387 */ /* 0x0003e20000100a00 */
[----:B------:R-:W-:Y:S01]  /*71d0*/  LEA.HI.X.SX32 R237, R235, R2, 0x2, P0 ;  /* 0x00000002ebed7211 */ /* 0x000fe200000f16ff */
[----:B------:R-:W-:Y:S01]  /*71e0*/  IMAD.MOV.U32 R236, RZ, RZ, R238 ;  /* 0x000000ffffec7224 */ /* 0x000fe200078e00ee */
[----:B--2---:R-:W-:-:S02]  /*71f0*/  LEA R240, P2, R225, R88, 0x2 ;  /* 0x00000058e1f07211 */ /* 0x004fc400078410ff */
[-C--:B------:R-:W-:Y:S02]  /*7200*/  LEA R238, P1, R223, R88.reuse, 0x2 ;  /* 0x00000058dfee7211 */ /* 0x080fe400078210ff */
[----:B---3--:R-:W-:Y:S01]  /*7210*/  IADD3 R120, R4, -0x1, RZ ;  /* 0xffffffff04787810 */ /* 0x008fe20007ffe0ff */
[----:B----4-:R-:W-:Y:S01]  /*7220*/  IMAD.MOV.U32 R114, RZ, RZ, R246 ;  /* 0x000000ffff727224 */ /* 0x010fe200078e00f6 */
[----:B------:R-:W-:Y:S01]  /*7230*/  LEA R246, P3, R227, R88, 0x2 ;  /* 0x00000058e3f67211 */ /* 0x000fe200078610ff */
[----:B------:R-:W-:Y:S01]  /*7240*/  IMAD.MOV.U32 R115, RZ, RZ, R247 ;  /* 0x000000ffff737224 */ /* 0x000fe200078e00f7 */
[-C--:B------:R-:W-:Y:S01]  /*7250*/  LEA.HI.X.SX32 R115, R233, R2.reuse, 0x2, P6 ;  /* 0x00000002e9737211 */ /* 0x080fe200030f16ff */
[----:B-1----:R-:W2:Y:S01]  /*7260*/  LDL.LU.64 R8, [R1+0x848] ;  /* 0x0008480001087983 */ /* 0x002ea20000300a00 */
[----:B------:R-:W-:Y:S02]  /*7270*/  LEA.HI.X.SX32 R251, R231, R2, 0x2, P5 ;  /* 0x00000002e7fb7211 */ /* 0x000fe400028f16ff */
[----:B------:R-:W-:Y:S01]  /*7280*/  LEA R114, P6, R219, R88, 0x2 ;  /* 0x00000058db727211 */ /* 0x000fe200078c10ff */
[----:B------:R1:W-:Y:S01]  /*7290*/  STL.64 [R1+0x248], R6 ;  /* 0x0002480601007387 */ /* 0x0003e20000100a00 */
[----:B------:R-:W-:-:S02]  /*72a0*/  LEA.HI.X.SX32 R249, R229, R2, 0x2, P4 ;  /* 0x00000002e5f97211 */ /* 0x000fc400020f16ff */
[-C--:B------:R-:W-:Y:S02]  /*72b0*/  LEA.HI.X.SX32 R247, R227, R2.reuse, 0x2, P3 ;  /* 0x00000002e3f77211 */ /* 0x080fe400018f16ff */
[-C--:B------:R-:W-:Y:S02]  /*72c0*/  LEA.HI.X.SX32 R241, R225, R2.reuse, 0x2, P2 ;  /* 0x00000002e1f17211 */ /* 0x080fe400010f16ff */
[----:B------:R-:W-:Y:S02]  /*72d0*/  LEA.HI.X.SX32 R239, R223, R2, 0x2, P1 ;  /* 0x00000002dfef7211 */ /* 0x000fe400008f16ff */
[-C--:B------:R-:W-:Y:S01]  /*72e0*/  LEA R236, P0, R221, R88.reuse, 0x2 ;  /* 0x00000058ddec7211 */ /* 0x080fe200078010ff */
[----:B-1----:R-:W3:Y:S01]  /*72f0*/  LDL.LU.64 R6, [R1+0x840] ;  /* 0x0008400001067983 */ /* 0x002ee20000300a00 */
[-C--:B------:R-:W-:Y:S02]  /*7300*/  LEA R232, P5, R217, R88.reuse, 0x2 ;  /* 0x00000058d9e87211 */ /* 0x080fe400078a10ff */
[-C--:B------:R-:W-:Y:S01]  /*7310*/  LEA R230, P4, R215, R88.reuse, 0x2 ;  /* 0x00000058d7e67211 */ /* 0x080fe200078810ff */
[----:B------:R1:W-:Y:S01]  /*7320*/  STL [R1+0x244], R237 ;  /* 0x000244ed01007387 */ /* 0x0003e20000100800 */
[----:B------:R-:W-:-:S02]  /*7330*/  LEA R228, P3, R213, R88, 0x2 ;  /* 0x00000058d5e47211 */ /* 0x000fc400078610ff */
[-C--:B------:R-:W-:Y:S01]  /*7340*/  LEA R226, P2, R211, R88.reuse, 0x2 ;  /* 0x00000058d3e27211 */ /* 0x080fe200078410ff */
[----:B------:R4:W-:Y:S01]  /*7350*/  STL [R1+0x23c], R115 ;  /* 0x00023c7301007387 */ /* 0x0009e20000100800 */
[----:B------:R-:W-:Y:S02]  /*7360*/  LEA R224, P1, R209, R88, 0x2 ;  /* 0x00000058d1e07211 */ /* 0x000fe400078210ff */
[-C--:B------:R-:W-:Y:S01]  /*7370*/  LEA.HI.X.SX32 R233, R217, R2.reuse, 0x2, P5 ;  /* 0x00000002d9e97211 */ /* 0x080fe200028f16ff */
[----:B------:R-:W-:Y:S01]  /*7380*/  STL.64 [R1+0x230], R250 ;  /* 0x000230fa01007387 */ /* 0x000fe20000100a00 */
[-C--:B------:R-:W-:Y:S02]  /*7390*/  LEA.HI.X.SX32 R231, R215, R2.reuse, 0x2, P4 ;  /* 0x00000002d7e77211 */ /* 0x080fe400020f16ff */
[-C--:B-1----:R-:W-:Y:S01]  /*73a0*/  LEA.HI.X.SX32 R237, R221, R2.reuse, 0x2, P0 ;  /* 0x00000002dded7211 */ /* 0x082fe200000f16ff */
[----:B------:R-:W-:Y:S01]  /*73b0*/  STL.64 [R1+0x228], R248 ;  /* 0x000228f801007387 */ /* 0x000fe20000100a00 */
[----:B------:R-:W-:-:S02]  /*73c0*/  LEA.HI.X.SX32 R229, R213, R2, 0x2, P3 ;  /* 0x00000002d5e57211 */ /* 0x000fc400018f16ff */
[-C--:B----4-:R-:W-:Y:S01]  /*73d0*/  LEA.HI.X.SX32 R115, R219, R2.reuse, 0x2, P6 ;  /* 0x00000002db737211 */ /* 0x090fe200030f16ff */
[----:B------:R-:W-:Y:S01]  /*73e0*/  STL.64 [R1+0x220], R246 ;  /* 0x000220f601007387 */ /* 0x000fe20000100a00 */
[-C--:B------:R-:W-:Y:S02]  /*73f0*/  LEA.HI.X.SX32 R227, R211, R2.reuse, 0x2, P2 ;  /* 0x00000002d3e37211 */ /* 0x080fe400010f16ff */
[----:B------:R-:W-:Y:S01]  /*7400*/  LEA.HI.X.SX32 R225, R209, R2, 0x2, P1 ;  /* 0x00000002d1e17211 */ /* 0x000fe200008f16ff */
[----:B------:R-:W-:Y:S01]  /*7410*/  STL.64 [R1+0x218], R240 ;  /* 0x000218f001007387 */ /* 0x000fe20000100a00 */
[-C--:B------:R-:W-:Y:S02]  /*7420*/  LEA R222, P0, R207, R88.reuse, 0x2 ;  /* 0x00000058cfde7211 */ /* 0x080fe400078010ff */
[-C--:B------:R-:W-:Y:S01]  /*7430*/  LEA R218, P5, R203, R88.reuse, 0x2 ;  /* 0x00000058cbda7211 */ /* 0x080fe200078a10ff */
[----:B------:R-:W-:Y:S01]  /*7440*/  STL.64 [R1+0x210], R238 ;  /* 0x000210ee01007387 */ /* 0x000fe20000100a00 */
[----:B------:R-:W-:-:S02]  /*7450*/  LEA R216, P4, R201, R88, 0x2 ;  /* 0x00000058c9d87211 */ /* 0x000fc400078810ff */
[-C--:B------:R-:W-:Y:S01]  /*7460*/  LEA R214, P3, R199, R88.reuse, 0x2 ;  /* 0x00000058c7d67211 */ /* 0x080fe200078610ff */
[----:B------:R1:W-:Y:S01]  /*7470*/  STL.64 [R1+0x200], R114 ;  /* 0x0002007201007387 */ /* 0x0003e20000100a00 */
[----:B------:R-:W-:Y:S02]  /*7480*/  LEA R212, P2, R197, R88, 0x2 ;  /* 0x00000058c5d47211 */ /* 0x000fe400078410ff */
[----:B------:R-:W-:Y:S01]  /*7490*/  LEA.HI.X.SX32 R223, R207, R2, 0x2, P0 ;  /* 0x00000002cfdf7211 */ /* 0x000fe200000f16ff */
[----:B------:R-:W-:Y:S01]  /*74a0*/  STL.64 [R1+0x208], R236 ;  /* 0x000208ec01007387 */ /* 0x000fe20000100a00 */
[----:B------:R-:W-:Y:S02]  /*74b0*/  LEA R210, P1, R195, R88, 0x2 ;  /* 0x00000058c3d27211 */ /* 0x000fe400078210ff */
[-C--:B------:R-:W-:Y:S01]  /*74c0*/  LEA.HI.X.SX32 R219, R203, R2.reuse, 0x2, P5 ;  /* 0x00000002cbdb7211 */ /* 0x080fe200028f16ff */
[----:B------:R-:W-:Y:S01]  /*74d0*/  STL.64 [R1+0x1f8], R232 ;  /* 0x0001f8e801007387 */ /* 0x000fe20000100a00 */
[----:B------:R-:W-:-:S02]  /*74e0*/  LEA.HI.X.SX32 R217, R201, R2, 0x2, P4 ;  /* 0x00000002c9d97211 */ /* 0x000fc400020f16ff */
[----:B------:R-:W-:Y:S01]  /*74f0*/  LEA.HI.X.SX32 R215, R199, R2, 0x2, P3 ;  /* 0x00000002c7d77211 */ /* 0x000fe200018f16ff */
[----:B------:R-:W-:Y:S01]  /*7500*/  STL.64 [R1+0x1f0], R230 ;  /* 0x0001f0e601007387 */ /* 0x000fe20000100a00 */
[----:B-1----:R-:W-:Y:S02]  /*7510*/  LEA R114, P6, R205, R88, 0x2 ;  /* 0x00000058cd727211 */ /* 0x002fe400078c10ff */
[-C--:B------:R-:W-:Y:S01]  /*7520*/  LEA.HI.X.SX32 R213, R197, R2.reuse, 0x2, P2 ;  /* 0x00000002c5d57211 */ /* 0x080fe200010f16ff */
[----:B------:R-:W-:Y:S01]  /*7530*/  STL.64 [R1+0x1e8], R228 ;  /* 0x0001e8e401007387 */ /* 0x000fe20000100a00 */
[-C--:B------:R-:W-:Y:S02]  /*7540*/  LEA.HI.X.SX32 R115, R205, R2.reuse, 0x2, P6 ;  /* 0x00000002cd737211 */ /* 0x080fe400030f16ff */
[----:B------:R-:W-:Y:S01]  /*7550*/  LEA.HI.X.SX32 R211, R195, R2, 0x2, P1 ;  /* 0x00000002c3d37211 */ /* 0x000fe200008f16ff */
[----:B------:R-:W-:Y:S01]  /*7560*/  STL.64 [R1+0x1e0], R226 ;  /* 0x0001e0e201007387 */ /* 0x000fe20000100a00 */
[----:B------:R-:W-:-:S02]  /*7570*/  LEA R208, P0, R193, R88, 0x2 ;  /* 0x00000058c1d07211 */ /* 0x000fc400078010ff */
[-C--:B------:R-:W-:Y:S01]  /*7580*/  LEA R204, P5, R189, R88.reuse, 0x2 ;  /* 0x00000058bdcc7211 */ /* 0x080fe200078a10ff */
[----:B------:R-:W-:Y:S01]  /*7590*/  STL.64 [R1+0x1d8], R224 ;  /* 0x0001d8e001007387 */ /* 0x000fe20000100a00 */
[-C--:B------:R-:W-:Y:S02]  /*75a0*/  LEA R202, P4, R187, R88.reuse, 0x2 ;  /* 0x00000058bbca7211 */ /* 0x080fe400078810ff */
[-C--:B------:R-:W-:Y:S01]  /*75b0*/  LEA R200, P3, R185, R88.reuse, 0x2 ;  /* 0x00000058b9c87211 */ /* 0x080fe200078610ff */
[----:B------:R1:W-:Y:S01]  /*75c0*/  STL.64 [R1+0x1c8], R114 ;  /* 0x0001c87201007387 */ /* 0x0003e20000100a00 */
[----:B------:R-:W-:Y:S02]  /*75d0*/  LEA R198, P2, R183, R88, 0x2 ;  /* 0x00000058b7c67211 */ /* 0x000fe400078410ff */
[----:B------:R-:W-:Y:S01]  /*75e0*/  LEA.HI.X.SX32 R209, R193, R2, 0x2, P0 ;  /* 0x00000002c1d17211 */ /* 0x000fe200000f16ff */
[----:B------:R-:W-:Y:S01]  /*75f0*/  STL.64 [R1+0x1d0], R222 ;  /* 0x0001d0de01007387 */ /* 0x000fe20000100a00 */
[----:B------:R-:W-:-:S02]  /*7600*/  LEA R196, P1, R181, R88, 0x2 ;  /* 0x00000058b5c47211 */ /* 0x000fc400078210ff */
[-C--:B------:R-:W-:Y:S01]  /*7610*/  LEA.HI.X.SX32 R205, R189, R2.reuse, 0x2, P5 ;  /* 0x00000002bdcd7211 */ /* 0x080fe200028f16ff */
[----:B------:R-:W-:Y:S01]  /*7620*/  STL.64 [R1+0x1c0], R218 ;  /* 0x0001c0da01007387 */ /* 0x000fe20000100a00 */
[-C--:B------:R-:W-:Y:S02]  /*7630*/  LEA.HI.X.SX32 R203, R187, R2.reuse, 0x2, P4 ;  /* 0x00000002bbcb7211 */ /* 0x080fe400020f16ff */
[----:B------:R-:W-:Y:S01]  /*7640*/  LEA.HI.X.SX32 R201, R185, R2, 0x2, P3 ;  /* 0x00000002b9c97211 */ /* 0x000fe200018f16ff */
[----:B------:R-:W-:Y:S01]  /*7650*/  STL.64 [R1+0x1b8], R216 ;  /* 0x0001b8d801007387 */ /* 0x000fe20000100a00 */
[----:B-1----:R-:W-:Y:S02]  /*7660*/  LEA R114, P6, R191, R88, 0x2 ;  /* 0x00000058bf727211 */ /* 0x002fe400078c10ff */
[-C--:B------:R-:W-:Y:S01]  /*7670*/  LEA.HI.X.SX32 R199, R183, R2.reuse, 0x2, P2 ;  /* 0x00000002b7c77211 */ /* 0x080fe200010f16ff */
[----:B------:R-:W-:Y:S01]  /*7680*/  STL.64 [R1+0x1b0], R214 ;  /* 0x0001b0d601007387 */ /* 0x000fe20000100a00 */
[----:B------:R-:W-:-:S02]  /*7690*/  LEA.HI.X.SX32 R115, R191, R2, 0x2, P6 ;  /* 0x00000002bf737211 */ /* 0x000fc400030f16ff */
[----:B------:R-:W-:Y:S01]  /*76a0*/  LEA.HI.X.SX32 R197, R181, R2, 0x2, P1 ;  /* 0x00000002b5c57211 */ /* 0x000fe200008f16ff */
[----:B------:R-:W-:Y:S01]  /*76b0*/  STL.64 [R1+0x1a8], R212 ;  /* 0x0001a8d401007387 */ /* 0x000fe20000100a00 */
[-C--:B------:R-:W-:Y:S02]  /*76c0*/  LEA R194, P0, R179, R88.reuse, 0x2 ;  /* 0x00000058b3c27211 */ /* 0x080fe400078010ff */
[-C--:B------:R-:W-:Y:S01]  /*76d0*/  LEA R190, P5, R175, R88.reuse, 0x2 ;  /* 0x00000058afbe7211 */ /* 0x080fe200078a10ff */
[----:B------:R-:W-:Y:S01]  /*76e0*/  STL.64 [R1+0x1a0], R210 ;  /* 0x0001a0d201007387 */ /* 0x000fe20000100a00 */
[-C--:B------:R-:W-:Y:S02]  /*76f0*/  LEA R188, P4, R173, R88.reuse, 0x2 ;  /* 0x00000058adbc7211 */ /* 0x080fe400078810ff */
[-C--:B------:R-:W-:Y:S01]  /*7700*/  LEA R186, P3, R171, R88.reuse, 0x2 ;  /* 0x00000058abba7211 */ /* 0x080fe200078610ff */
[----:B------:R1:W-:Y:S01]  /*7710*/  STL.64 [R1+0x190], R114 ;  /* 0x0001907201007387 */ /* 0x0003e20000100a00 */
[----:B------:R-:W-:-:S02]  /*7720*/  LEA R184, P2, R169, R88, 0x2 ;  /* 0x00000058a9b87211 */ /* 0x000fc400078410ff */
[----:B------:R-:W-:Y:S01]  /*7730*/  LEA.HI.X.SX32 R195, R179, R2, 0x2, P0 ;  /* 0x00000002b3c37211 */ /* 0x000fe200000f16ff */
[----:B------:R-:W-:Y:S01]  /*7740*/  STL.64 [R1+0x198], R208 ;  /* 0x000198d001007387 */ /* 0x000fe20000100a00 */
[----:B------:R-:W-:Y:S02]  /*7750*/  LEA R182, P1, R167, R88, 0x2 ;  /* 0x00000058a7b67211 */ /* 0x000fe400078210ff */
[-C--:B------:R-:W-:Y:S01]  /*7760*/  LEA.HI.X.SX32 R191, R175, R2.reuse, 0x2, P5 ;  /* 0x00000002afbf7211 */ /* 0x080fe200028f16ff */
[----:B------:R-:W-:Y:S01]  /*7770*/  STL.64 [R1+0x188], R204 ;  /* 0x000188cc01007387 */ /* 0x000fe20000100a00 */
[-C--:B------:R-:W-:Y:S02]  /*7780*/  LEA.HI.X.SX32 R189, R173, R2.reuse, 0x2, P4 ;  /* 0x00000002adbd7211 */ /* 0x080fe400020f16ff */
[----:B------:R-:W-:Y:S01]  /*7790*/  LEA.HI.X.SX32 R187, R171, R2, 0x2, P3 ;  /* 0x00000002abbb7211 */ /* 0x000fe200018f16ff */
[----:B------:R-:W-:Y:S01]  /*77a0*/  STL.64 [R1+0x180], R202 ;  /* 0x000180ca01007387 */ /* 0x000fe20000100a00 */
[----:B-1----:R-:W-:-:S02]  /*77b0*/  LEA R114, P6, R177, R88, 0x2 ;  /* 0x00000058b1727211 */ /* 0x002fc400078c10ff */
[-C--:B------:R-:W-:Y:S01]  /*77c0*/  LEA.HI.X.SX32 R185, R169, R2.reuse, 0x2, P2 ;  /* 0x00000002a9b97211 */ /* 0x080fe200010f16ff */
        /* <DEDUP_REMOVED lines=62> */
[----:B------:R-:W-:Y:S01]  /*7bb0*/  LEA R138, P0, R123, R88, 0x2 ;  /* 0x000000587b8a7211 */ /* 0x000fe200078010ff */
[----:B------:R-:W-:Y:S01]  /*7bc0*/  STL.64 [R1+0xd0], R158 ;  /* 0x0000d09e01007387 */ /* 0x000fe20000100a00 */
[-C--:B------:R-:W-:Y:S02]  /*7bd0*/  LEA.HI.X.SX32 R115, R135, R2.reuse, 0x2, P6 ;  /* 0x0000000287737211 */ /* 0x080fe400030f16ff */
[----:B------:R-:W-:Y:S01]  /*7be0*/  LEA.HI.X.SX32 R143, R127, R2, 0x2, P2 ;  /* 0x000000027f8f7211 */ /* 0x000fe200010f16ff */
[----:B------:R-:W-:Y:S01]  /*7bf0*/  STL.64 [R1+0xc8], R156 ;  /* 0x0000c89c01007387 */ /* 0x000fe20000100a00 */
[----:B------:R-:W-:Y:S02]  /*7c00*/  LEA R136, P5, R111, R88, 0x2 ;  /* 0x000000586f887211 */ /* 0x000fe400078a10ff */
[----:B------:R-:W-:Y:S01]  /*7c10*/  LEA.HI.X.SX32 R141, R125, R2, 0x2, P1 ;  /* 0x000000027d8d7211 */ /* 0x000fe200008f16ff */
        /* <DEDUP_REMOVED lines=8> */
[----:B------:R-:W-:Y:S01]  /*7ca0*/  LEA.HI.X.SX32 R137, R111, R2, 0x2, P5 ;  /* 0x000000026f897211 */ /* 0x000fe200028f16ff */
[----:B------:R-:W-:Y:S01]  /*7cb0*/  STL.64 [R1+0xa8], R148 ;  /* 0x0000a89401007387 */ /* 0x000fe20000100a00 */
[----:B------:R-:W-:-:S02]  /*7cc0*/  LEA R126, P0, R101, R88, 0x2 ;  /* 0x00000058657e7211 */ /* 0x000fc400078010ff */
        /* <DEDUP_REMOVED lines=9> */
[-C--:B------:R-:W-:Y:S01]  /*7d60*/  LEA.HI.X.SX32 R129, R103, R2.reuse, 0x2, P1 ;  /* 0x0000000267817211 */ /* 0x080fe200008f16ff */
[----:B------:R-:W-:Y:S01]  /*7d70*/  STL.64 [R1+0x88], R140 ;  /* 0x0000888c01007387 */ /* 0x000fe20000100a00 */
[----:B------:R-:W-:Y:S02]  /*7d80*/  LEA.HI.X.SX32 R127, R101, R2, 0x2, P0 ;  /* 0x00000002657f7211 */ /* 0x000fe400000f16ff */
[----:B------:R-:W-:Y:S01]  /*7d90*/  LEA R104, P0, R83, R88, 0x2 ;  /* 0x0000005853687211 */ /* 0x000fe200078010ff */
[----:B------:R1:W-:Y:S01]  /*7da0*/  STL.64 [R1+0x78], R114 ;  /* 0x0000787201007387 */ /* 0x0003e20000100a00 */
[----:B------:R-:W-:Y:S02]  /*7db0*/  LEA.HI.X.SX32 R125, R97, R2, 0x2, P5 ;  /* 0x00000002617d7211 */ /* 0x000fe400028f16ff */
[-C--:B------:R-:W-:Y:S01]  /*7dc0*/  LEA R122, P4, R95, R88.reuse, 0x2 ;  /* 0x000000585f7a7211 */ /* 0x080fe200078810ff */
[----:B------:R-:W-:Y:S01]  /*7dd0*/  STL.64 [R1+0x80], R138 ;  /* 0x0000808a01007387 */ /* 0x000fe20000100a00 */
[----:B------:R-:W-:-:S02]  /*7de0*/  LEA R110, P3, R93, R88, 0x2 ;  /* 0x000000585d6e7211 */ /* 0x000fc400078610ff */
[-C--:B------:R-:W-:Y:S01]  /*7df0*/  LEA R108, P2, R91, R88.reuse, 0x2 ;  /* 0x000000585b6c7211 */ /* 0x080fe200078410ff */
[----:B------:R-:W-:Y:S01]  /*7e00*/  STL.64 [R1+0x70], R136 ;  /* 0x0000708801007387 */ /* 0x000fe20000100a00 */
[-C--:B------:R-:W-:Y:S02]  /*7e10*/  LEA R250, P5, R79, R88.reuse, 0x2 ;  /* 0x000000584ffa7211 */ /* 0x080fe400078a10ff */
[-C--:B------:R-:W-:Y:S01]  /*7e20*/  LEA R106, P1, R85, R88.reuse, 0x2 ;  /* 0x00000058556a7211 */ /* 0x080fe200078210ff */
[----:B------:R-:W-:Y:S01]  /*7e30*/  STL.64 [R1+0x68], R134 ;  /* 0x0000688601007387 */ /* 0x000fe20000100a00 */
[----:B-1----:R-:W-:-:S03]  /*7e40*/  LEA R114, P6, R99, R88, 0x2 ;  /* 0x0000005863727211 */ /* 0x002fc600078c10ff */
[----:B------:R-:W-:Y:S01]  /*7e50*/  STL.64 [R1+0x60], R132 ;  /* 0x0000608401007387 */ /* 0x000fe20000100a00 */
[----:B------:R-:W-:Y:S02]  /*7e60*/  LEA.HI.X.SX32 R115, R99, R2, 0x2, P6 ;  /* 0x0000000263737211 */ /* 0x000fe400030f16ff */
[----:B------:R-:W-:Y:S01]  /*7e70*/  LEA R102, P6, R81, R88, 0x2 ;  /* 0x0000005851667211 */ /* 0x000fe200078c10ff */
[----:B------:R-:W-:Y:S04]  /*7e80*/  STL.64 [R1+0x58], R130 ;  /* 0x0000588201007387 */ /* 0x000fe80000100a00 */
[----:B------:R-:W-:Y:S04]  /*7e90*/  STL.64 [R1+0x50], R128 ;  /* 0x0000508001007387 */ /* 0x000fe80000100a00 */
[----:B------:R-:W-:Y:S04]  /*7ea0*/  STL.64 [R1+0x48], R126 ;  /* 0x0000487e01007387 */ /* 0x000fe80000100a00 */
[----:B------:R-:W-:Y:S04]  /*7eb0*/  STL [R1+0x10], R104 ;  /* 0x0000106801007387 */ /* 0x000fe80000100800 */
[----:B------:R-:W-:Y:S04]  /*7ec0*/  STL.64 [R1+0x40], R114 ;  /* 0x0000407201007387 */ /* 0x000fe80000100a00 */
[----:B------:R-:W-:Y:S04]  /*7ed0*/  STL.64 [R1+0x38], R124 ;  /* 0x0000387c01007387 */ /* 0x000fe80000100a00 */
[----:B------:R1:W-:Y:S04]  /*7ee0*/  STL.64 [R1+0x7a8], R114 ;  /* 0x0007a87201007387 */ /* 0x0003e80000100a00 */
[----:B-1----:R-:W4:Y:S01]  /*7ef0*/  LDL.64 R114, [R1+0x10] ;  /* 0x0000100001727983 */ /* 0x002f220000100a00 */
[----:B------:R-:W-:Y:S01]  /*7f00*/  LEA.HI.X.SX32 R123, R95, R2, 0x2, P4 ;  /* 0x000000025f7b7211 */ /* 0x000fe200020f16ff */
[----:B------:R-:W-:Y:S01]  /*7f10*/  IMAD R5, R0, R5, RZ ;  /* 0x0000000500057224 */ /* 0x000fe200078e02ff */
[----:B------:R-:W-:Y:S01]  /*7f20*/  LEA R10, P4, R11, R88, 0x2 ;  /* 0x000000580b0a7211 */ /* 0x000fe200078810ff */
[----:B------:R-:W-:Y:S01]  /*7f30*/  VIADD R0, R4, 0xfffffffe ;  /* 0xfffffffe04007836 */ /* 0x000fe20000000000 */
[-C--:B------:R-:W-:Y:S01]  /*7f40*/  LEA.HI.X.SX32 R111, R93, R2.reuse, 0x2, P3 ;  /* 0x000000025d6f7211 */ /* 0x080fe200018f16ff */
[----:B------:R1:W-:Y:S01]  /*7f50*/  STL.64 [R1+0x30], R122 ;  /* 0x0000307a01007387 */ /* 0x0003e20000100a00 */
[----:B------:R-:W-:Y:S01]  /*7f60*/  LEA.HI.X.SX32 R103, R81, R2, 0x2, P6 ;  /* 0x0000000251677211 */ /* 0x000fe200030f16ff */
[C---:B--2---:R-:W-:Y:S01]  /*7f70*/  IMAD R129, R8.reuse, 0x18, RZ ;  /* 0x0000001808817824 */ /* 0x044fe200078e02ff */
[----:B------:R-:W-:Y:S01]  /*7f80*/  LEA R38, P3, R39, R88, 0x2 ;  /* 0x0000005827267211 */ /* 0x000fe200078610ff */
[----:B------:R-:W-:Y:S01]  /*7f90*/  STL.64 [R1+0x28], R110 ;  /* 0x0000286e01007387 */ /* 0x000fe20000100a00 */
[----:B------:R-:W-:Y:S01]  /*7fa0*/  LEA.HI.X.SX32 R109, R91, R2, 0x2, P2 ;  /* 0x000000025b6d7211 */ /* 0x000fe200010f16ff */
[C---:B------:R-:W-:Y:S01]  /*7fb0*/  IMAD R124, R8.reuse, 0x14, RZ ;  /* 0x00000014087c7824 */ /* 0x040fe200078e02ff */
[----:B------:R-:W-:Y:S01]  /*7fc0*/  LEA R40, P6, R41, R88, 0x2 ;  /* 0x0000005829287211 */ /* 0x000fe200078c10ff */
[C---:B------:R-:W-:Y:S01]  /*7fd0*/  IMAD R138, R8.reuse, 0x1c, RZ ;  /* 0x0000001c088a7824 */ /* 0x040fe200078e02ff */
[----:B------:R-:W-:Y:S01]  /*7fe0*/  LEA.HI.X.SX32 R11, R11, R2, 0x2, P4 ;  /* 0x000000020b0b7211 */ /* 0x000fe200020f16ff */
[----:B------:R-:W-:Y:S01]  /*7ff0*/  STL.64 [R1+0x20], R108 ;  /* 0x0000206c01007387 */ /* 0x000fe20000100a00 */
[-C--:B------:R-:W-:Y:S01]  /*8000*/  LEA R64, P2, R65, R88.reuse, 0x2 ;  /* 0x0000005841407211 */ /* 0x080fe200078410ff */
[C---:B------:R-:W-:Y:S01]  /*8010*/  IMAD R175, R8.reuse, 0x28, RZ ;  /* 0x0000002808af7824 */ /* 0x040fe200078e02ff */
[----:B------:R-:W-:Y:S01]  /*8020*/  LEA R92, P4, R75, R88, 0x2 ;  /* 0x000000584b5c7211 */ /* 0x000fe200078810ff */
[C---:B------:R-:W-:Y:S01]  /*8030*/  IMAD R155, R8.reuse, 0x24, RZ ;  /* 0x00000024089b7824 */ /* 0x040fe200078e02ff */
[----:B------:R-:W-:Y:S01]  /*8040*/  LEA.HI.X.SX32 R251, R79, R2, 0x2, P5 ;  /* 0x000000024ffb7211 */ /* 0x000fe200028f16ff */
[C---:B------:R-:W-:Y:S01]  /*8050*/  IMAD R201, R8.reuse, 0x30, RZ ;  /* 0x0000003008c97824 */ /* 0x040fe200078e02ff */
[----:B------:R-:W-:Y:S01]  /*8060*/  LEA R66, P5, R67, R88, 0x2 ;  /* 0x0000005843427211 */ /* 0x000fe200078a10ff */
[C---:B------:R-:W-:Y:S01]  /*8070*/  IMAD R183, R8.reuse, 0x2c, RZ ;  /* 0x0000002c08b77824 */ /* 0x040fe200078e02ff */
[-C--:B------:R-:W-:Y:S01]  /*8080*/  LEA.HI.X.SX32 R39, R39, R2.reuse, 0x2, P3 ;  /* 0x0000000227277211 */ /* 0x080fe200018f16ff */
[C---:B------:R-:W-:Y:S01]  /*8090*/  IMAD R121, R8.reuse, 0xb, RZ ;  /* 0x0000000b08797824 */ /* 0x040fe200078e02ff */
[-C--:B------:R-:W-:Y:S01]  /*80a0*/  LEA.HI.X.SX32 R41, R41, R2.reuse, 0x2, P6 ;  /* 0x0000000229297211 */ /* 0x080fe200030f16ff */
[C---:B------:R-:W-:Y:S01]  /*80b0*/  IMAD R225, R8.reuse, 0x34, RZ ;  /* 0x0000003408e17824 */ /* 0x040fe200078e02ff */
[----:B------:R-:W-:Y:S01]  /*80c0*/  LEA.HI.X.SX32 R107, R85, R2, 0x2, P1 ;  /* 0x00000002556b7211 */ /* 0x000fe200008f16ff */
[C---:B-1----:R-:W-:Y:S01]  /*80d0*/  IMAD R123, R8.reuse, 0xe, RZ ;  /* 0x0000000e087b7824 */ /* 0x042fe200078e02ff */
[----:B------:R-:W-:Y:S01]  /*80e0*/  LEA R16, P3, R17, R88, 0x2 ;  /* 0x0000005811107211 */ /* 0x000fe200078610ff */
[C---:B------:R-:W-:Y:S01]  /*80f0*/  IMAD R122, R8.reuse, 0xd, RZ ;  /* 0x0000000d087a7824 */ /* 0x040fe200078e02ff */
[----:B------:R-:W-:Y:S01]  /*8100*/  LEA.HI.X.SX32 R65, R65, R2, 0x2, P2 ;  /* 0x0000000241417211 */ /* 0x000fe200010f16ff */
[----:B------:R1:W-:Y:S01]  /*8110*/  STL.64 [R1+0x18], R106 ;  /* 0x0000186a01007387 */ /* 0x0003e20000100a00 */
[----:B------:R-:W-:Y:S01]  /*8120*/  LEA R18, P6, R19, R88, 0x2 ;  /* 0x0000005813127211 */ /* 0x000fe200078c10ff */
[C---:B------:R-:W-:Y:S01]  /*8130*/  IMAD R246, R8.reuse, 0x3c, RZ ;  /* 0x0000003c08f67824 */ /* 0x040fe200078e02ff */
[----:B------:R-:W-:Y:S01]  /*8140*/  LEA.HI.X.SX32 R93, R75, R2, 0x2, P4 ;  /* 0x000000024b5d7211 */ /* 0x000fe200020f16ff */
[C---:B------:R-:W-:Y:S01]  /*8150*/  IMAD.SHL.U32 R126, R8.reuse, 0x10, RZ ;  /* 0x00000010087e7824 */ /* 0x040fe200078e00ff */
[-C--:B------:R-:W-:Y:S01]  /*8160*/  LEA R90, P1, R77, R88.reuse, 0x2 ;  /* 0x000000584d5a7211 */ /* 0x080fe200078210ff */
[C---:B------:R-:W-:Y:S01]  /*8170*/  IMAD R130, R8.reuse, 0x48, RZ ;  /* 0x0000004808827824 */ /* 0x040fe200078e02ff */
        /* <DEDUP_REMOVED lines=13> */
[C---:B------:R-:W-:Y:S01]  /*8250*/  IMAD R198, R8.reuse, 0x58, RZ ;  /* 0x0000005808c67824 */ /* 0x040fe200078e02ff */
[----:B------:R-:W-:Y:S01]  /*8260*/  LEA R96, P3, R57, R88, 0x2 ;  /* 0x0000005839607211 */ /* 0x000fe200078610ff */
[C---:B------:R-:W-:Y:S01]  /*8270*/  IMAD R135, R8.reuse, 0x13, RZ ;  /* 0x0000001308877824 */ /* 0x040fe200078e02ff */
[----:B------:R-:W-:Y:S01]  /*8280*/  LEA.HI.X.SX32 R43, R43, R2, 0x2, P2 ;  /* 0x000000022b2b7211 */ /* 0x000fe200010f16ff */
[C---:B------:R-:W-:Y:S01]  /*8290*/  IMAD R134, R8.reuse, 0x54, RZ ;  /* 0x0000005408867824 */ /* 0x040fe200078e02ff */
[----:B------:R-:W-:Y:S01]  /*82a0*/  LEA R98, P6, R49, R88, 0x2 ;  /* 0x0000005831627211 */ /* 0x000fe200078c10ff */
[C---:B------:R-:W-:Y:S01]  /*82b0*/  IMAD R137, R8.reuse, 0x16, RZ ;  /* 0x0000001608897824 */ /* 0x040fe200078e02ff */
[----:B------:R-:W-:Y:S01]  /*82c0*/  LEA.HI.X.SX32 R71, R71, R2, 0x2, P4 ;  /* 0x0000000247477211 */ /* 0x000fe200020f16ff */
[C---:B------:R-:W-:Y:S01]  /*82d0*/  IMAD R214, R8.reuse, 0x60, RZ ;  /* 0x0000006008d67824 */ /* 0x040fe200078e02ff */
[-C--:B------:R-:W-:Y:S01]  /*82e0*/  LEA R68, P1, R69, R88.reuse, 0x2 ;  /* 0x0000005845447211 */ /* 0x080fe200078210ff */
[C---:B------:R-:W-:Y:S01]  /*82f0*/  IMAD R136, R8.reuse, 0x15, RZ ;  /* 0x0000001508887824 */ /* 0x040fe200078e02ff */
[-C--:B------:R-:W-:Y:S01]  /*8300*/  LEA R20, P2, R21, R88.reuse, 0x2 ;  /* 0x0000005815147211 */ /* 0x080fe200078410ff */
[----:B------:R-:W-:Y:S01]  /*8310*/  IMAD R212, R8, 0x5c, RZ ;  /* 0x0000005c08d47824 */ /* 0x000fe200078e02ff */
        /* <DEDUP_REMOVED lines=11> */
[----:B------:R-:W-:Y:S01]  /*83d0*/  IMAD R140, R8, 0x19, RZ ;  /* 0x00000019088c7824 */ /* 0x000fe200078e02ff */
[----:B------:R-:W-:Y:S01]  /*83e0*/  LEA R74, P3, R52, R88, 0x2 ;  /* 0x00000058344a7211 */ /* 0x000fe200078610ff */
[C---:B------:R-:W-:Y:S01]  /*83f0*/  IMAD R216, R8.reuse, 0x6c, RZ ;  /* 0x0000006c08d87824 */ /* 0x040fe200078e02ff */
[-C--:B------:R-:W-:Y:S01]  /*8400*/  LEA.HI.X.SX32 R21, R21, R2.reuse, 0x2, P2 ;  /* 0x0000000215157211 */ /* 0x080fe200010f16ff */
[----:B------:R-:W-:Y:S01]  /*8410*/  IMAD R151, R8, 0x78, RZ ;  /* 0x0000007808977824 */ /* 0x000fe200078e02ff */
[----:B------:R-:W-:Y:S01]  /*8420*/  LEA.HI.X.SX32 R49, R26, R2, 0x2, P4 ;  /* 0x000000021a317211 */ /* 0x000fe200020f16ff */
[C---:B------:R-:W-:Y:S01]  /*8430*/  IMAD R150, R8.reuse, 0x1b, RZ ;  /* 0x0000001b08967824 */ /* 0x040fe200078e02ff */
[-C--:B------:R-:W-:Y:S01]  /*8440*/  LEA R46, P1, R47, R88.reuse, 0x2 ;  /* 0x000000582f2e7211 */ /* 0x080fe200078210ff */
[C---:B------:R-:W-:Y:S01]  /*8450*/  IMAD R230, R8.reuse, 0x74, RZ ;  /* 0x0000007408e67824 */ /* 0x040fe200078e02ff */
[-C--:B------:R-:W-:Y:S01]  /*8460*/  LEA R100, P2, R51, R88.reuse, 0x2 ;  /* 0x0000005833647211 */ /* 0x080fe200078410ff */
[C---:B------:R-:W-:Y:S01]  /*8470*/  IMAD R154, R8.reuse, 0x1e, RZ ;  /* 0x0000001e089a7824 */ /* 0x040fe200078e02ff */
[----:B------:R-:W-:Y:S01]  /*8480*/  LEA R26, P4, R27, R88, 0x2 ;  /* 0x000000581b1a7211 */ /* 0x000fe200078810ff */
[C---:B------:R-:W-:Y:S01]  /*8490*/  IMAD R153, R8.reuse, 0x1d, RZ ;  /* 0x0000001d08997824 */ /* 0x040fe200078e02ff */
[-C--:B------:R-:W-:Y:S01]  /*84a0*/  LEA.HI.X.SX32 R23, R23, R2.reuse, 0x2, P5 ;  /* 0x0000000217177211 */ /* 0x080fe200028f16ff */
[----:B------:R-:W-:Y:S01]  /*84b0*/  IMAD R152, R8, 0x7c, RZ ;  /* 0x0000007c08987824 */ /* 0x000fe200078e02ff */
[-C--:B------:R-:W-:Y:S01]  /*84c0*/  LEA.HI.X.SX32 R75, R52, R2.reuse, 0x2, P3 ;  /* 0x00000002344b7211 */ /* 0x080fe200018f16ff */
[C---:B------:R-:W-:Y:S01]  /*84d0*/  IMAD.SHL.U32 R164, R8.reuse, 0x20, RZ ;  /* 0x0000002008a47824 */ /* 0x040fe200078e00ff */
[----:B------:R-:W-:Y:S01]  /*84e0*/  LEA.HI.X.SX32 R47, R47, R2, 0x2, P1 ;  /* 0x000000022f2f7211 */ /* 0x000fe200008f16ff */
[----:B------:R-:W-:Y:S01]  /*84f0*/  IMAD R163, R8, 0x88, RZ ;  /* 0x0000008808a37824 */ /* 0x000fe200078e02ff */
[----:B------:R-:W-:Y:S01]  /*8500*/  LEA R52, P3, R30, R88, 0x2 ;  /* 0x000000581e347211 */ /* 0x000fe200078610ff */
[C---:B------:R-:W-:Y:S01]  /*8510*/  IMAD R162, R8.reuse, 0x1f, RZ ;  /* 0x0000001f08a27824 */ /* 0x040fe200078e02ff */
[-C--:B------:R-:W-:Y:S01]  /*8520*/  LEA.HI.X.SX32 R101, R51, R2.reuse, 0x2, P2 ;  /* 0x0000000233657211 */ /* 0x080fe200010f16ff */
[C---:B------:R-:W-:Y:S01]  /*8530*/  IMAD R168, R8.reuse, 0x84, RZ ;  /* 0x0000008408a87824 */ /* 0x040fe200078e02ff */
[----:B------:R-:W-:Y:S01]  /*8540*/  LEA.HI.X.SX32 R27, R27, R2, 0x2, P4 ;  /* 0x000000021b1b7211 */ /* 0x000fe200020f16ff */
[C---:B------:R-:W-:Y:S01]  /*8550*/  IMAD R172, R8.reuse, 0x22, RZ ;  /* 0x0000002208ac7824 */ /* 0x040fe200078e02ff */
[-C--:B------:R-:W-:Y:S01]  /*8560*/  LEA R24, P1, R25, R88.reuse, 0x2 ;  /* 0x0000005819187211 */ /* 0x080fe200078210ff */
[----:B------:R-:W-:Y:S01]  /*8570*/  IMAD R190, R8, 0x90, RZ ;  /* 0x0000009008be7824 */ /* 0x000fe200078e02ff */
[-C--:B------:R-:W-:Y:S01]  /*8580*/  LEA R76, P6, R54, R88.reuse, 0x2 ;  /* 0x00000058364c7211 */ /* 0x080fe200078c10ff */
[----:B------:R-:W-:Y:S01]  /*8590*/  IMAD R169, R8, 0x21, RZ ;  /* 0x0000002108a97824 */ /* 0x000fe200078e02ff */
[-C--:B-1----:R-:W-:Y:S01]  /*85a0*/  LEA R106, P4, R12, R88.reuse, 0x2 ;  /* 0x000000580c6a7211 */ /* 0x082fe200078810ff */
[C---:B------:R-:W-:Y:S01]  /*85b0*/  IMAD R165, R8.reuse, 0x8c, RZ ;  /* 0x0000008c08a57824 */ /* 0x040fe200078e02ff */
[----:B------:R-:W-:Y:S01]  /*85c0*/  LEA R78, P2, R55, R88, 0x2 ;  /* 0x00000058374e7211 */ /* 0x000fe200078410ff */
[C---:B------:R-:W-:Y:S01]  /*85d0*/  IMAD R176, R8.reuse, 0x98, RZ ;  /* 0x0000009808b07824 */ /* 0x040fe200078e02ff */
[-C--:B------:R-:W-:Y:S01]  /*85e0*/  LEA.HI.X.SX32 R25, R25, R2.reuse, 0x2, P1 ;  /* 0x0000000219197211 */ /* 0x080fe200008f16ff */
[----:B------:R-:W-:Y:S01]  /*85f0*/  IMAD R174, R8, 0x23, RZ ;  /* 0x0000002308ae7824 */ /* 0x000fe200078e02ff */
[-C--:B------:R-:W-:Y:S01]  /*8600*/  LEA.HI.X.SX32 R77, R54, R2.reuse, 0x2, P6 ;  /* 0x00000002364d7211 */ /* 0x080fe200030f16ff */
[----:B------:R-:W-:Y:S01]  /*8610*/  IMAD R173, R8, 0x94, RZ ;  /* 0x0000009408ad7824 */ /* 0x000fe200078e02ff */
[----:B------:R-:W-:Y:S01]  /*8620*/  LEA.HI.X.SX32 R107, R12, R2, 0x2, P4 ;  /* 0x000000020c6b7211 */ /* 0x000fe200020f16ff */
[----:B------:R-:W-:Y:S01]  /*8630*/  IMAD R12, R8, 0x6, RZ ;  /* 0x00000006080c7824 */ /* 0x000fe200078e02ff */
[-C--:B------:R-:W-:Y:S01]  /*8640*/  LEA R54, P6, R32, R88.reuse, 0x2 ;  /* 0x0000005820367211 */ /* 0x080fe200078c10ff */
[C---:B------:R-:W-:Y:S01]  /*8650*/  IMAD R179, R8.reuse, 0x26, RZ ;  /* 0x0000002608b37824 */ /* 0x040fe200078e02ff */
[----:B------:R-:W-:Y:S01]  /*8660*/  LEA R84, P4, R61, R88, 0x2 ;  /* 0x000000583d547211 */ /* 0x000fe200078810ff */
[C---:B------:R-:W-:Y:S01]  /*8670*/  IMAD R178, R8.reuse, 0xa0, RZ ;  /* 0x000000a008b27824 */ /* 0x040fe200078e02ff */
[----:B------:R-:W-:Y:S01]  /*8680*/  LEA.HI.X.SX32 R79, R55, R2, 0x2, P2 ;  /* 0x00000002374f7211 */ /* 0x000fe200010f16ff */
[C---:B------:R-:W-:Y:S01]  /*8690*/  IMAD R177, R8.reuse, 0x25, RZ ;  /* 0x0000002508b17824 */ /* 0x040fe200078e02ff */
[----:B------:R-:W-:Y:S01]  /*86a0*/  LEA R56, P2, R33, R88, 0x2 ;  /* 0x0000005821387211 */ /* 0x000fe200078410ff */
[----:B------:R-:W-:Y:S01]  /*86b0*/  IMAD R234, R8, 0x9c, RZ ;  /* 0x0000009c08ea7824 */ /* 0x000fe200078e02ff */
[-C--:B------:R-:W-:Y:S01]  /*86c0*/  LEA.HI.X.SX32 R55, R32, R2.reuse, 0x2, P6 ;  /* 0x0000000220377211 */ /* 0x080fe200030f16ff */
[C---:B------:R-:W-:Y:S01]  /*86d0*/  IMAD R189, R8.reuse, 0xa8, RZ ;  /* 0x000000a808bd7824 */ /* 0x040fe200078e02ff */
[----:B------:R-:W-:Y:S01]  /*86e0*/  LEA.HI.X.SX32 R85, R61, R2, 0x2, P4 ;  /* 0x000000023d557211 */ /* 0x000fe200020f16ff */
[C---:B------:R-:W-:Y:S01]  /*86f0*/  IMAD R188, R8.reuse, 0x27, RZ ;  /* 0x0000002708bc7824 */ /* 0x040fe200078e02ff */
[-C--:B------:R-:W-:Y:S01]  /*8700*/  LEA R32, P6, R37, R88.reuse, 0x2 ;  /* 0x0000005825207211 */ /* 0x080fe200078c10ff */
[----:B------:R-:W-:Y:S01]  /*8710*/  IMAD R182, R8, 0xa4, RZ ;  /* 0x000000a408b67824 */ /* 0x000fe200078e02ff */
[----:B------:R-:W-:Y:S01]  /*8720*/  LEA R62, P4, R116, R88, 0x2 ;  /* 0x00000058743e7211 */ /* 0x000fe200078810ff */
[C---:B------:R-:W-:Y:S01]  /*8730*/  IMAD R200, R8.reuse, 0x2a, RZ ;  /* 0x0000002a08c87824 */ /* 0x040fe200078e02ff */
[-C--:B------:R-:W-:Y:S01]  /*8740*/  LEA.HI.X.SX32 R57, R33, R2.reuse, 0x2, P2 ;  /* 0x0000000221397211 */ /* 0x080fe200010f16ff */
[C---:B------:R-:W-:Y:S01]  /*8750*/  IMAD R197, R8.reuse, 0xb0, RZ ;  /* 0x000000b008c57824 */ /* 0x040fe200078e02ff */
[----:B------:R-:W-:Y:S01]  /*8760*/  LEA.HI.X.SX32 R33, R37, R2, 0x2, P6 ;  /* 0x0000000225217211 */ /* 0x000fe200030f16ff */
[C---:B------:R-:W-:Y:S01]  /*8770*/  IMAD R193, R8.reuse, 0x29, RZ ;  /* 0x0000002908c17824 */ /* 0x040fe200078e02ff */
[C---:B------:R-:W-:Y:S01]  /*8780*/  LEA R112, P6, R113.reuse, R88, 0x2 ;  /* 0x0000005871707211 */ /* 0x040fe200078c10ff */
[C---:B------:R-:W-:Y:S01]  /*8790*/  IMAD R192, R8.reuse, 0xac, RZ ;  /* 0x000000ac08c07824 */ /* 0x040fe200078e02ff */
[C---:B------:R-:W-:Y:S01]  /*87a0*/  SHF.L.U32 R247, R8.reuse, 0x2, RZ ;  /* 0x0000000208f77819 */ /* 0x040fe200000006ff */
[C---:B------:R-:W-:Y:S01]  /*87b0*/  IMAD R209, R8.reuse, 0xb8, RZ ;  /* 0x000000b808d17824 */ /* 0x040fe200078e02ff */
[----:B------:R-:W-:Y:S01]  /*87c0*/  LEA.HI.X.SX32 R113, R113, R2, 0x2, P6 ;  /* 0x0000000271717211 */ /* 0x000fe200030f16ff */
[C---:B------:R-:W-:Y:S01]  /*87d0*/  IMAD R203, R8.reuse, 0x2b, RZ ;  /* 0x0000002b08cb7824 */ /* 0x040fe200078e02ff */
[----:B------:R-:W-:Y:S01]  /*87e0*/  UMOV UR12, 0x400 ;  /* 0x00000400000c7882 */ /* 0x000fe20000000000 */
[C---:B------:R-:W-:Y:S01]  /*87f0*/  IMAD R202, R8.reuse, 0xb4, RZ ;  /* 0x000000b408ca7824 */ /* 0x040fe200078e02ff */
[----:B------:R-:W-:Y:S01]  /*8800*/  ULEA UR12, UR4, UR12, 0x18 ;  /* 0x0000000c040c7291 */ /* 0x000fe2000f8ec03f */
[C---:B------:R-:W-:Y:S01]  /*8810*/  IMAD R223, R8.reuse, 0x2e, RZ ;  /* 0x0000002e08df7824 */ /* 0x040fe200078e02ff */
[----:B------:R-:W-:Y:S01]  /*8820*/  ULDC.64 UR16, c[0x0][0x208] ;  /* 0x0000820000107ab9 */ /* 0x000fe20000000a00 */
[C---:B------:R-:W-:Y:S01]  /*8830*/  IMAD R221, R8.reuse, 0xc0, RZ ;  /* 0x000000c008dd7824 */ /* 0x040fe200078e02ff */
[C---:B---3--:R-:W-:Y:S01]  /*8840*/  LOP3.LUT R248, R7.reuse, 0x50, RZ, 0x3c, !PT ;  /* 0x0000005007f87812 */ /* 0x048fe200078e3cff */
[C---:B------:R-:W-:Y:S01]  /*8850*/  IMAD R222, R8.reuse, 0x2d, RZ ;  /* 0x0000002d08de7824 */ /* 0x040fe200078e02ff */
[----:B------:R-:W-:Y:S01]  /*8860*/  LOP3.LUT R249, R7, 0x60, RZ, 0x3c, !PT ;  /* 0x0000006007f97812 */ /* 0x000fe200078e3cff */
[----:B------:R-:W-:-:S02]  /*8870*/  IMAD R219, R8, 0xbc, RZ ;  /* 0x000000bc08db7824 */ /* 0x000fc400078e02ff */
[C---:B------:R-:W-:Y:S02]  /*8880*/  IMAD R205, R8.reuse, 0xc4, RZ ;  /* 0x000000c408cd7824 */ /* 0x040fe400078e02ff */
[C---:B------:R-:W-:Y:S02]  /*8890*/  IMAD R237, R8.reuse, 0x32, RZ ;  /* 0x0000003208ed7824 */ /* 0x040fe400078e02ff */
[C---:B------:R-:W-:Y:S02]  /*88a0*/  IMAD R204, R8.reuse, 0xd0, RZ ;  /* 0x000000d008cc7824 */ /* 0x040fe400078e02ff */
[C---:B------:R-:W-:Y:S02]  /*88b0*/  IMAD R241, R8.reuse, 0x31, RZ ;  /* 0x0000003108f17824 */ /* 0x040fe400078e02ff */
[C---:B------:R-:W-:Y:S02]  /*88c0*/  IMAD R196, R8.reuse, 0xcc, RZ ;  /* 0x000000cc08c47824 */ /* 0x040fe400078e02ff */
[----:B------:R-:W-:-:S02]  /*88d0*/  IMAD R224, R8, 0xd8, RZ ;  /* 0x000000d808e07824 */ /* 0x000fc400078e02ff */
[C---:B------:R-:W-:Y:S02]  /*88e0*/  IMAD R240, R8.reuse, 0xd4, RZ ;  /* 0x000000d408f07824 */ /* 0x040fe400078e02ff */
[C---:B------:R-:W-:Y:S02]  /*88f0*/  IMAD R236, R8.reuse, 0xe0, RZ ;  /* 0x000000e008ec7824 */ /* 0x040fe400078e02ff */
[C---:B------:R-:W-:Y:S02]  /*8900*/  IMAD R208, R8.reuse, 0xdc, RZ ;  /* 0x000000dc08d07824 */ /* 0x040fe400078e02ff */
[C---:B------:R-:W-:Y:S02]  /*8910*/  IMAD R220, R8.reuse, 0xe8, RZ ;  /* 0x000000e808dc7824 */ /* 0x040fe400078e02ff */
[----:B------:R-:W-:Y:S02]  /*8920*/  IMAD R218, R8, 0xe4, RZ ;  /* 0x000000e408da7824 */ /* 0x000fe400078e02ff */
[----:B------:R-:W-:-:S02]  /*8930*/  VIADD R248, R248, UR12 ;  /* 0x0000000cf8f87c36 */ /* 0x000fc40008000000 */
[----:B------:R-:W-:Y:S01]  /*8940*/  VIADD R249, R249, UR12 ;  /* 0x0000000cf9f97c36 */ /* 0x000fe20008000000 */
[----:B----4-:R-:W-:Y:S01]  /*8950*/  LEA.HI.X.SX32 R115, R83, R2, 0x2, P0 ;  /* 0x0000000253737211 */ /* 0x010fe200000f16ff */
[----:B------:R-:W-:Y:S01]  /*8960*/  IMAD.MOV.U32 R114, RZ, RZ, R104 ;  /* 0x000000ffff727224 */ /* 0x000fe200078e0068 */
[CC--:B------:R-:W-:Y:S02]  /*8970*/  LEA R14, P0, R15.reuse, R88.reuse, 0x2 ;  /* 0x000000580f0e7211 */ /* 0x0c0fe400078010ff */
[C---:B------:R-:W-:Y:S01]  /*8980*/  LEA R104, P1, R34.reuse, R88, 0x2 ;  /* 0x0000005822687211 */ /* 0x040fe200078210ff */
[----:B------:R-:W-:Y:S01]  /*8990*/  STL [R1+0x14], R115 ;  /* 0x0000147301007387 */ /* 0x000fe20000100800 */
[----:B------:R-:W-:Y:S02]  /*89a0*/  LEA.HI.X.SX32 R15, R15, R2, 0x2, P0 ;  /* 0x000000020f0f7211 */ /* 0x000fe400000f16ff */
[----:B------:R-:W-:Y:S01]  /*89b0*/  LEA R94, P0, R73, R88, 0x2 ;  /* 0x00000058495e7211 */ /* 0x000fe200078010ff */
[----:B------:R1:W-:Y:S01]  /*89c0*/  STL.64 [R1+0x830], R114 ;  /* 0x0008307201007387 */ /* 0x0003e20000100a00 */
[----:B------:R-:W-:-:S02]  /*89d0*/  LEA.HI.X.SX32 R105, R34, R2, 0x2, P1 ;  /* 0x0000000222697211 */ /* 0x000fc400008f16ff */
[----:B------:R-:W-:Y:S01]  /*89e0*/  LEA.HI.X.SX32 R95, R73, R2, 0x2, P0 ;  /* 0x00000002495f7211 */ /* 0x000fe200000f16ff */
[----:B------:R2:W-:Y:S01]  /*89f0*/  STL.64 [R1+0x8], R102 ;  /* 0x0000086601007387 */ /* 0x0005e20000100a00 */
[CC--:B------:R-:W-:Y:S02]  /*8a00*/  LEA R72, P0, R50.reuse, R88.reuse, 0x2 ;  /* 0x0000005832487211 */ /* 0x0c0fe400078010ff */
[C---:B------:R-:W-:Y:S01]  /*8a10*/  LEA R82, P1, R35.reuse, R88, 0x2 ;  /* 0x0000005823527211 */ /* 0x040fe200078210ff */
[----:B------:R-:W-:Y:S01]  /*8a20*/  STL.64 [R1+0x7b0], R250 ;  /* 0x0007b0fa01007387 */ /* 0x000fe20000100a00 */
[----:B------:R-:W-:Y:S02]  /*8a30*/  LEA.HI.X.SX32 R73, R50, R2, 0x2, P0 ;  /* 0x0000000232497211 */ /* 0x000fe400000f16ff */
[----:B------:R-:W-:Y:S01]  /*8a40*/  LEA R50, P0, R28, R88, 0x2 ;  /* 0x000000581c327211 */ /* 0x000fe200078010ff */
[----:B-1----:R-:W-:Y:S01]  /*8a50*/  IMAD.MOV.U32 R115, RZ, RZ, R245 ;  /* 0x000000ffff737224 */ /* 0x002fe200078e00f5 */
[-C--:B------:R-:W-:Y:S01]  /*8a60*/  LEA.HI.X.SX32 R83, R35, R2.reuse, 0x2, P1 ;  /* 0x0000000223537211 */ /* 0x080fe200008f16ff */
[----:B------:R-:W-:Y:S01]  /*8a70*/  IMAD R245, R8, 0x38, RZ ;  /* 0x0000003808f57824 */ /* 0x000fe200078e02ff */
[----:B------:R-:W-:Y:S01]  /*8a80*/  LEA.HI.X.SX32 R51, R28, R2, 0x2, P0 ;  /* 0x000000021c337211 */ /* 0x000fe200000f16ff */
[----:B------:R-:W-:Y:S01]  /*8a90*/  IMAD.MOV.U32 R114, RZ, RZ, R244 ;  /* 0x000000ffff727224 */ /* 0x000fe200078e00f4 */
[-C--:B--2---:R-:W-:Y:S01]  /*8aa0*/  LEA R102, P5, R53, R88.reuse, 0x2 ;  /* 0x0000005835667211 */ /* 0x084fe200078a10ff */
[----:B------:R-:W-:Y:S01]  /*8ab0*/  IMAD R244, R8, 0x2f, RZ ;  /* 0x0000002f08f47824 */ /* 0x000fe200078e02ff */
[----:B------:R-:W-:Y:S01]  /*8ac0*/  LEA R28, P0, R29, R88, 0x2 ;  /* 0x000000581d1c7211 */ /* 0x000fe200078010ff */
[----:B------:R1:W-:Y:S01]  /*8ad0*/  STL.64 [R1+0x838], R10 ;  /* 0x0008380a01007387 */ /* 0x0003e20000100a00 */
[----:B------:R-:W-:-:S02]  /*8ae0*/  LEA.HI.X.SX32 R103, R53, R2, 0x2, P5 ;  /* 0x0000000235677211 */ /* 0x000fc400028f16ff */
[----:B------:R-:W-:Y:S01]  /*8af0*/  LEA R80, P5, R31, R88, 0x2 ;  /* 0x000000581f507211 */ /* 0x000fe200078a10ff */
[----:B------:R2:W-:Y:S01]  /*8b00*/  STL.64 [R1+0x820], R64 ;  /* 0x0008204001007387 */ /* 0x0005e20000100a00 */
[----:B------:R-:W-:Y:S02]  /*8b10*/  LEA.HI.X.SX32 R53, R30, R2, 0x2, P3 ;  /* 0x000000021e357211 */ /* 0x000fe400018f16ff */
[----:B------:R-:W-:Y:S01]  /*8b20*/  LEA R30, P3, R3, R88, 0x2 ;  /* 0x00000058031e7211 */ /* 0x000fe200078610ff */
[----:B------:R-:W-:Y:S01]  /*8b30*/  STL.64 [R1+0x7b8], R90 ;  /* 0x0007b85a01007387 */ /* 0x000fe20000100a00 */
[----:B------:R-:W-:Y:S02]  /*8b40*/  LEA.HI.X.SX32 R29, R29, R2, 0x2, P0 ;  /* 0x000000021d1d7211 */ /* 0x000fe400000f16ff */
[----:B------:R-:W-:Y:S01]  /*8b50*/  LEA R108, P0, R36, R88, 0x2 ;  /* 0x00000058246c7211 */ /* 0x000fe200078010ff */
[----:B-1----:R-:W1:Y:S01]  /*8b60*/  LDC R11, c[0x0][0x230] ;  /* 0x00008c00ff0b7b82 */ /* 0x002e620000000800 */
[-C--:B------:R-:W-:Y:S01]  /*8b70*/  LEA.HI.X.SX32 R81, R31, R2.reuse, 0x2, P5 ;  /* 0x000000021f517211 */ /* 0x080fe200028f16ff */
[----:B------:R-:W-:Y:S01]  /*8b80*/  STL.64 [R1+0x828], R66 ;  /* 0x0008284201007387 */ /* 0x000fe20000100a00 */
[----:B------:R-:W-:Y:S01]  /*8b90*/  LEA.HI.X.SX32 R31, R3, R2, 0x2, P3 ;  /* 0x00000002031f7211 */ /* 0x000fe200018f16ff */
[C---:B------:R-:W-:Y:S01]  /*8ba0*/  VIADD R3, R4.reuse, 0xfffffffd ;  /* 0xfffffffd04037836 */ /* 0x040fe20000000000 */
[-C--:B------:R-:W-:Y:S01]  /*8bb0*/  LEA R110, P3, R63, R88.reuse, 0x2 ;  /* 0x000000583f6e7211 */ /* 0x080fe200078610ff */
[----:B--2---:R-:W-:Y:S01]  /*8bc0*/  VIADD R65, R4, 0x3f ;  /* 0x0000003f04417836 */ /* 0x004fe20000000000 */
[----:B------:R-:W-:Y:S01]  /*8bd0*/  LEA R58, P5, R59, R88, 0x2 ;  /* 0x000000583b3a7211 */ /* 0x000fe200078a10ff */
[----:B------:R-:W2:Y:S01]  /*8be0*/  LDC R64, c[0x0][0x230] ;  /* 0x00008c00ff407b82 */ /* 0x000ea20000000800 */
[----:B------:R-:W-:Y:S01]  /*8bf0*/  LEA.HI.X.SX32 R109, R36, R2, 0x2, P0 ;  /* 0x00000002246d7211 */ /* 0x000fe200000f16ff */
[----:B------:R-:W-:Y:S01]  /*8c00*/  STL.64 [R1+0x7c0], R92 ;  /* 0x0007c05c01007387 */ /* 0x000fe20000100a00 */
[----:B------:R-:W-:-:S02]  /*8c10*/  LEA R86, P0, R87, R88, 0x2 ;  /* 0x0000005857567211 */ /* 0x000fc400078010ff */
[-C--:B------:R-:W-:Y:S01]  /*8c20*/  LEA.HI.X.SX32 R111, R63, R2.reuse, 0x2, P3 ;  /* 0x000000023f6f7211 */ /* 0x080fe200018f16ff */
[----:B------:R-:W-:Y:S01]  /*8c30*/  STL.64 [R1+0x7c8], R94 ;  /* 0x0007c85e01007387 */ /* 0x000fe20000100a00 */
[-C--:B------:R-:W-:Y:S01]  /*8c40*/  LEA.HI.X.SX32 R59, R59, R2.reuse, 0x2, P5 ;  /* 0x000000023b3b7211 */ /* 0x080fe200028f16ff */
[----:B------:R-:W3:Y:S01]  /*8c50*/  LDC R10, c[0x0][0x230] ;  /* 0x00008c00ff0a7b82 */ /* 0x000ee20000000800 */
[----:B------:R-:W-:Y:S01]  /*8c60*/  LEA.HI.X.SX32 R63, R116, R2, 0x2, P4 ;  /* 0x00000002743f7211 */ /* 0x000fe200020f16ff */
[----:B------:R-:W-:Y:S01]  /*8c70*/  IMAD R116, R8, 0x7, RZ ;  /* 0x0000000708747824 */ /* 0x000fe200078e02ff */
[-C--:B------:R-:W-:Y:S01]  /*8c80*/  LEA R34, P2, R119, R88.reuse, 0x2 ;  /* 0x0000005877227211 */ /* 0x080fe200078410ff */
[----:B------:R-:W-:Y:S01]  /*8c90*/  STL.64 [R1+0x7d0], R96 ;  /* 0x0007d06001007387 */ /* 0x000fe20000100a00 */
[-C--:B------:R-:W-:Y:S02]  /*8ca0*/  LEA R60, P1, R118, R88.reuse, 0x2 ;  /* 0x00000058763c7211 */ /* 0x080fe400078210ff */
[----:B------:R-:W-:Y:S01]  /*8cb0*/  LEA R36, P5, R117, R88, 0x2 ;  /* 0x0000005875247211 */ /* 0x000fe200078a10ff */
[----:B------:R-:W-:Y:S01]  /*8cc0*/  STL.64 [R1+0x7d8], R98 ;  /* 0x0007d86201007387 */ /* 0x000fe20000100a00 */
[----:B------:R-:W-:-:S02]  /*8cd0*/  LEA.HI.X.SX32 R87, R87, R2, 0x2, P0 ;  /* 0x0000000257577211 */ /* 0x000fc400000f16ff */
[----:B------:R-:W-:Y:S01]  /*8ce0*/  ISETP.GE.U32.AND P4, PT, R0, 0x7fffffbf, PT ;  /* 0x7fffffbf0000780c */ /* 0x000fe20003f86070 */
[----:B------:R-:W-:Y:S01]  /*8cf0*/  VIADD R0, R4, 0xffffffc0 ;  /* 0xffffffc004007836 */ /* 0x000fe20000000000 */
[----:B------:R-:W-:Y:S01]  /*8d00*/  LEA R88, P3, R89, R88, 0x2 ;  /* 0x0000005859587211 */ /* 0x000fe200078610ff */
[----:B------:R-:W-:Y:S01]  /*8d10*/  STL.64 [R1+0x7e0], R100 ;  /* 0x0007e06401007387 */ /* 0x000fe20000100a00 */
[----:B------:R-:W-:Y:S02]  /*8d20*/  LEA R238, P0, R5, UR6, 0x2 ;  /* 0x0000000605ee7c11 */ /* 0x000fe4000f8010ff */
[----:B------:R-:W-:Y:S01]  /*8d30*/  LOP3.LUT R251, R243, 0x3f, RZ, 0xc0, !PT ;  /* 0x0000003ff3fb7812 */ /* 0x000fe200078ec0ff */
[----:B------:R-:W-:Y:S01]  /*8d40*/  STL.64 [R1+0x7e8], R102 ;  /* 0x0007e86601007387 */ /* 0x000fe20000100a00 */
[-C--:B------:R-:W-:Y:S01]  /*8d50*/  LEA.HI.X.SX32 R35, R119, R2.reuse, 0x2, P2 ;  /* 0x0000000277237211 */ /* 0x080fe200010f16ff */
[----:B------:R-:W-:Y:S01]  /*8d60*/  IMAD R119, R8, 0x9, RZ ;  /* 0x0000000908777824 */ /* 0x000fe200078e02ff */
[-C--:B------:R-:W-:Y:S01]  /*8d70*/  LEA.HI.X.SX32 R61, R118, R2.reuse, 0x2, P1 ;  /* 0x00000002763d7211 */ /* 0x080fe200008f16ff */
[C---:B------:R-:W-:Y:S01]  /*8d80*/  IMAD.SHL.U32 R118, R8.reuse, 0x8, RZ ;  /* 0x0000000808767824 */ /* 0x040fe200078e00ff */
[-C--:B------:R-:W-:Y:S01]  /*8d90*/  LEA.HI.X.SX32 R37, R117, R2.reuse, 0x2, P5 ;  /* 0x0000000275257211 */ /* 0x080fe200028f16ff */
[----:B------:R-:W-:Y:S01]  /*8da0*/  IMAD R117, R8, 0xc, RZ ;  /* 0x0000000c08757824 */ /* 0x000fe200078e02ff */
[----:B------:R-:W-:Y:S01]  /*8db0*/  LEA.HI.X.SX32 R89, R89, R2, 0x2, P3 ;  /* 0x0000000259597211 */ /* 0x000fe200018f16ff */
[----:B------:R-:W-:Y:S01]  /*8dc0*/  VIADD R2, R4, 0xfffffffc ;  /* 0xfffffffc04027836 */ /* 0x000fe20000000000 */
[----:B------:R-:W-:Y:S01]  /*8dd0*/  LEA.HI.X.SX32 R239, R5, UR7, 0x2, P0 ;  /* 0x0000000705ef7c11 */ /* 0x000fe200080f16ff */
[C---:B------:R-:W-:Y:S01]  /*8de0*/  IMAD R5, R8.reuse, 0x5, RZ ;  /* 0x0000000508057824 */ /* 0x040fe200078e02ff */
[----:B------:R-:W-:Y:S01]  /*8df0*/  ISETP.GE.AND P0, PT, R251, R0, PT ;  /* 0x00000000fb00720c */ /* 0x000fe20003f06270 */
[----:B------:R-:W-:Y:S01]  /*8e00*/  STL.64 [R1+0x7f0], R104 ;  /* 0x0007f06801007387 */ /* 0x000fe20000100a00 */
[----:B------:R-:W-:Y:S01]  /*8e10*/  ISETP.GE.U32.AND P3, PT, R3, 0x7fffffbe, PT ;  /* 0x7fffffbe0300780c */ /* 0x000fe20003f66070 */
[----:B------:R-:W-:Y:S01]  /*8e20*/  IMAD R3, R8, 0x3, RZ ;  /* 0x0000000308037824 */ /* 0x000fe200078e02ff */
[----:B------:R-:W-:Y:S01]  /*8e30*/  SEL R252, RZ, 0x4, P0 ;  /* 0x00000004fffc7807 */ /* 0x000fe20000000000 */
[----:B------:R-:W-:Y:S01]  /*8e40*/  STL.64 [R1+0x7f8], R106 ;  /* 0x0007f86a01007387 */ /* 0x000fe20000100a00 */
[----:B------:R-:W-:Y:S01]  /*8e50*/  ISETP.GE.U32.AND P2, PT, R2, 0x7fffffbd, PT ;  /* 0x7fffffbd0200780c */ /* 0x000fe20003f46070 */
[C---:B------:R-:W-:Y:S01]  /*8e60*/  IMAD.SHL.U32 R2, R8.reuse, 0x2, RZ ;  /* 0x0000000208027824 */ /* 0x040fe200078e00ff */
[-C--:B------:R-:W-:Y:S01]  /*8e70*/  IADD3 R142, P0, R117, R238.reuse, RZ ;  /* 0x000000ee758e7210 */ /* 0x080fe20007f1e0ff */
[----:B------:R-:W-:Y:S01]  /*8e80*/  STL.64 [R1+0x800], R108 ;  /* 0x0008006c01007387 */ /* 0x000fe20000100a00 */
[----:B------:R-:W-:-:S02]  /*8e90*/  LEA R132, P1, R8, R238, 0x3 ;  /* 0x000000ee08847211 */ /* 0x000fc400078218ff */
[-C--:B------:R-:W-:Y:S01]  /*8ea0*/  LEA.HI.X.SX32 R143, R3, R239.reuse, 0x2, P0 ;  /* 0x000000ef038f7211 */ /* 0x080fe200000f16ff */
[----:B------:R-:W-:Y:S01]  /*8eb0*/  IMAD R3, R8, 0x3a, RZ ;  /* 0x0000003a08037824 */ /* 0x000fe200078e02ff */
[-C--:B------:R-:W-:Y:S01]  /*8ec0*/  IADD3 R156, P0, R129, R238.reuse, RZ ;  /* 0x000000ee819c7210 */ /* 0x080fe20007f1e0ff */
[----:B------:R-:W-:Y:S01]  /*8ed0*/  STL.64 [R1+0x808], R110 ;  /* 0x0008086e01007387 */ /* 0x000fe20000100a00 */
[-C--:B------:R-:W-:Y:S01]  /*8ee0*/  LEA.HI.X.SX32 R133, R2, R239.reuse, 0x2, P1 ;  /* 0x000000ef02857211 */ /* 0x080fe200008f16ff */
[----:B------:R-:W-:Y:S01]  /*8ef0*/  IMAD R2, R8, 0x39, RZ ;  /* 0x0000003908027824 */ /* 0x000fe200078e02ff */
[-C--:B------:R-:W-:Y:S01]  /*8f00*/  IADD3 R144, P1, R124, R238.reuse, RZ ;  /* 0x000000ee7c907210 */ /* 0x080fe20007f3e0ff */
[----:B------:R-:W-:Y:S01]  /*8f10*/  STL.64 [R1+0x810], R112 ;  /* 0x0008107001007387 */ /* 0x000fe20000100a00 */
[----:B------:R-:W-:Y:S01]  /*8f20*/  LEA.HI.X.SX32 R157, R12, R239, 0x2, P0 ;  /* 0x000000ef0c9d7211 */ /* 0x000fe200000f16ff */
[C---:B------:R-:W-:Y:S01]  /*8f30*/  IMAD R12, R8.reuse, 0xc8, RZ ;  /* 0x000000c8080c7824 */ /* 0x040fe200078e02ff */
[----:B------:R-:W-:-:S02]  /*8f40*/  LEA R158, P0, R8, R238, 0x5 ;  /* 0x000000ee089e7211 */ /* 0x000fc400078028ff */
[-C--:B------:R-:W-:Y:S01]  /*8f50*/  LEA.HI.X.SX32 R145, R5, R239.reuse, 0x2, P1 ;  /* 0x000000ef05917211 */ /* 0x080fe200008f16ff */
[----:B------:R-:W-:Y:S01]  /*8f60*/  IMAD R5, R8, 0x3b, RZ ;  /* 0x0000003b08057824 */ /* 0x000fe200078e02ff */
[-C--:B------:R-:W-:Y:S02]  /*8f70*/  IADD3 R148, P1, R138, R238.reuse, RZ ;  /* 0x000000ee8a947210 */ /* 0x080fe40007f3e0ff */
[----:B------:R-:W-:Y:S01]  /*8f80*/  ISETP.GE.U32.AND P5, PT, R120, 0x7fffffc0, PT ;  /* 0x7fffffc07800780c */ /* 0x000fe20003fa6070 */
[----:B------:R-:W-:Y:S01]  /*8f90*/  IMAD R120, R8, 0xa, RZ ;  /* 0x0000000a08787824 */ /* 0x000fe200078e02ff */
[-C--:B------:R-:W-:Y:S02]  /*8fa0*/  LEA.HI.X.SX32 R159, R118, R239.reuse, 0x2, P0 ;  /* 0x000000ef769f7211 */ /* 0x080fe400000f16ff */
[----:B------:R-:W-:Y:S02]  /*8fb0*/  IADD3 R160, P0, R175, R238, RZ ;  /* 0x000000eeafa07210 */ /* 0x000fe40007f1e0ff */
[----:B------:R-:W-:-:S02]  /*8fc0*/  LEA.HI.X.SX32 R149, R116, R239, 0x2, P1 ;  /* 0x000000ef74957211 */ /* 0x000fc400008f16ff */
[-C--:B------:R-:W-:Y:S02]  /*8fd0*/  IADD3 R166, P1, R155, R238.reuse, RZ ;  /* 0x000000ee9ba67210 */ /* 0x080fe40007f3e0ff */
[-C--:B------:R-:W-:Y:S01]  /*8fe0*/  LEA.HI.X.SX32 R161, R120, R239.reuse, 0x2, P0 ;  /* 0x000000ef78a17211 */ /* 0x080fe200000f16ff */
[----:B------:R-:W-:Y:S01]  /*8ff0*/  IMAD R120, R8, 0xf0, RZ ;  /* 0x000000f008787824 */ /* 0x000fe200078e02ff */
[-C--:B------:R-:W-:Y:S02]  /*9000*/  IADD3 R194, P0, R201, R238.reuse, RZ ;  /* 0x000000eec9c27210 */ /* 0x080fe40007f1e0ff */
[-C--:B------:R-:W-:Y:S02]  /*9010*/  LEA.HI.X.SX32 R167, R119, R239.reuse, 0x2, P1 ;  /* 0x000000ef77a77211 */ /* 0x080fe400008f16ff */
[----:B------:R-:W-:Y:S02]  /*9020*/  IADD3 R180, P1, R183, R238, RZ ;  /* 0x000000eeb7b47210 */ /* 0x000fe40007f3e0ff */
[----:B------:R-:W-:-:S02]  /*9030*/  LEA.HI.X.SX32 R195, R117, R239, 0x2, P0 ;  /* 0x000000ef75c37211 */ /* 0x000fc400000f16ff */
[-C--:B------:R-:W-:Y:S02]  /*9040*/  IADD3 R184, P0, R245, R238.reuse, RZ ;  /* 0x000000eef5b87210 */ /* 0x080fe40007f1e0ff */
[-C--:B------:R-:W-:Y:S01]  /*9050*/  LEA.HI.X.SX32 R181, R121, R239.reuse, 0x2, P1 ;  /* 0x000000ef79b57211 */ /* 0x080fe200008f16ff */
[C---:B------:R-:W-:Y:S01]  /*9060*/  IMAD R121, R8.reuse, 0x37, RZ ;  /* 0x0000003708797824 */ /* 0x040fe200078e02ff */
[-C--:B------:R-:W-:Y:S02]  /*9070*/  IADD3 R170, P1, R225, R238.reuse, RZ ;  /* 0x000000eee1aa7210 */ /* 0x080fe40007f3e0ff */
[-C--:B------:R-:W-:Y:S01]  /*9080*/  LEA.HI.X.SX32 R185, R123, R239.reuse, 0x2, P0 ;  /* 0x000000ef7bb97211 */ /* 0x080fe200000f16ff */
[C---:B------:R-:W-:Y:S01]  /*9090*/  IMAD R123, R8.reuse, 0x36, RZ ;  /* 0x00000036087b7824 */ /* 0x040fe200078e02ff */
[-C--:B------:R-:W-:Y:S02]  /*90a0*/  LEA R206, P0, R8, R238.reuse, 0x6 ;  /* 0x000000ee08ce7211 */ /* 0x080fe400078030ff */
[----:B------:R-:W-:Y:S01]  /*90b0*/  LEA.HI.X.SX32 R171, R122, R239, 0x2, P1 ;  /* 0x000000ef7aab7211 */ /* 0x000fe200008f16ff */
[----:B------:R-:W-:Y:S01]  /*90c0*/  IMAD R122, R8, 0x33, RZ ;  /* 0x00000033087a7824 */ /* 0x000fe200078e02ff */
[----:B------:R-:W-:-:S02]  /*90d0*/  IADD3 R232, P1, R246, R238, RZ ;  /* 0x000000eef6e87210 */ /* 0x000fc40007f3e0ff */
[-C--:B------:R-:W-:Y:S01]  /*90e0*/  LEA.HI.X.SX32 R207, R126, R239.reuse, 0x2, P0 ;  /* 0x000000ef7ecf7211 */ /* 0x080fe200000f16ff */
[----:B------:R-:W-:Y:S01]  /*90f0*/  IMAD R126, R8, 0xfc, RZ ;  /* 0x000000fc087e7824 */ /* 0x000fe200078e02ff */
[-C--:B------:R-:W-:Y:S02]  /*9100*/  IADD3 R130, P0, R130, R238.reuse, RZ ;  /* 0x000000ee82827210 */ /* 0x080fe40007f1e0ff */
[-C--:B------:R-:W-:Y:S01]  /*9110*/  LEA.HI.X.SX32 R233, R125, R239.reuse, 0x2, P1 ;  /* 0x000000ef7de97211 */ /* 0x080fe200008f16ff */
[----:B------:R-:W-:Y:S01]  /*9120*/  IMAD R125, R8, 0x3e, RZ ;  /* 0x0000003e087d7824 */ /* 0x000fe200078e02ff */
[-C--:B------:R-:W-:Y:S02]  /*9130*/  IADD3 R146, P1, R146, R238.reuse, RZ ;  /* 0x000000ee92927210 */ /* 0x080fe40007f3e0ff */
[----:B------:R-:W-:Y:S02]  /*9140*/  LEA.HI.X.SX32 R131, R128, R239, 0x2, P0 ;  /* 0x000000ef80837211 */ /* 0x000fe400000f16ff */
        /* <DEDUP_REMOVED lines=9> */
[-C--:B------:R-:W-:Y:S02]  /*91e0*/  LEA.HI.X.SX32 R199, R137, R239.reuse, 0x2, P0 ;  /* 0x000000ef89c77211 */ /* 0x080fe400000f16ff */
[-C--:B------:R-:W-:Y:S02]  /*91f0*/  IADD3 R214, P0, R214, R238.reuse, RZ ;  /* 0x000000eed6d67210 */ /* 0x080fe40007f1e0ff */
[-C--:B------:R-:W-:Y:S02]  /*9200*/  LEA.HI.X.SX32 R135, R136, R239.reuse, 0x2, P1 ;  /* 0x000000ef88877211 */ /* 0x080fe400008f16ff */
        /* <DEDUP_REMOVED lines=14> */
[----:B------:R-:W-:-:S02]  /*92f0*/  LEA R136, P0, R8, R238, 0x7 ;  /* 0x000000ee08887211 */ /* 0x000fc400078038ff */
        /* <DEDUP_REMOVED lines=32> */
[-C--:B------:R-:W-:Y:S01]  /*9500*/  LEA.HI.X.SX32 R189, R222, R239.reuse, 0x2, P1 ;  /* 0x000000efdebd7211 */ /* 0x080fe200008f16ff */
[----:B------:R-:W-:Y:S01]  /*9510*/  IMAD R222, R8, 0xec, RZ ;  /* 0x000000ec08de7824 */ /* 0x000fe200078e02ff */
[-C--:B------:R-:W-:Y:S02]  /*9520*/  IADD3 R178, P1, R219, R238.reuse, RZ ;  /* 0x000000eedbb27210 */ /* 0x080fe40007f3e0ff */
[-C--:B------:R-:W-:Y:S02]  /*9530*/  LEA.HI.X.SX32 R201, R201, R239.reuse, 0x2, P0 ;  /* 0x000000efc9c97211 */ /* 0x080fe400000f16ff */
[----:B------:R-:W-:Y:S01]  /*9540*/  IADD3 R202, P0, R12, R238, RZ ;  /* 0x000000ee0cca7210 */ /* 0x000fe20007f1e0ff */
[----:B------:R-:W-:Y:S01]  /*9550*/  IMAD R12, R8, 0x3d, RZ ;  /* 0x0000003d080c7824 */ /* 0x000fe200078e02ff */
[----:B------:R-:W-:-:S02]  /*9560*/  LEA.HI.X.SX32 R179, R244, R239, 0x2, P1 ;  /* 0x000000eff4b37211 */ /* 0x000fc400008f16ff */
[-C--:B------:R-:W-:Y:S02]  /*9570*/  IADD3 R192, P1, R205, R238.reuse, RZ ;  /* 0x000000eecdc07210 */ /* 0x080fe40007f3e0ff */
[-C--:B------:R-:W-:Y:S02]  /*9580*/  LEA.HI.X.SX32 R203, R237, R239.reuse, 0x2, P0 ;  /* 0x000000efedcb7211 */ /* 0x080fe400000f16ff */
[-C--:B------:R-:W-:Y:S02]  /*9590*/  IADD3 R204, P0, R204, R238.reuse, RZ ;  /* 0x000000eecccc7210 */ /* 0x080fe40007f1e0ff */
        /* <DEDUP_REMOVED lines=8> */
[-C--:B------:R-:W-:Y:S02]  /*9620*/  IADD3 R236, P0, R236, R238.reuse, RZ ;  /* 0x000000eeecec7210 */ /* 0x080fe40007f1e0ff */
[----:B------:R-:W-:Y:S01]  /*9630*/  LEA.HI.X.SX32 R241, R124, R239, 0x2, P1 ;  /* 0x000000ef7cf17211 */ /* 0x000fe200008f16ff */
[----:B------:R-:W-:Y:S01]  /*9640*/  IMAD R124, R8, 0xf8, RZ ;  /* 0x000000f8087c7824 */ /* 0x000fe200078e02ff */
[----:B------:R-:W-:-:S02]  /*9650*/  IADD3 R208, P1, R208, R238, RZ ;  /* 0x000000eed0d07210 */ /* 0x000fc40007f3e0ff */
[-C--:B------:R-:W-:Y:S02]  /*9660*/  LEA.HI.X.SX32 R237, R245, R239.reuse, 0x2, P0 ;  /* 0x000000eff5ed7211 */ /* 0x080fe400000f16ff */
[-C--:B------:R-:W-:Y:S02]  /*9670*/  IADD3 R220, P0, R220, R238.reuse, RZ ;  /* 0x000000eedcdc7210 */ /* 0x080fe40007f1e0ff */
[-C--:B------:R-:W-:Y:S02]  /*9680*/  LEA.HI.X.SX32 R209, R121, R239.reuse, 0x2, P1 ;  /* 0x000000ef79d17211 */ /* 0x080fe400008f16ff */
[-C--:B------:R-:W-:Y:S02]  /*9690*/  IADD3 R218, P1, R218, R238.reuse, RZ ;  /* 0x000000eedada7210 */ /* 0x080fe40007f3e0ff */
[----:B------:R-:W-:Y:S01]  /*96a0*/  LEA.HI.X.SX32 R221, R3, R239, 0x2, P0 ;  /* 0x000000ef03dd7211 */ /* 0x000fe200000f16ff */
[----:B------:R-:W-:Y:S01]  /*96b0*/  VIADD R3, R4, 0xffffffdf ;  /* 0xffffffdf04037836 */ /* 0x000fe20000000000 */
[----:B------:R-:W-:-:S02]  /*96c0*/  IADD3 R120, P0, R120, R238, RZ ;  /* 0x000000ee78787210 */ /* 0x000fc40007f1e0ff */
[-C--:B------:R-:W-:Y:S01]  /*96d0*/  LEA.HI.X.SX32 R219, R2, R239.reuse, 0x2, P1 ;  /* 0x000000ef02db7211 */ /* 0x080fe200008f16ff */
[----:B------:R-:W-:Y:S01]  /*96e0*/  VIADD R2, R4, 0xffffffde ;  /* 0xffffffde04027836 */ /* 0x000fe20000000000 */
[-C--:B------:R-:W-:Y:S02]  /*96f0*/  IADD3 R222, P1, R222, R238.reuse, RZ ;  /* 0x000000eedede7210 */ /* 0x080fe40007f3e0ff */
[-C--:B------:R-:W-:Y:S02]  /*9700*/  LEA.HI.X.SX32 R121, R246, R239.reuse, 0x2, P0 ;  /* 0x000000eff6797211 */ /* 0x080fe400000f16ff */
[-C--:B------:R-:W-:Y:S02]  /*9710*/  LEA R150, P0, R8, R238.reuse, 0x4 ;  /* 0x000000ee08967211 */ /* 0x080fe400078020ff */
[----:B------:R-:W-:Y:S01]  /*9720*/  LEA.HI.X.SX32 R223, R5, R239, 0x2, P1 ;  /* 0x000000ef05df7211 */ /* 0x000fe200008f16ff */
[----:B------:R-:W-:Y:S01]  /*9730*/  VIADD R5, R4, 0xffffffdd ;  /* 0xffffffdd04057836 */ /* 0x000fe20000000000 */
[----:B------:R-:W-:-:S02]  /*9740*/  IADD3 R122, P1, R122, R238, RZ ;  /* 0x000000ee7a7a7210 */ /* 0x000fc40007f3e0ff */
[CC--:B------:R-:W-:Y:S02]  /*9750*/  LEA.HI.X.SX32 R151, R247.reuse, R239.reuse, 0x2, P0 ;  /* 0x000000eff7977211 */ /* 0x0c0fe400000f16ff */
[-C--:B------:R-:W-:Y:S02]  /*9760*/  IADD3 R140, P0, R247, R238.reuse, RZ ;  /* 0x000000eef78c7210 */ /* 0x080fe40007f1e0ff */
[-C--:B------:R-:W-:Y:S02]  /*9770*/  LEA.HI.X.SX32 R123, R12, R239.reuse, 0x2, P1 ;  /* 0x000000ef0c7b7211 */ /* 0x080fe400008f16ff */
[-C--:B------:R-:W-:Y:S02]  /*9780*/  IADD3 R126, P1, R126, R238.reuse, RZ ;  /* 0x000000ee7e7e7210 */ /* 0x080fe40007f3e0ff */
[-C--:B------:R-:W-:Y:S02]  /*9790*/  LEA.HI.X.SX32 R141, R8, R239.reuse, 0x2, P0 ;  /* 0x000000ef088d7211 */ /* 0x080fe400000f16ff */
[----:B------:R-:W-:Y:S01]  /*97a0*/  ISETP.GE.U32.AND P0, PT, R2, 0x7fffff9f, PT ;  /* 0x7fffff9f0200780c */ /* 0x000fe20003f06070 */
[----:B------:R-:W-:Y:S01]  /*97b0*/  VIADD R2, R7, UR12 ;  /* 0x0000000c07027c36 */ /* 0x000fe20008000000 */
[-C--:B------:R-:W-:Y:S01]  /*97c0*/  LEA.HI.X.SX32 R127, R127, R239.reuse, 0x2, P1 ;  /* 0x000000ef7f7f7211 */ /* 0x080fe200008f16ff */
[----:B------:R-:W-:Y:S01]  /*97d0*/  STL.64 [R1+0x818], R140 ;  /* 0x0008188c01007387 */ /* 0x000fe20000100a00 */
[----:B------:R-:W-:Y:S01]  /*97e0*/  ISETP.GE.U32.AND P1, PT, R3, 0x7fffffa0, PT ;  /* 0x7fffffa00300780c */ /* 0x000fe20003f26070 */
[C---:B------:R-:W-:Y:S01]  /*97f0*/  VIADD R3, R4.reuse, 0xffffffdc ;  /* 0xffffffdc04037836 */ /* 0x040fe20000000000 */
[----:B------:R-:W-:Y:S01]  /*9800*/  LOP3.LUT R244, R7, 0x10, RZ, 0x3c, !PT ;  /* 0x0000001007f47812 */ /* 0x000fe200078e3cff */
[----:B------:R-:W-:Y:S01]  /*9810*/  @!PT LDS RZ, [RZ] ;  /* 0x00000000fffff984 */ /* 0x000fe20000000800 */
[----:B------:R-:W-:Y:S01]  /*9820*/  @!PT LDS RZ, [RZ] ;  /* 0x00000000fffff984 */ /* 0x000fe20000000800 */
[----:B------:R-:W-:Y:S01]  /*9830*/  @!PT LDS RZ, [RZ] ;  /* 0x00000000fffff984 */ /* 0x000fe20000000800 */
[----:B------:R-:W-:Y:S01]  /*9840*/  LDGSTS.E [R2+0x30000], desc[UR16][R238.64], !P5 ;  /* 0x30000000ee027fae */ /* 0x000fe2000e921850 */
[----:B------:R-:W-:Y:S01]  /*9850*/  ISETP.GE.U32.AND P5, PT, R5, 0x7fffff9e, PT ;  /* 0x7fffff9e0500780c */ /* 0x000fe20003fa6070 */
[C---:B------:R-:W-:Y:S01]  /*9860*/  VIADD R5, R4.reuse, 0xfffffffb ;  /* 0xfffffffb04057836 */ /* 0x040fe20000000000 */
[----:B------:R-:W-:Y:S01]  /*9870*/  LOP3.LUT R245, R7, 0x20, RZ, 0x3c, !PT ;  /* 0x0000002007f57812 */ /* 0x000fe200078e3cff */
        /* <DEDUP_REMOVED lines=10> */
[----:B------:R-:W-:Y:S01]  /*9920*/  VIADD R3, R4, 0xfffffff8 ;  /* 0xfffffff804037836 */ /* 0x000fe20000000000 */
[----:B------:R-:W-:Y:S01]  /*9930*/  LOP3.LUT R12, R7, 0x70, RZ, 0x3c, !PT ;  /* 0x00000070070c7812 */ /* 0x000fe200078e3cff */
[----:B------:R-:W-:Y:S01]  /*9940*/  LDGSTS.E [R2+0x34000], desc[UR16][R136.64], !P1 ;  /* 0x3400000088027fae */ /* 0x000fe2000c921850 */
[----:B------:R-:W-:Y:S01]  /*9950*/  ISETP.GE.U32.AND P1, PT, R5, 0x7fffffba, PT ;  /* 0x7fffffba0500780c */ /* 0x000fe20003f26070 */
[----:B------:R-:W-:Y:S01]  /*9960*/  VIADD R244, R244, UR12 ;  /* 0x0000000cf4f47c36 */ /* 0x000fe20008000000 */
[----:B------:R-:W-:Y:S01]  /*9970*/  IADD3 R124, P6, R124, R238, RZ ;  /* 0x000000ee7c7c7210 */ /* 0x000fe20007fde0ff */
[----:B------:R4:W-:Y:S01]  /*9980*/  LDGSTS.E [R2+0x34004], desc[UR16][R168.64], !P0 ;  /* 0x34004000a8027fae */ /* 0x0009e2000c121850 */
[----:B------:R-:W-:Y:S01]  /*9990*/  ISETP.GE.U32.AND P0, PT, R3, 0x7fffffb9, PT ;  /* 0x7fffffb90300780c */ /* 0x000fe20003f06070 */
[C---:B------:R-:W-:Y:S01]  /*99a0*/  VIADD R3, R4.reuse, 0xffffffdb ;  /* 0xffffffdb04037836 */ /* 0x040fe20000000000 */
[----:B------:R-:W-:Y:S01]  /*99b0*/  LEA.HI.X.SX32 R125, R125, R239, 0x2, P6 ;  /* 0x000000ef7d7d7211 */ /* 0x000fe200030f16ff */
[----:B------:R-:W-:Y:S01]  /*99c0*/  LDGSTS.E [R2+0x34008], desc[UR16][R128.64], !P5 ;  /* 0x3400800080027fae */ /* 0x000fe2000e921850 */
[C---:B------:R-:W-:Y:S01]  /*99d0*/  VIADD R5, R4.reuse, 0xffffffd9 ;  /* 0xffffffd904057836 */ /* 0x040fe20000000000 */
[----:B------:R-:W-:Y:S01]  /*99e0*/  ISETP.GT.AND P6, PT, R65, 0x3f, PT ;  /* 0x0000003f4100780c */ /* 0x000fe20003fc4270 */
[----:B------:R-:W-:Y:S01]  /*99f0*/  VIADD R245, R245, UR12 ;  /* 0x0000000cf5f57c36 */ /* 0x000fe20008000000 */
[----:B------:R-:W-:Y:S01]  /*9a00*/  ISETP.GE.U32.AND P5, PT, R3, 0x7fffff9c, PT ;  /* 0x7fffff9c0300780c */ /* 0x000fe20003fa6070 */
[----:B------:R-:W-:Y:S01]  /*9a10*/  LDGSTS.E [R2+0x3400c], desc[UR16][R138.64], !P4 ;  /* 0x3400c0008a027fae */ /* 0x000fe2000e121850 */
[----:B------:R-:W-:Y:S01]  /*9a20*/  IADD3 R3, R4, -0x26, RZ ;  /* 0xffffffda04037810 */ /* 0x000fe20007ffe0ff */
[----:B------:R-:W-:-:S02]  /*9a30*/  VIADD R246, R246, UR12 ;  /* 0x0000000cf6f67c36 */ /* 0x000fc40008000000 */
[----:B------:R-:W-:Y:S01]  /*9a40*/  LDGSTS.E [R244+0x30000], desc[UR16][R150.64], !P3 ;  /* 0x3000000096f47fae */ /* 0x000fe2000d921850 */
[----:B------:R-:W-:Y:S01]  /*9a50*/  ISETP.GE.U32.AND P4, PT, R3, 0x7fffff9b, PT ;  /* 0x7fffff9b0300780c */ /* 0x000fe20003f86070 */
[C---:B------:R-:W-:Y:S01]  /*9a60*/  VIADD R3, R4.reuse, 0xffffffd8 ;  /* 0xffffffd804037836 */ /* 0x040fe20000000000 */
[----:B------:R-:W-:Y:S01]  /*9a70*/  ISETP.GE.U32.AND P3, PT, R5, 0x7fffff9a, PT ;  /* 0x7fffff9a0500780c */ /* 0x000fe20003f66070 */
[----:B------:R-:W-:Y:S01]  /*9a80*/  LDGSTS.E [R244+0x30004], desc[UR16][R144.64], !P2 ;  /* 0x3000400090f47fae */ /* 0x000fe2000d121850 */
[C---:B------:R-:W-:Y:S02]  /*9a90*/  VIADD R5, R4.reuse, 0xfffffff7 ;  /* 0xfffffff704057836 */ /* 0x040fe40000000000 */
[----:B------:R-:W-:Y:S01]  /*9aa0*/  ISETP.GE.U32.AND P2, PT, R3, 0x7fffff99, PT ;  /* 0x7fffff990300780c */ /* 0x000fe20003f46070 */
[C---:B------:R-:W-:Y:S01]  /*9ab0*/  VIADD R3, R4.reuse, 0xfffffff6 ;  /* 0xfffffff604037836 */ /* 0x040fe20000000000 */
[----:B------:R-:W-:Y:S01]  /*9ac0*/  LDGSTS.E [R244+0x30008], desc[UR16][R156.64], !P1 ;  /* 0x300080009cf47fae */ /* 0x000fe2000c921850 */
[----:B------:R-:W-:Y:S01]  /*9ad0*/  ISETP.GE.U32.AND P1, PT, R5, 0x7fffffb8, PT ;  /* 0x7fffffb80500780c */ /* 0x000fe20003f26070 */
[----:B------:R-:W-:-:S02]  /*9ae0*/  VIADD R5, R4, 0xfffffff5 ;  /* 0xfffffff504057836 */ /* 0x000fc40000000000 */
[----:B------:R-:W-:Y:S01]  /*9af0*/  LDGSTS.E [R244+0x3000c], desc[UR16][R148.64], !P0 ;  /* 0x3000c00094f47fae */ /* 0x000fe2000c121850 */
[----:B------:R-:W-:Y:S01]  /*9b00*/  ISETP.GE.U32.AND P0, PT, R3, 0x7fffffb7, PT ;  /* 0x7fffffb70300780c */ /* 0x000fe20003f06070 */
[C---:B------:R-:W-:Y:S02]  /*9b10*/  VIADD R3, R4.reuse, 0xfffffff4 ;  /* 0xfffffff404037836 */ /* 0x040fe40000000000 */
[----:B------:R-:W-:Y:S01]  /*9b20*/  LDGSTS.E [R244+0x34000], desc[UR16][R190.64], !P5 ;  /* 0x34000000bef47fae */ /* 0x000fe2000e921850 */
[----:B------:R-:W-:Y:S01]  /*9b30*/  ISETP.GE.U32.AND P5, PT, R5, 0x7fffffb6, PT ;  /* 0x7fffffb60500780c */ /* 0x000fe20003fa6070 */
[C---:B------:R-:W-:Y:S02]  /*9b40*/  VIADD R5, R4.reuse, 0xffffffd5 ;  /* 0xffffffd504057836 */ /* 0x040fe40000000000 */
[----:B------:R-:W-:Y:S01]  /*9b50*/  LDGSTS.E [R244+0x34004], desc[UR16][R154.64], !P4 ;  /* 0x340040009af47fae */ /* 0x000fe2000e121850 */
[----:B------:R-:W-:Y:S01]  /*9b60*/  ISETP.GE.U32.AND P4, PT, R3, 0x7fffffb5, PT ;  /* 0x7fffffb50300780c */ /* 0x000fe20003f86070 */
[----:B------:R-:W-:-:S02]  /*9b70*/  VIADD R3, R4, 0xffffffd7 ;  /* 0xffffffd704037836 */ /* 0x000fc40000000000 */
[----:B------:R-:W-:Y:S01]  /*9b80*/  LDGSTS.E [R244+0x34008], desc[UR16][R152.64], !P3 ;  /* 0x3400800098f47fae */ /* 0x000fe2000d921850 */
[----:B------:R-:W-:Y:S02]  /*9b90*/  VIADD R247, R247, UR12 ;  /* 0x0000000cf7f77c36 */ /* 0x000fe40008000000 */
[----:B------:R-:W-:Y:S01]  /*9ba0*/  ISETP.GE.U32.AND P3, PT, R3, 0x7fffff98, PT ;  /* 0x7fffff980300780c */ /* 0x000fe20003f66070 */
[----:B------:R-:W-:Y:S01]  /*9bb0*/  VIADD R3, R4, 0xffffffd6 ;  /* 0xffffffd604037836 */ /* 0x000fe20000000000 */
[----:B------:R-:W-:Y:S01]  /*9bc0*/  LDGSTS.E [R244+0x3400c], desc[UR16][R234.64], !P2 ;  /* 0x3400c000eaf47fae */ /* 0x000fe2000d121850 */
[----:B------:R-:W-:-:S03]  /*9bd0*/  VIADD R12, R12, UR12 ;  /* 0x0000000c0c0c7c36 */ /* 0x000fc60008000000 */
[----:B------:R-:W-:Y:S01]  /*9be0*/  ISETP.GE.U32.AND P2, PT, R3, 0x7fffff97, PT ;  /* 0x7fffff970300780c */ /* 0x000fe20003f46070 */
[C---:B------:R-:W-:Y:S01]  /*9bf0*/  VIADD R3, R4.reuse, 0xffffffd4 ;  /* 0xffffffd404037836 */ /* 0x040fe20000000000 */
[----:B------:R-:W-:Y:S01]  /*9c00*/  LDGSTS.E [R245+0x30000], desc[UR16][R158.64], !P1 ;  /* 0x300000009ef57fae */ /* 0x000fe2000c921850 */
[----:B------:R-:W-:Y:S01]  /*9c10*/  ISETP.GE.U32.AND P1, PT, R5, 0x7fffff96, PT ;  /* 0x7fffff960500780c */ /* 0x000fe20003f26070 */
[C---:B------:R-:W-:Y:S02]  /*9c20*/  VIADD R5, R4.reuse, 0xfffffff3 ;  /* 0xfffffff304057836 */ /* 0x040fe40000000000 */
[----:B------:R-:W-:Y:S01]  /*9c30*/  LDGSTS.E [R245+0x30004], desc[UR16][R166.64], !P0 ;  /* 0x30004000a6f57fae */ /* 0x000fe2000c121850 */
[----:B------:R-:W-:Y:S01]  /*9c40*/  ISETP.GE.U32.AND P0, PT, R3, 0x7fffff95, PT ;  /* 0x7fffff950300780c */ /* 0x000fe20003f06070 */
[----:B------:R-:W-:Y:S02]  /*9c50*/  VIADD R3, R4, 0xfffffff2 ;  /* 0xfffffff204037836 */ /* 0x000fe40000000000 */
[----:B------:R-:W-:Y:S01]  /*9c60*/  LDGSTS.E [R245+0x30008], desc[UR16][R160.64], !P5 ;  /* 0x30008000a0f57fae */ /* 0x000fe2000e921850 */
[----:B------:R-:W-:-:S02]  /*9c70*/  ISETP.GE.U32.AND P5, PT, R5, 0x7fffffb4, PT ;  /* 0x7fffffb40500780c */ /* 0x000fc40003fa6070 */
[C---:B------:R-:W-:Y:S01]  /*9c80*/  IADD3 R5, R4.reuse, -0xf, RZ ;  /* 0xfffffff104057810 */ /* 0x040fe20007ffe0ff */
        /* <DEDUP_REMOVED lines=9> */
[----:B------:R-:W-:Y:S03]  /*9d20*/  LDGSTS.E [R245+0x34008], desc[UR16][R176.64], !P1 ;  /* 0x34008000b0f57fae */ /* 0x000fe6000c921850 */
[----:B------:R-:W-:Y:S01]  /*9d30*/  ISETP.GE.U32.AND P1, PT, R3, 0x7fffff94, PT ;  /* 0x7fffff940300780c */ /* 0x000fe20003f26070 */
[C---:B------:R-:W-:Y:S01]  /*9d40*/  VIADD R3, R4.reuse, 0xffffffd2 ;  /* 0xffffffd204037836 */ /* 0x040fe20000000000 */
[----:B------:R-:W-:Y:S04]  /*9d50*/  LDGSTS.E [R245+0x3400c], desc[UR16][R172.64], !P0 ;  /* 0x3400c000acf57fae */ /* 0x000fe8000c121850 */
        /* <DEDUP_REMOVED lines=20> */
[----:B------:R-:W-:Y:S03]  /*9ea0*/  LDGSTS.E [R246+0x34008], desc[UR16][R182.64], !P5 ;  /* 0x34008000b6f67fae */ /* 0x000fe6000e921850 */
[----:B------:R-:W-:Y:S01]  /*9eb0*/  ISETP.GE.U32.AND P5, PT, R3, 0x7fffff90, PT ;  /* 0x7fffff900300780c */ /* 0x000fe20003fa6070 */
[C---:B------:R-:W-:Y:S01]  /*9ec0*/  VIADD R3, R4.reuse, 0xffffffce ;  /* 0xffffffce04037836 */ /* 0x040fe20000000000 */
[----:B------:R-:W-:Y:S04]  /*9ed0*/  LDGSTS.E [R246+0x3400c], desc[UR16][R178.64], !P4 ;  /* 0x3400c000b2f67fae */ /* 0x000fe8000e121850 */
[----:B------:R-:W-:Y:S01]  /*9ee0*/  ISETP.GE.U32.AND P4, PT, R3, 0x7fffff8f, PT ;  /* 0x7fffff8f0300780c */ /* 0x000fe20003f86070 */
[----:B------:R-:W-:Y:S01]  /*9ef0*/  LDGSTS.E [R247+0x30000], desc[UR16][R206.64], !P3 ;  /* 0x30000000cef77fae */ /* 0x000fe2000d921850 */
[----:B------:R-:W-:-:S02]  /*9f00*/  IADD3 R3, R4, -0x34, RZ ;  /* 0xffffffcc04037810 */ /* 0x000fc40007ffe0ff */
[----:B------:R-:W-:Y:S01]  /*9f10*/  ISETP.GE.U32.AND P3, PT, R5, 0x7fffff8e, PT ;  /* 0x7fffff8e0500780c */ /* 0x000fe20003f66070 */
[----:B------:R-:W-:Y:S01]  /*9f20*/  LDGSTS.E [R247+0x30004], desc[UR16][R146.64], !P2 ;  /* 0x3000400092f77fae */ /* 0x000fe2000d121850 */
[----:B------:R-:W-:Y:S01]  /*9f30*/  ISETP.GE.U32.AND P2, PT, R3, 0x7fffff8d, PT ;  /* 0x7fffff8d0300780c */ /* 0x000fe20003f46070 */
[C---:B------:R-:W-:Y:S02]  /*9f40*/  VIADD R3, R4.reuse, 0xffffffea ;  /* 0xffffffea04037836 */ /* 0x040fe40000000000 */
[----:B------:R-:W-:Y:S01]  /*9f50*/  LDGSTS.E [R247+0x30008], desc[UR16][R130.64], !P1 ;  /* 0x3000800082f77fae */ /* 0x000fe2000c921850 */
[----:B------:R-:W-:-:S03]  /*9f60*/  VIADD R5, R4, 0xffffffeb ;  /* 0xffffffeb04057836 */ /* 0x000fc60000000000 */
[----:B------:R-:W-:Y:S01]  /*9f70*/  LDGSTS.E [R247+0x3000c], desc[UR16][R186.64], !P0 ;  /* 0x3000c000baf77fae */ /* 0x000fe2000c121850 */
[----:B------:R-:W-:Y:S01]  /*9f80*/  ISETP.GE.U32.AND P0, PT, R3, 0x7fffffab, PT ;  /* 0x7fffffab0300780c */ /* 0x000fe20003f06070 */
[C---:B------:R-:W-:Y:S01]  /*9f90*/  VIADD R3, R4.reuse, 0xffffffe8 ;  /* 0xffffffe804037836 */ /* 0x040fe20000000000 */
[----:B------:R-:W-:Y:S01]  /*9fa0*/  ISETP.GE.U32.AND P1, PT, R5, 0x7fffffac, PT ;  /* 0x7fffffac0500780c */ /* 0x000fe20003f26070 */
[----:B------:R-:W-:Y:S01]  /*9fb0*/  LDGSTS.E [R247+0x34000], desc[UR16][R200.64], !P5 ;  /* 0x34000000c8f77fae */ /* 0x000fe2000e921850 */
[----:B------:R-:W-:-:S03]  /*9fc0*/  VIADD R5, R4, 0xffffffe9 ;  /* 0xffffffe904057836 */ /* 0x000fc60000000000 */
        /* <DEDUP_REMOVED lines=24> */
[----:B------:R-:W-:Y:S02]  /*a150*/  ISETP.GE.U32.AND P3, PT, R5, 0x7fffffa6, PT ;  /* 0x7fffffa60500780c */ /* 0x000fe40003f66070 */
[C---:B------:R-:W-:Y:S01]  /*a160*/  IADD3 R5, R4.reuse, -0x3a, RZ ;  /* 0xffffffc604057810 */ /* 0x040fe20007ffe0ff */
[----:B------:R-:W-:Y:S01]  /*a170*/  LDGSTS.E [R248+0x34004], desc[UR16][R240.64], !P2 ;  /* 0x34004000f0f87fae */ /* 0x000fe2000d121850 */
[----:B------:R-:W-:Y:S01]  /*a180*/  ISETP.GE.U32.AND P2, PT, R3, 0x7fffffa5, PT ;  /* 0x7fffffa50300780c */ /* 0x000fe20003f46070 */
[C---:B------:R-:W-:Y:S02]  /*a190*/  VIADD R3, R4.reuse, 0xffffffc7 ;  /* 0xffffffc704037836 */ /* 0x040fe40000000000 */
[----:B------:R-:W-:Y:S03]  /*a1a0*/  LDGSTS.E [R248+0x34008], desc[UR16][R224.64], !P1 ;  /* 0x34008000e0f87fae */ /* 0x000fe6000c921850 */
        /* <DEDUP_REMOVED lines=8> */
[----:B------:R-:W-:Y:S03]  /*a230*/  LDGSTS.E [R249+0x30004], desc[UR16][R242.64], !P4 ;  /* 0x30004000f2f97fae */ /* 0x000fe6000e121850 */
[----:B------:R-:W-:Y:S01]  /*a240*/  ISETP.GE.U32.AND P4, PT, R3, 0x7fffff85, PT ;  /* 0x7fffff850300780c */ /* 0x000fe20003f86070 */
[----:B------:R-:W-:Y:S01]  /*a250*/  LDGSTS.E [R249+0x30008], desc[UR16][R226.64], !P3 ;  /* 0x30008000e2f97fae */ /* 0x000fe2000d921850 */
[----:B------:R-:W-:Y:S01]  /*a260*/  ISETP.GE.U32.AND P3, PT, R5, 0x7fffffa4, PT ;  /* 0x7fffffa40500780c */ /* 0x000fe20003f66070 */
[----:B------:R-:W-:-:S02]  /*a270*/  VIADD R5, R4, 0xffffffe2 ;  /* 0xffffffe204057836 */ /* 0x000fc40000000000 */
[C---:B------:R-:W-:Y:S01]  /*a280*/  VIADD R3, R4.reuse, 0xffffffe1 ;  /* 0xffffffe104037836 */ /* 0x040fe20000000000 */
[----:B------:R-:W-:Y:S02]  /*a290*/  LDGSTS.E [R249+0x3000c], desc[UR16][R216.64], !P2 ;  /* 0x3000c000d8f97fae */ /* 0x000fe4000d121850 */
[----:B------:R-:W-:Y:S01]  /*a2a0*/  ISETP.GE.U32.AND P2, PT, R5, 0x7fffffa3, PT ;  /* 0x7fffffa30500780c */ /* 0x000fe20003f46070 */
[C---:B------:R-:W-:Y:S01]  /*a2b0*/  VIADD R5, R4.reuse, 0xffffffe0 ;  /* 0xffffffe004057836 */ /* 0x040fe20000000000 */
        /* <DEDUP_REMOVED lines=8> */
[----:B------:R-:W-:Y:S02]  /*a340*/  VIADD R3, R4, 0xffffffc1 ;  /* 0xffffffc104037836 */ /* 0x000fe40000000000 */
[----:B------:R-:W-:Y:S01]  /*a350*/  LDGSTS.E [R249+0x3400c], desc[UR16][R222.64], !P4 ;  /* 0x3400c000def97fae */ /* 0x000fe2000e121850 */
[----:B------:R-:W-:Y:S02]  /*a360*/  ISETP.GE.AND P4, PT, R251, R4, PT ;  /* 0x00000004fb00720c */ /* 0x000fe40003f86270 */
[----:B------:R-:W4:Y:S01]  /*a370*/  LDC R4, c[0x0][0x230] ;  /* 0x00008c00ff047b82 */ /* 0x000f220000000800 */
[----:B------:R-:W-:Y:S01]  /*a380*/  LDGSTS.E [R12+0x30000], desc[UR16][R228.64], !P3 ;  /* 0x30000000e40c7fae */ /* 0x000fe2000d921850 */
[----:B------:R-:W-:Y:S02]  /*a390*/  ISETP.GE.U32.AND P3, PT, R3, 0x7fffff82, PT ;  /* 0x7fffff820300780c */ /* 0x000fe40003f66070 */
[----:B------:R-:W-:Y:S01]  /*a3a0*/  SEL R3, RZ, 0x4, !P6 ;  /* 0x00000004ff037807 */ /* 0x000fe20007000000 */
[----:B------:R-:W-:Y:S01]  /*a3b0*/  LDGSTS.E [R12+0x30004], desc[UR16][R230.64], !P2 ;  /* 0x30004000e60c7fae */ /* 0x000fe2000d121850 */
[----:B------:R-:W-:-:S02]  /*a3c0*/  ISETP.GE.U32.AND P2, PT, R5, 0x7fffff83, PT ;  /* 0x7fffff830500780c */ /* 0x000fc40003f46070 */
[----:B------:R-:W-:Y:S01]  /*a3d0*/  ISETP.GT.AND P6, PT, R65, 0x7f, PT ;  /* 0x0000007f4100780c */ /* 0x000fe20003fc4270 */
[----:B------:R-:W-:Y:S01]  /*a3e0*/  LDGSTS.E [R12+0x30008], desc[UR16][R116.64], !P1 ;  /* 0x30008000740c7fae */ /* 0x000fe2000c921850 */
[----:B------:R-:W-:Y:S01]  /*a3f0*/  SEL R3, R3, RZ, !P4 ;  /* 0x000000ff03037207 */ /* 0x000fe20006000000 */
[----:B------:R-:W4:Y:S01]  /*a400*/  LDC R5, c[0x0][0x230] ;  /* 0x00008c00ff057b82 */ /* 0x000f220000000800 */
[----:B------:R-:W-:Y:S01]  /*a410*/  ISETP.GE.U32.AND P4, PT, R0, 0x7fffff81, PT ;  /* 0x7fffff810000780c */ /* 0x000fe20003f86070 */
[----:B------:R-:W-:Y:S01]  /*a420*/  LDGSTS.E [R12+0x3000c], desc[UR16][R118.64], !P0 ;  /* 0x3000c000760c7fae */ /* 0x000fe2000c121850 */
[----:B------:R-:W-:Y:S02]  /*a430*/  SEL R0, R252, RZ, P6 ;  /* 0x000000fffc007207 */ /* 0x000fe40003000000 */
[----:B------:R-:W-:Y:S01]  /*a440*/  ISETP.NE.U32.AND P1, PT, R3, RZ, PT ;  /* 0x000000ff0300720c */ /* 0x000fe20003f25070 */
[----:B-1----:R-:W-:Y:S01]  /*a450*/  VIADD R3, R11, 0xffffffbe ;  /* 0xffffffbe0b037836 */ /* 0x002fe20000000000 */
[----:B------:R-:W-:Y:S01]  /*a460*/  ISETP.NE.U32.AND P0, PT, R0, RZ, PT ;  /* 0x000000ff0000720c */ /* 0x000fe20003f05070 */
[----:B------:R-:W-:Y:S01]  /*a470*/  STL.64 [R1+0x798], R142 ;  /* 0x0007988e01007387 */ /* 0x000fe20000100a00 */
[----:B--2---:R-:W-:Y:S01]  /*a480*/  VIADD R0, R64, 0xffffffbf ;  /* 0xffffffbf40007836 */ /* 0x004fe20000000000 */
[----:B------:R-:W1:Y:S01]  /*a490*/  LDC R252, c[0x0][0x230] ;  /* 0x00008c00fffc7b82 */ /* 0x000e620000000800 */
[----:B------:R-:W-:Y:S01]  /*a4a0*/  IMAD.MOV.U32 R11, RZ, RZ, R115 ;  /* 0x000000ffff0b7224 */ /* 0x000fe200078e0073 */
[----:B------:R2:W-:Y:S04]  /*a4b0*/  STL.64 [R1+0x790], R168 ;  /* 0x000790a801007387 */ /* 0x0005e80000100a00 */
[----:B------:R-:W-:Y:S01]  /*a4c0*/  LDGSTS.E [R12+0x34000], desc[UR16][R120.64], !P5 ;  /* 0x34000000780c7fae */ /* 0x000fe2000e921850 */
[----:B------:R-:W-:-:S02]  /*a4d0*/  ISETP.GE.U32.AND P5, PT, R0, 0x7fffff80, PT ;  /* 0x7fffff800000780c */ /* 0x000fc40003fa6070 */
[----:B---3--:R-:W-:Y:S01]  /*a4e0*/  IADD3 R0, R10, -0x43, RZ ;  /* 0xffffffbd0a007810 */ /* 0x008fe20007ffe0ff */
[----:B------:R3:W-:Y:S01]  /*a4f0*/  STL.64 [R1+0x788], R6 ;  /* 0x0007880601007387 */ /* 0x0007e20000100a00 */
[----:B------:R-:W-:-:S03]  /*a500*/  IMAD.MOV.U32 R10, RZ, RZ, R114 ;  /* 0x000000ffff0a7224 */ /* 0x000fc600078e0072 */
[----:B------:R-:W-:Y:S01]  /*a510*/  LDGSTS.E [R12+0x34004], desc[UR16][R122.64], !P2 ;  /* 0x340040007a0c7fae */ /* 0x000fe2000d121850 */
[----:B------:R-:W-:Y:S01]  /*a520*/  ISETP.GE.U32.AND P2, PT, R3, 0x7fffff7f, PT ;  /* 0x7fffff7f0300780c */ /* 0x000fe20003f46070 */
[----:B----4-:R-:W-:Y:S01]  /*a530*/  VIADD R3, R4, 0xffffffbc ;  /* 0xffffffbc04037836 */ /* 0x010fe20000000000 */
[----:B--2---:R-:W2:Y:S01]  /*a540*/  LDC R168, c[0x0][0x230] ;  /* 0x00008c00ffa87b82 */ /* 0x004ea20000000800 */
[----:B------:R-:W-:Y:S01]  /*a550*/  IMAD.SHL.U32 R4, R8, 0x40, RZ ;  /* 0x0000004008047824 */ /* 0x000fe200078e00ff */
[----:B------:R4:W-:Y:S01]  /*a560*/  STL [R1+0x644], R65 ;  /* 0x0006444101007387 */ /* 0x0009e20000100800 */
[----:B---3--:R-:W-:-:S03]  /*a570*/  LOP3.LUT R6, R13, 0x60, RZ, 0x3c, !PT ;  /* 0x000000600d067812 */ /* 0x008fc600078e3cff */
[----:B------:R-:W3:Y:S01]  /*a580*/  LDL.64 R140, [R1+0x218] ;  /* 0x00021800018c7983 */ /* 0x000ee20000100a00 */
[----:B------:R-:W-:Y:S01]  /*a590*/  IMAD.WIDE R142, R4, 0x4, R238 ;  /* 0x00000004048e7825 */ /* 0x000fe200078e02ee */
[----:B------:R-:W2:Y:S02]  /*a5a0*/  LDC R169, c[0x0][0x230] ;  /* 0x00008c00ffa97b82 */ /* 0x000ea40000000800 */
[----:B------:R-:W2:Y:S01]  /*a5b0*/  LDL.64 R112, [R1+0x1f8] ;  /* 0x0001f80001707983 */ /* 0x000ea20000100a00 */
[----:B------:R-:W-:-:S03]  /*a5c0*/  VIADD R8, R6, UR12 ;  /* 0x0000000c06087c36 */ /* 0x000fc60008000000 */
[----:B------:R-:W2:Y:S04]  /*a5d0*/  LDL.64 R110, [R1+0x1d8] ;  /* 0x0001d800016e7983 */ /* 0x000ea80000100a00 */
        /* <DEDUP_REMOVED lines=11> */
[----:B----4-:R-:W4:Y:S04]  /*a690*/  LDL.64 R64, [R1+0x58] ;  /* 0x0000580001407983 */ /* 0x010f280000100a00 */
[----:B------:R-:W4:Y:S04]  /*a6a0*/  LDL.64 R250, [R1+0x38] ;  /* 0x0000380001fa7983 */ /* 0x000f280000100a00 */
[----:B------:R-:W4:Y:S04]  /*a6b0*/  LDL.64 R114, [R1+0x18] ;  /* 0x0000180001727983 */ /* 0x000f280000100a00 */
[----:B------:R-:W4:Y:S04]  /*a6c0*/  LDL.LU.64 R6, [R1+0x20] ;  /* 0x0000200001067983 */ /* 0x000f280000300a00 */
[----:B------:R-:W3:Y:S04]  /*a6d0*/  LDL.64 R238, [R1+0x238] ;  /* 0x0002380001ee7983 */ /* 0x000ee80000100a00 */
[----:B------:R-:W-:Y:S01]  /*a6e0*/  LDGSTS.E [R12+0x34008], desc[UR16][R124.64], !P3 ;  /* 0x340080007c0c7fae */ /* 0x000fe2000d921850 */
[----:B------:R-:W-:Y:S01]  /*a6f0*/  ISETP.GE.U32.AND P3, PT, R0, 0x7fffff7e, PT ;  /* 0x7fffff7e0000780c */ /* 0x000fe20003f66070 */
[----:B------:R-:W-:-:S02]  /*a700*/  VIADD R0, R5, 0xffffffbb ;  /* 0xffffffbb05007836 */ /* 0x000fc40000000000 */
[----:B------:R-:W-:Y:S01]  /*a710*/  LDGSTS.E [R12+0x3400c], desc[UR16][R126.64], !P4 ;  /* 0x3400c0007e0c7fae */ /* 0x000fe2000e121850 */
[----:B------:R-:W-:Y:S02]  /*a720*/  ISETP.GE.U32.AND P4, PT, R3, 0x7fffff7d, PT ;  /* 0x7fffff7d0300780c */ /* 0x000fe40003f86070 */
[----:B------:R-:W-:Y:S01]  /*a730*/  ISETP.GE.U32.AND P6, PT, R0, 0x7fffff7c, PT ;  /* 0x7fffff7c0000780c */ /* 0x000fe20003fc6070 */
[C---:B------:R-:W-:Y:S01]  /*a740*/  VIADD R0, R13.reuse, UR12 ;  /* 0x0000000c0d007c36 */ /* 0x040fe20008000000 */
[----:B------:R-:W0:Y:S04]  /*a750*/  LDGDEPBAR ;  /* 0x00000000000079af */ /* 0x000e280000000000 */
[----:B------:R-:W-:Y:S04]  /*a760*/  LDGSTS.E [R0], desc[UR16][R10.64], P1 ;  /* 0x000000000a007fae */ /* 0x000fe80008921850 */
[----:B------:R-:W4:Y:S04]  /*a770*/  LDL.LU.64 R10, [R1+0x838] ;  /* 0x00083800010a7983 */ /* 0x000f280000300a00 */
[----:B------:R1:W-:Y:S04]  /*a780*/  STL.64 [R1+0x268], R142 ;  /* 0x0002688e01007387 */ /* 0x0003e80000100a00 */
[----:B---3--:R-:W-:Y:S04]  /*a790*/  LDGSTS.E [R0+0x400], desc[UR16][R238.64], P1 ;  /* 0x00400000ee007fae */ /* 0x008fe80008921850 */
[----:B------:R-:W-:Y:S04]  /*a7a0*/  LDGSTS.E [R0+0x800], desc[UR16][R140.64], P1 ;  /* 0x008000008c007fae */ /* 0x000fe80008921850 */
[----:B--2---:R-:W-:Y:S04]  /*a7b0*/  LDGSTS.E [R0+0xc00], desc[UR16][R112.64], P1 ;  /* 0x00c0000070007fae */ /* 0x004fe80008921850 */
[----:B------:R-:W-:Y:S04]  /*a7c0*/  LDGSTS.E [R0+0x1000], desc[UR16][R110.64], P1 ;  /* 0x010000006e007fae */ /* 0x000fe80008921850 */
        /* <DEDUP_REMOVED lines=11> */
[----:B----4-:R-:W-:Y:S04]  /*a880*/  LDGSTS.E [R0+0x4000], desc[UR16][R64.64], P1 ;  /* 0x0400000040007fae */ /* 0x010fe80008921850 */
[----:B------:R-:W-:Y:S04]  /*a890*/  LDGSTS.E [R0+0x4400], desc[UR16][R250.64], P1 ;  /* 0x04400000fa007fae */ /* 0x000fe80008921850 */
[----:B------:R-:W-:Y:S04]  /*a8a0*/  LDGSTS.E [R0+0x4800], desc[UR16][R114.64], P1 ;  /* 0x0480000072007fae */ /* 0x000fe80008921850 */
[----:B------:R-:W2:Y:S04]  /*a8b0*/  LDL.64 R238, [R1+0x230] ;  /* 0x0002300001ee7983 */ /* 0x000ea80000100a00 */
[----:B------:R-:W3:Y:S04]  /*a8c0*/  LDL.64 R140, [R1+0x210] ;  /* 0x00021000018c7983 */ /* 0x000ee80000100a00 */
[----:B------:R-:W4:Y:S04]  /*a8d0*/  LDL.64 R114, [R1+0x250] ;  /* 0x0002500001727983 */ /* 0x000f280000100a00 */
[----:B------:R-:W3:Y:S04]  /*a8e0*/  LDL.64 R112, [R1+0x1f0] ;  /* 0x0001f00001707983 */ /* 0x000ee80000100a00 */
        /* <DEDUP_REMOVED lines=12> */
[----:B------:R-:W3:Y:S01]  /*a9b0*/  LDL.64 R64, [R1+0x50] ;  /* 0x0000500001407983 */ /* 0x000ee20000100a00 */
[----:B------:R-:W-:-:S03]  /*a9c0*/  LOP3.LUT R3, R13, 0x20, RZ, 0x3c, !PT ;  /* 0x000000200d037812 */ /* 0x000fc600078e3cff */
[----:B------:R-:W-:Y:S04]  /*a9d0*/  LDGSTS.E [R0+0x4c00], desc[UR16][R10.64], P1 ;  /* 0x04c000000a007fae */ /* 0x000fe80008921850 */
[----:B------:R-:W-:Y:S04]  /*a9e0*/  LDGSTS.E [R0+0x5000], desc[UR16][R14.64], P1 ;  /* 0x050000000e007fae */ /* 0x000fe80008921850 */
[----:B------:R-:W-:Y:S04]  /*a9f0*/  LDGSTS.E [R0+0x5400], desc[UR16][R16.64], P1 ;  /* 0x0540000010007fae */ /* 0x000fe80008921850 */
[----:B------:R-:W-:Y:S04]  /*aa00*/  LDGSTS.E [R0+0x5800], desc[UR16][R18.64], P1 ;  /* 0x0580000012007fae */ /* 0x000fe80008921850 */
[----:B------:R-:W-:Y:S01]  /*aa10*/  LDGSTS.E [R0+0x5c00], desc[UR16][R20.64], P1 ;  /* 0x05c0000014007fae */ /* 0x000fe20008921850 */
[----:B------:R-:W-:-:S03]  /*aa20*/  VIADD R3, R3, UR12 ;  /* 0x0000000c03037c36 */ /* 0x000fc60008000000 */
        /* <DEDUP_REMOVED lines=8> */
[----:B------:R-:W3:Y:S04]  /*aab0*/  LDL.64 R250, [R1+0x30] ;  /* 0x0000300001fa7983 */ /* 0x000ee80000100a00 */
[----:B----4-:R-:W-:Y:S04]  /*aac0*/  LDGSTS.E [R3+0x100], desc[UR16][R114.64], P1 ;  /* 0x0010000072037fae */ /* 0x010fe80008921850 */
[----:B--2---:R-:W-:Y:S04]  /*aad0*/  LDGSTS.E [R3+0x500], desc[UR16][R238.64], P1 ;  /* 0x00500000ee037fae */ /* 0x004fe80008921850 */
[----:B---3--:R-:W-:Y:S04]  /*aae0*/  LDGSTS.E [R3+0x900], desc[UR16][R140.64], P1 ;  /* 0x009000008c037fae */ /* 0x008fe80008921850 */
[----:B------:R-:W2:Y:S04]  /*aaf0*/  LDL.LU.64 R114, [R1+0x830] ;  /* 0x0008300001727983 */ /* 0x000ea80000300a00 */
        /* <DEDUP_REMOVED lines=13> */
[----:B------:R-:W-:Y:S04]  /*abd0*/  LDGSTS.E [R3+0x3d00], desc[UR16][R90.64], P1 ;  /* 0x03d000005a037fae */ /* 0x000fe80008921850 */
[----:B------:R-:W4:Y:S04]  /*abe0*/  LDL.64 R112, [R1+0x228] ;  /* 0x0002280001707983 */ /* 0x000f280000100a00 */
[----:B------:R-:W-:Y:S04]  /*abf0*/  LDGSTS.E [R3+0x4100], desc[UR16][R64.64], P1 ;  /* 0x0410000040037fae */ /* 0x000fe80008921850 */
[----:B------:R-:W4:Y:S01]  /*ac00*/  LDL.64 R66, [R1+0x208] ;  /* 0x0002080001427983 */ /* 0x000f220000100a00 */
[----:B------:R-:W-:-:S03]  /*ac10*/  LOP3.LUT R5, R13, 0x40, RZ, 0x3c, !PT ;  /* 0x000000400d057812 */ /* 0x000fc600078e3cff */
[----:B------:R-:W4:Y:S04]  /*ac20*/  LDL.64 R110, [R1+0x1c8] ;  /* 0x0001c800016e7983 */ /* 0x000f280000100a00 */
[----:B------:R-:W4:Y:S04]  /*ac30*/  LDL.64 R64, [R1+0x1e8] ;  /* 0x0001e80001407983 */ /* 0x000f280000100a00 */
[----:B------:R-:W4:Y:S01]  /*ac40*/  LDL.64 R108, [R1+0x1a8] ;  /* 0x0001a800016c7983 */ /* 0x000f220000100a00 */
[----:B------:R-:W-:-:S03]  /*ac50*/  VIADD R5, R5, UR12 ;  /* 0x0000000c05057c36 */ /* 0x000fc60008000000 */
[----:B------:R-:W4:Y:S04]  /*ac60*/  LDL.64 R106, [R1+0x188] ;  /* 0x00018800016a7983 */ /* 0x000f280000100a00 */
[----:B------:R-:W4:Y:S04]  /*ac70*/  LDL.64 R104, [R1+0x168] ;  /* 0x0001680001687983 */ /* 0x000f280000100a00 */
[----:B------:R-:W4:Y:S04]  /*ac80*/  LDL.64 R102, [R1+0x148] ;  /* 0x0001480001667983 */ /* 0x000f280000100a00 */
[----:B------:R-:W4:Y:S04]  /*ac90*/  LDL.64 R100, [R1+0x128] ;  /* 0x0001280001647983 */ /* 0x000f280000100a00 */
[----:B------:R-:W-:Y:S04]  /*aca0*/  LDGSTS.E [R3+0x4500], desc[UR16][R250.64], P1 ;  /* 0x04500000fa037fae */ /* 0x000fe80008921850 */
[----:B------:R-:W4:Y:S04]  /*acb0*/  LDL.64 R98, [R1+0x108] ;  /* 0x0001080001627983 */ /* 0x000f280000100a00 */
[----:B------:R-:W4:Y:S04]  /*acc0*/  LDL.64 R96, [R1+0xe8] ;  /* 0x0000e80001607983 */ /* 0x000f280000100a00 */
[----:B------:R-:W4:Y:S04]  /*acd0*/  LDL.64 R94, [R1+0xc8] ;  /* 0x0000c800015e7983 */ /* 0x000f280000100a00 */
[----:B------:R-:W4:Y:S04]  /*ace0*/  LDL.64 R92, [R1+0xa8] ;  /* 0x0000a800015c7983 */ /* 0x000f280000100a00 */
[----:B------:R-:W4:Y:S04]  /*acf0*/  LDL.64 R90, [R1+0x88] ;  /* 0x00008800015a7983 */ /* 0x000f280000100a00 */
[----:B------:R-:W4:Y:S04]  /*ad00*/  LDL.64 R250, [R1+0x68] ;  /* 0x0000680001fa7983 */ /* 0x000f280000100a00 */
[----:B------:R-:W4:Y:S04]  /*ad10*/  LDL.64 R238, [R1+0x60] ;  /* 0x0000600001ee7983 */ /* 0x000f280000100a00 */
        /* <DEDUP_REMOVED lines=14> */
[----:B---3--:R-:W-:Y:S04]  /*ae00*/  LDGSTS.E [R5+0x200], desc[UR16][R140.64], P1 ;  /* 0x002000008c057fae */ /* 0x008fe80008921850 */
[----:B----4-:R-:W-:Y:S04]  /*ae10*/  LDGSTS.E [R5+0x600], desc[UR16][R112.64], P1 ;  /* 0x0060000070057fae */ /* 0x010fe80008921850 */
[----:B------:R-:W2:Y:S04]  /*ae20*/  LDL.64 R114, [R1+0x48] ;  /* 0x0000480001727983 */ /* 0x000ea80000100a00 */
[----:B------:R-:W-:Y:S04]  /*ae30*/  LDGSTS.E [R5+0xa00], desc[UR16][R66.64], P1 ;  /* 0x00a0000042057fae */ /* 0x000fe80008921850 */
[----:B------:R-:W3:Y:S04]  /*ae40*/  LDL.64 R140, [R1+0x240] ;  /* 0x00024000018c7983 */ /* 0x000ee80000100a00 */
[----:B------:R-:W-:Y:S04]  /*ae50*/  LDGSTS.E [R5+0xe00], desc[UR16][R64.64], P1 ;  /* 0x00e0000040057fae */ /* 0x000fe80008921850 */
[----:B------:R-:W4:Y:S04]  /*ae60*/  LDL.64 R66, [R1+0x28] ;  /* 0x0000280001427983 */ /* 0x000f280000100a00 */
[----:B------:R-:W-:Y:S04]  /*ae70*/  LDGSTS.E [R5+0x1200], desc[UR16][R110.64], P1 ;  /* 0x012000006e057fae */ /* 0x000fe80008921850 */
[----:B------:R-:W3:Y:S04]  /*ae80*/  LDL.64 R64, [R1+0x8] ;  /* 0x0000080001407983 */ /* 0x000ee80000100a00 */
        /* <DEDUP_REMOVED lines=24> */
[----:B--2---:R-:W-:Y:S04]  /*b010*/  LDGSTS.E [R5+0x4200], desc[UR16][R114.64], P1 ;  /* 0x0420000072057fae */ /* 0x004fe80008921850 */
[----:B------:R-:W2:Y:S04]  /*b020*/  LDL.64 R114, [R1+0x80] ;  /* 0x0000800001727983 */ /* 0x000ea80000100a00 */
[----:B----4-:R-:W-:Y:S04]  /*b030*/  LDGSTS.E [R5+0x4600], desc[UR16][R66.64], P1 ;  /* 0x0460000042057fae */ /* 0x010fe80008921850 */
[----:B---3--:R-:W-:Y:S04]  /*b040*/  LDGSTS.E [R5+0x4a00], desc[UR16][R64.64], P1 ;  /* 0x04a0000040057fae */ /* 0x008fe80008921850 */
[----:B------:R-:W3:Y:S04]  /*b050*/  LDL.LU.64 R66, [R1+0x828] ;  /* 0x0008280001427983 */ /* 0x000ee80000300a00 */
[----:B------:R-:W4:Y:S04]  /*b060*/  LDL.LU.64 R64, [R1+0x820] ;  /* 0x0008200001407983 */ /* 0x000f280000300a00 */
[----:B----4-:R-:W-:Y:S04]  /*b070*/  LDGSTS.E [R5+0x4e00], desc[UR16][R64.64], P1 ;  /* 0x04e0000040057fae */ /* 0x010fe80008921850 */
[----:B---3--:R-:W-:Y:S04]  /*b080*/  LDGSTS.E [R5+0x5200], desc[UR16][R66.64], P1 ;  /* 0x0520000042057fae */ /* 0x008fe80008921850 */
        /* <DEDUP_REMOVED lines=14> */
[----:B------:R-:W3:Y:S04]  /*b170*/  LDL.LU.64 R140, [R1+0x818] ;  /* 0x00081800018c7983 */ /* 0x000ee80000300a00 */
[----:B------:R-:W4:Y:S04]  /*b180*/  LDL.LU.64 R112, [R1+0x810] ;  /* 0x0008100001707983 */ /* 0x000f280000300a00 */
[----:B------:R-:W3:Y:S04]  /*b190*/  LDL.LU.64 R110, [R1+0x808] ;  /* 0x00080800016e7983 */ /* 0x000ee80000300a00 */
[----:B------:R-:W-:Y:S04]  /*b1a0*/  LDGSTS.E [R8+0xf00], desc[UR16][R108.64], P1 ;  /* 0x00f000006c087fae */ /* 0x000fe80008921850 */
[----:B------:R-:W-:Y:S04]  /*b1b0*/  LDGSTS.E [R8+0x1300], desc[UR16][R106.64], P1 ;  /* 0x013000006a087fae */ /* 0x000fe80008921850 */
[----:B------:R-:W-:Y:S04]  /*b1c0*/  LDGSTS.E [R8+0x1700], desc[UR16][R104.64], P1 ;  /* 0x0170000068087fae */ /* 0x000fe80008921850 */
[----:B------:R-:W4:Y:S04]  /*b1d0*/  LDL.LU.64 R108, [R1+0x800] ;  /* 0x00080000016c7983 */ /* 0x000f280000300a00 */
[----:B------:R-:W3:Y:S04]  /*b1e0*/  LDL.LU.64 R106, [R1+0x7f8] ;  /* 0x0007f800016a7983 */ /* 0x000ee80000300a00 */
[----:B------:R-:W4:Y:S04]  /*b1f0*/  LDL.LU.64 R104, [R1+0x7f0] ;  /* 0x0007f00001687983 */ /* 0x000f280000300a00 */
        /* <DEDUP_REMOVED lines=14> */
[----:B--2---:R-:W-:Y:S04]  /*b2e0*/  LDGSTS.E [R8+0x3b00], desc[UR16][R114.64], P1 ;  /* 0x03b0000072087fae */ /* 0x004fe80008921850 */
[----:B------:R-:W2:Y:S04]  /*b2f0*/  LDL.LU.64 R90, [R1+0x7b8] ;  /* 0x0007b800015a7983 */ /* 0x000ea80000300a00 */
[----:B------:R-:W3:Y:S04]  /*b300*/  LDL.LU.64 R250, [R1+0x7b0] ;  /* 0x0007b00001fa7983 */ /* 0x000ee80000300a00 */
[----:B------:R-:W4:Y:S04]  /*b310*/  LDL.LU.64 R114, [R1+0x7a8] ;  /* 0x0007a80001727983 */ /* 0x000f280000300a00 */
[----:B------:R1:W-:Y:S02]  /*b320*/  LDGSTS.E [R8+0x3f00], desc[UR16][R238.64], P1 ;  /* 0x03f00000ee087fae */ /* 0x0003e40008921850 */
[----:B-1----:R-:W-:Y:S01]  /*b330*/  VIADD R252, R252, 0xffffffba ;  /* 0xffffffbafcfc7836 */ /* 0x002fe20000000000 */
[----:B------:R-:W1:Y:S01]  /*b340*/  LDC R239, c[0x0][0x230] ;  /* 0x00008c00ffef7b82 */ /* 0x000e620000000800 */
[----:B----4-:R-:W-:Y:S04]  /*b350*/  LDGSTS.E [R8+0x4300], desc[UR16][R114.64], P1 ;  /* 0x0430000072087fae */ /* 0x010fe80008921850 */
[----:B------:R-:W-:Y:S04]  /*b360*/  LDGSTS.E [R8+0x4700], desc[UR16][R6.64], P1 ;  /* 0x0470000006087fae */ /* 0x000fe80008921850 */
[----:B---3--:R-:W-:Y:S04]  /*b370*/  LDGSTS.E [R8+0x4b00], desc[UR16][R250.64], P1 ;  /* 0x04b00000fa087fae */ /* 0x008fe80008921850 */
[----:B------:R-:W3:Y:S04]  /*b380*/  LDL.LU.64 R114, [R1+0x7a0] ;  /* 0x0007a00001727983 */ /* 0x000ee80000300a00 */
        /* <DEDUP_REMOVED lines=13> */
[----:B------:R-:W0:Y:S01]  /*b460*/  LDGDEPBAR ;  /* 0x00000000000079af */ /* 0x000e220000000000 */
[----:B------:R-:W-:Y:S06]  /*b470*/  BAR.SYNC.DEFER_BLOCKING 0x0 ;  /* 0x0000000000007b1d */ /* 0x000fec0000010000 */
[----:B------:R-:W-:Y:S01]  /*b480*/  @!PT LDS RZ, [RZ] ;  /* 0x00000000fffff984 */ /* 0x000fe20000000800 */
[----:B------:R-:W-:Y:S01]  /*b490*/  @!PT LDS RZ, [RZ] ;  /* 0x00000000fffff984 */ /* 0x000fe20000000800 */
[----:B------:R-:W-:Y:S01]  /*b4a0*/  @!PT LDS RZ, [RZ] ;  /* 0x00000000fffff984 */ /* 0x000fe20000000800 */
[----:B------:R2:W-:Y:S02]  /*b4b0*/  LDGSTS.E [R2+0x38000], desc[UR16][R142.64], !P5 ;  /* 0x380000008e027fae */ /* 0x0005e4000e921850 */
[----:B--2---:R-:W-:-:S04]  /*b4c0*/  IMAD.WIDE R142, R4, 0x4, R140 ;  /* 0x00000004048e7825 */ /* 0x004fc800078e028c */
[----:B------:R-:W-:Y:S01]  /*b4d0*/  VIADD R238, R169, 0xffffff9f ;  /* 0xffffff9fa9ee7836 */ /* 0x000fe20000000000 */
[----:B------:R2:W-:Y:S01]  /*b4e0*/  STL.64 [R1+0x270], R142 ;  /* 0x0002708e01007387 */ /* 0x0005e20000100a00 */
[----:B------:R-:W-:Y:S01]  /*b4f0*/  ISETP.GE.U32.AND P1, PT, R252, 0x7fffff7b, PT ;  /* 0x7fffff7bfc00780c */ /* 0x000fe20003f26070 */
[----:B------:R-:W-:Y:S01]  /*b500*/  VIADD R140, R168, 0xffffffb9 ;  /* 0xffffffb9a88c7836 */ /* 0x000fe20000000000 */
[----:B------:R-:W3:Y:S01]  /*b510*/  LDC R252, c[0x0][0x230] ;  /* 0x00008c00fffc7b82 */ /* 0x000ee20000000800 */
[----:B------:R-:W-:Y:S07]  /*b520*/  LDGSTS.E [R2+0x38004], desc[UR16][R142.64], !P2 ;  /* 0x380040008e027fae */ /* 0x000fee000d121850 */
[----:B------:R-:W4:Y:S01]  /*b530*/  LDC R141, c[0x0][0x230] ;  /* 0x00008c00ff8d7b82 */ /* 0x000f220000000800 */
[----:B--2---:R-:W2:Y:S01]  /*b540*/  LDL.LU.64 R142, [R1+0x798] ;  /* 0x00079800018e7983 */ /* 0x004ea20000300a00 */
[----:B------:R-:W-:-:S05]  /*b550*/  IMAD.WIDE R168, R4, 0x4, R132 ;  /* 0x0000000404a87825 */ /* 0x000fca00078e0284 */
[----:B------:R2:W-:Y:S04]  /*b560*/  STL.64 [R1+0x290], R168 ;  /* 0x000290a801007387 */ /* 0x0005e80000100a00 */
[----:B------:R2:W-:Y:S01]  /*b570*/  LDGSTS.E [R2+0x38008], desc[UR16][R168.64], !P3 ;  /* 0x38008000a8027fae */ /* 0x0005e2000d921850 */
[----:B---3--:R-:W-:Y:S02]  /*b580*/  VIADD R132, R252, 0xffffff9e ;  /* 0xffffff9efc847836 */ /* 0x008fe40000000000 */
[----:B------:R-:W3:Y:S01]  /*b590*/  LDC R252, c[0x0][0x230] ;  /* 0x00008c00fffc7b82 */ /* 0x000ee20000000800 */
[----:B------:R-:W-:-:S07]  /*b5a0*/  ISETP.GE.U32.AND P5, PT, R238, 0x7fffff60, PT ;  /* 0x7fffff60ee00780c */ /* 0x000fce0003fa6070 */
[----:B------:R-:W4:Y:S01]  /*b5b0*/  LDC R238, c[0x0][0x230] ;  /* 0x00008c00ffee7b82 */ /* 0x000f220000000800 */
[----:B--2---:R-:W-:-:S05]  /*b5c0*/  IMAD.WIDE R168, R4, 0x4, R142 ;  /* 0x0000000404a87825 */ /* 0x004fca00078e028e */
[----:B------:R2:W-:Y:S04]  /*b5d0*/  STL.64 [R1+0x298], R168 ;  /* 0x000298a801007387 */ /* 0x0005e80000100a00 */
[----:B------:R-:W-:Y:S04]  /*b5e0*/  LDGSTS.E [R2+0x3800c], desc[UR16][R168.64], !P4 ;  /* 0x3800c000a8027fae */ /* 0x000fe8000e121850 */
[----:B--2---:R-:W2:Y:S01]  /*b5f0*/  LDL.LU.64 R168, [R1+0x790] ;  /* 0x0007900001a87983 */ /* 0x004ea20000300a00 */
[----:B---3--:R-:W-:Y:S02]  /*b600*/  VIADD R133, R252, 0xffffff9d ;  /* 0xffffff9dfc857836 */ /* 0x008fe40000000000 */
[----:B------:R-:W3:Y:S01]  /*b610*/  LDC R252, c[0x0][0x230] ;  /* 0x00008c00fffc7b82 */ /* 0x000ee20000000800 */
[----:B------:R-:W-:Y:S01]  /*b620*/  ISETP.GE.U32.AND P3, PT, R132, 0x7fffff5f, PT ;  /* 0x7fffff5f8400780c */ /* 0x000fe20003f66070 */
[----:B------:R-:W-:Y:S01]  /*b630*/  IMAD.WIDE R142, R4, 0x4, R136 ;  /* 0x00000004048e7825 */ /* 0x000fe200078e0288 */
[----:B------:R-:W-:-:S02]  /*b640*/  ISETP.GE.U32.AND P2, PT, R140, 0x7fffff7a, PT ;  /* 0x7fffff7a8c00780c */ /* 0x000fc40003f46070 */
[----:B------:R-:W-:Y:S02]  /*b650*/  ISETP.GE.U32.AND P4, PT, R133, 0x7fffff5e, PT ;  /* 0x7fffff5e8500780c */ /* 0x000fe40003f86070 */
[----:B------:R4:W-:Y:S01]  /*b660*/  LDGSTS.E [R2+0x3c000], desc[UR16][R142.64], !P5 ;  /* 0x3c0000008e027fae */ /* 0x0009e2000e921850 */
[----:B------:R-:W2:Y:S01]  /*b670*/  LDC R136, c[0x0][0x230] ;  /* 0x00008c00ff887b82 */ /* 0x000ea20000000800 */
[----:B-1----:R-:W-:Y:S02]  /*b680*/  VIADD R133, R239, 0xffffffb7 ;  /* 0xffffffb7ef857836 */ /* 0x002fe40000000000 */
[----:B------:R4:W-:Y:S05]  /*b690*/  STL.64 [R1+0x438], R142 ;  /* 0x0004388e01007387 */ /* 0x0009ea0000100a00 */
[----:B------:R-:W1:Y:S01]  /*b6a0*/  LDC R140, c[0x0][0x230] ;  /* 0x00008c00ff8c7b82 */ /* 0x000e620000000800 */
[----:B---3--:R-:W-:-:S07]  /*b6b0*/  IADD3 R132, R252, -0x64, RZ ;  /* 0xffffff9cfc847810 */ /* 0x008fce0007ffe0ff */
[----:B----4-:R-:W3:Y:S01]  /*b6c0*/  LDC R142, c[0x0][0x230] ;  /* 0x00008c00ff8e7b82 */ /* 0x010ee20000000800 */
[----:B------:R-:W-:Y:S01]  /*b6d0*/  ISETP.GE.U32.AND P5, PT, R132, 0x7fffff5d, PT ;  /* 0x7fffff5d8400780c */ /* 0x000fe20003fa6070 */
[----:B------:R-:W-:-:S06]  /*b6e0*/  VIADD R132, R238, 0xffffffb8 ;  /* 0xffffffb8ee847836 */ /* 0x000fcc0000000000 */
[----:B------:R-:W4:Y:S01]  /*b6f0*/  LDC R143, c[0x0][0x230] ;  /* 0x00008c00ff8f7b82 */ /* 0x000f220000000800 */
[----:B------:R-:W-:-:S04]  /*b700*/  IMAD.WIDE R138, R4, 0x4, R138 ;  /* 0x00000004048a7825 */ /* 0x000fc800078e028a */
[----:B------:R-:W-:-:S03]  /*b710*/  IMAD.WIDE R156, R4, 0x4, R156 ;  /* 0x00000004049c7825 */ /* 0x000fc600078e029c */
[----:B------:R-:W4:Y:S01]  /*b720*/  LDC R137, c[0x0][0x230] ;  /* 0x00008c00ff897b82 */ /* 0x000f220000000800 */
[----:B------:R-:W-:-:S04]  /*b730*/  IMAD.WIDE R166, R4, 0x4, R166 ;  /* 0x0000000404a67825 */ /* 0x000fc800078e02a6 */
[----:B------:R-:W-:-:S04]  /*b740*/  IMAD.WIDE R194, R4, 0x4, R194 ;  /* 0x0000000404c27825 */ /* 0x000fc800078e02c2 */
[----:B------:R-:W-:-:S04]  /*b750*/  IMAD.WIDE R170, R4, 0x4, R170 ;  /* 0x0000000404aa7825 */ /* 0x000fc800078e02aa */
[----:B------:R-:W-:-:S04]  /*b760*/  IMAD.WIDE R184, R4, 0x4, R184 ;  /* 0x0000000404b87825 */ /* 0x000fc800078e02b8 */
[----:B------:R-:W-:-:S04]  /*b770*/  IMAD.WIDE R232, R4, 0x4, R232 ;  /* 0x0000000404e87825 */ /* 0x000fc800078e02e8 */
[----:B------:R-:W-:-:S04]  /*b780*/  IMAD.WIDE R210, R4, 0x4, R210 ;  /* 0x0000000404d27825 */ /* 0x000fc800078e02d2 */
[----:B------:R-:W-:-:S04]  /*b790*/  IMAD.WIDE R198, R4, 0x4, R198 ;  /* 0x0000000404c67825 */ /* 0x000fc800078e02c6 */
[----:B------:R-:W-:-:S04]  /*b7a0*/  IMAD.WIDE R212, R4, 0x4, R212 ;  /* 0x0000000404d47825 */ /* 0x000fc800078e02d4 */
[----:B--2---:R-:W-:-:S04]  /*b7b0*/  IMAD.WIDE R168, R4, 0x4, R168 ;  /* 0x0000000404a87825 */ /* 0x004fc800078e02a8 */
[----:B------:R-:W-:Y:S02]  /*b7c0*/  IMAD.MOV.U32 R238, RZ, RZ, R168 ;  /* 0x000000ffffee7224 */ /* 0x000fe400078e00a8 */
[----:B------:R-:W-:Y:S01]  /*b7d0*/  IMAD.MOV.U32 R239, RZ, RZ, R169 ;  /* 0x000000ffffef7224 */ /* 0x000fe200078e00a9 */
[----:B------:R2:W-:Y:S04]  /*b7e0*/  STL.64 [R1+0x450], R168 ;  /* 0x000450a801007387 */ /* 0x0005e80000100a00 */
[----:B------:R1:W-:Y:S01]  /*b7f0*/  LDGSTS.E [R2+0x3c004], desc[UR16][R238.64], !P3 ;  /* 0x3c004000ee027fae */ /* 0x0003e2000d921850 */
[----:B------:R-:W-:Y:S02]  /*b800*/  ISETP.GE.U32.AND P3, PT, R132, 0x7fffff79, PT ;  /* 0x7fffff798400780c */ /* 0x000fe40003f66070 */
[----:B------:R-:W4:Y:S01]  /*b810*/  LDC R132, c[0x0][0x230] ;  /* 0x00008c00ff847b82 */ /* 0x000f220000000800 */
[----:B--2---:R-:W-:-:S07]  /*b820*/  IMAD.WIDE R168, R4, 0x4, R128 ;  /* 0x0000000404a87825 */ /* 0x004fce00078e0280 */
[----:B------:R-:W2:Y:S01]  /*b830*/  LDC R129, c[0x0][0x230] ;  /* 0x00008c00ff817b82 */ /* 0x000ea20000000800 */
[----:B------:R-:W-:Y:S01]  /*b840*/  VIADD R128, R141, 0xffffffb6 ;  /* 0xffffffb68d807836 */ /* 0x000fe20000000000 */
[----:B------:R-:W-:Y:S01]  /*b850*/  STL.64 [R1+0x468], R168 ;  /* 0x000468a801007387 */ /* 0x000fe20000100a00 */
[----:B-1----:R-:W-:-:S03]  /*b860*/  IMAD.WIDE R238, R4, 0x4, R150 ;  /* 0x0000000404ee7825 */ /* 0x002fc600078e0296 */
[----:B------:R-:W-:Y:S01]  /*b870*/  LDGSTS.E [R2+0x3c008], desc[UR16][R168.64], !P4 ;  /* 0x3c008000a8027fae */ /* 0x000fe2000e121850 */
[----:B------:R-:W-:Y:S02]  /*b880*/  ISETP.GE.U32.AND P4, PT, R133, 0x7fffff78, PT ;  /* 0x7fffff788500780c */ /* 0x000fe40003f86070 */
[----:B------:R-:W1:Y:S01]  /*b890*/  LDC R133, c[0x0][0x230] ;  /* 0x00008c00ff857b82 */ /* 0x000e620000000800 */
[----:B------:R3:W-:Y:S04]  /*b8a0*/  STL.64 [R1+0x478], R138 ;  /* 0x0004788a01007387 */ /* 0x0007e80000100a00 */
[----:B------:R3:W-:Y:S01]  /*b8b0*/  LDGSTS.E [R2+0x3c00c], desc[UR16][R138.64], !P5 ;  /* 0x3c00c0008a027fae */ /* 0x0007e2000e921850 */
[----:B------:R-:W-:Y:S01]  /*b8c0*/  ISETP.GE.U32.AND P5, PT, R128, 0x7fffff77, PT ;  /* 0x7fffff778000780c */ /* 0x000fe20003fa6070 */
[----:B------:R-:W-:-:S02]  /*b8d0*/  VIADD R128, R140, 0xffffffb5 ;  /* 0xffffffb58c807836 */ /* 0x000fc40000000000 */
[----:B------:R-:W-:Y:S01]  /*b8e0*/  LDGSTS.E [R244+0x38000], desc[UR16][R238.64], !P6 ;  /* 0x38000000eef47fae */ /* 0x000fe2000f121850 */
[----:B---3--:R-:W-:-:S04]  /*b8f0*/  IMAD.WIDE R138, R4, 0x4, R144 ;  /* 0x00000004048a7825 */ /* 0x008fc800078e0290 */
[----:B------:R-:W-:Y:S01]  /*b900*/  VIADD R2, R136, 0xffffff9b ;  /* 0xffffff9b88027836 */ /* 0x000fe20000000000 */
[----:B------:R3:W-:Y:S01]  /*b910*/  STL.64 [R1+0x260], R138 ;  /* 0x0002608a01007387 */ /* 0x0007e20000100a00 */
[----:B------:R-:W1:Y:S01]  /*b920*/  LDC R136, c[0x0][0x230] ;  /* 0x00008c00ff887b82 */ /* 0x000e620000000800 */
[----:B------:R-:W-:Y:S02]  /*b930*/  ISETP.GE.U32.AND P6, PT, R128, 0x7fffff76, PT ;  /* 0x7fffff768000780c */ /* 0x000fe40003fc6070 */
[----:B------:R3:W-:Y:S01]  /*b940*/  LDGSTS.E [R244+0x38004], desc[UR16][R138.64], !P1 ;  /* 0x380040008af47fae */ /* 0x0007e2000c921850 */
[----:B------:R-:W-:Y:S01]  /*b950*/  ISETP.GE.U32.AND P1, PT, R2, 0x7fffff5c, PT ;  /* 0x7fffff5c0200780c */ /* 0x000fe20003f26070 */
[----:B------:R-:W-:Y:S02]  /*b960*/  VIADD R128, R142, 0xffffff9a ;  /* 0xffffff9a8e807836 */ /* 0x000fe40000000000 */
[----:B----4-:R-:W-:Y:S01]  /*b970*/  VIADD R2, R143, 0xffffff99 ;  /* 0xffffff998f027836 */ /* 0x010fe20000000000 */
[----:B------:R-:W-:Y:S01]  /*b980*/  LDGSTS.E [R244+0x38008], desc[UR16][R156.64], !P2 ;  /* 0x380080009cf47fae */ /* 0x000fe2000d121850 */
[----:B---3--:R-:W-:Y:S01]  /*b990*/  IMAD.WIDE R138, R4, 0x4, R148 ;  /* 0x00000004048a7825 */ /* 0x008fe200078e0294 */
[----:B------:R-:W-:-:S04]  /*b9a0*/  ISETP.GE.U32.AND P2, PT, R128, 0x7fffff5b, PT ;  /* 0x7fffff5b8000780c */ /* 0x000fc80003f46070 */
[----:B------:R3:W-:Y:S01]  /*b9b0*/  STL.64 [R1+0x288], R138 ;  /* 0x0002888a01007387 */ /* 0x0007e20000100a00 */
[----:B------:R-:W-:-:S03]  /*b9c0*/  IMAD.WIDE R144, R4, 0x4, R190 ;  /* 0x0000000404907825 */ /* 0x000fc600078e02be */
[----:B------:R3:W-:Y:S01]  /*b9d0*/  LDGSTS.E [R244+0x3800c], desc[UR16][R138.64], !P3 ;  /* 0x3800c0008af47fae */ /* 0x0007e2000d921850 */
[----:B------:R-:W-:Y:S01]  /*b9e0*/  ISETP.GE.U32.AND P3, PT, R2, 0x7fffff5a, PT ;  /* 0x7fffff5a0200780c */ /* 0x000fe20003f66070 */
[----:B------:R-:W-:Y:S02]  /*b9f0*/  VIADD R2, R132, 0xffffff98 ;  /* 0xffffff9884027836 */ /* 0x000fe40000000000 */
[----:B------:R-:W4:Y:S01]  /*ba00*/  LDC R132, c[0x0][0x230] ;  /* 0x00008c00ff847b82 */ /* 0x000f220000000800 */
[----:B------:R-:W-:Y:S07]  /*ba10*/  LDGSTS.E [R244+0x3c000], desc[UR16][R144.64], !P1 ;  /* 0x3c00000090f47fae */ /* 0x000fee000c921850 */
[----:B---3--:R-:W3:Y:S01]  /*ba20*/  LDC R139, c[0x0][0x230] ;  /* 0x00008c00ff8b7b82 */ /* 0x008ee20000000800 */
[----:B--2---:R-:W-:-:S07]  /*ba30*/  VIADD R128, R129, 0xffffffb4 ;  /* 0xffffffb481807836 */ /* 0x004fce0000000000 */
[----:B------:R-:W2:Y:S01]  /*ba40*/  LDC R138, c[0x0][0x230] ;  /* 0x00008c00ff8a7b82 */ /* 0x000ea20000000800 */
[----:B------:R-:W-:Y:S01]  /*ba50*/  ISETP.GE.U32.AND P1, PT, R2, 0x7fffff59, PT ;  /* 0x7fffff590200780c */ /* 0x000fe20003f26070 */
[C---:B------:R-:W-:Y:S01]  /*ba60*/  IMAD.WIDE R142, R4.reuse, 0x4, R154 ;  /* 0x00000004048e7825 */ /* 0x040fe200078e029a */
[----:B------:R-:W-:Y:S03]  /*ba70*/  STL.64 [R1+0x410], R144 ;  /* 0x0004109001007387 */ /* 0x000fe60000100a00 */
[C---:B------:R-:W-:Y:S02]  /*ba80*/  IMAD.WIDE R140, R4.reuse, 0x4, R152 ;  /* 0x00000004048c7825 */ /* 0x040fe400078e0298 */
[----:B------:R-:W4:Y:S02]  /*ba90*/  LDC R129, c[0x0][0x230] ;  /* 0x00008c00ff817b82 */ /* 0x000f240000000800 */
[----:B-1----:R-:W-:Y:S01]  /*baa0*/  VIADD R2, R133, 0xffffffb3 ;  /* 0xffffffb385027836 */ /* 0x002fe20000000000 */
[----:B------:R-:W-:Y:S01]  /*bab0*/  STL.64 [R1+0x430], R142 ;  /* 0x0004308e01007387 */ /* 0x000fe20000100a00 */
[----:B------:R-:W-:-:S03]  /*bac0*/  IMAD.WIDE R168, R4, 0x4, R158 ;  /* 0x0000000404a87825 */ /* 0x000fc600078e029e */
[----:B------:R-:W-:Y:S01]  /*bad0*/  LDGSTS.E [R244+0x3c004], desc[UR16][R142.64], !P2 ;  /* 0x3c0040008ef47fae */ /* 0x000fe2000d121850 */
[----:B------:R-:W1:Y:S03]  /*bae0*/  LDC R133, c[0x0][0x230] ;  /* 0x00008c00ff857b82 */ /* 0x000e660000000800 */
[----:B------:R3:W-:Y:S01]  /*baf0*/  STL.64 [R1+0x448], R140 ;  /* 0x0004488c01007387 */ /* 0x0007e20000100a00 */
[----:B------:R-:W-:-:S03]  /*bb00*/  ISETP.GE.U32.AND P2, PT, R128, 0x7fffff75, PT ;  /* 0x7fffff758000780c */ /* 0x000fc60003f46070 */
[----:B------:R3:W-:Y:S01]  /*bb10*/  LDGSTS.E [R244+0x3c008], desc[UR16][R140.64], !P3 ;  /* 0x3c0080008cf47fae */ /* 0x0007e2000d921850 */
[----:B------:R-:W-:Y:S01]  /*bb20*/  ISETP.GE.U32.AND P3, PT, R2, 0x7fffff74, PT ;  /* 0x7fffff740200780c */ /* 0x000fe20003f66070 */
[----:B------:R-:W-:Y:S02]  /*bb30*/  VIADD R2, R136, 0xffffff97 ;  /* 0xffffff9788027836 */ /* 0x000fe40000000000 */
[----:B------:R-:W-:Y:S01]  /*bb40*/  VIADD R128, R137, 0xffffffb2 ;  /* 0xffffffb289807836 */ /* 0x000fe20000000000 */
[----:B------:R-:W1:Y:S01]  /*bb50*/  LDC R136, c[0x0][0x230] ;  /* 0x00008c00ff887b82 */ /* 0x000e620000000800 */
[----:B---3--:R-:W-:-:S07]  /*bb60*/  IMAD.WIDE R140, R4, 0x4, R234 ;  /* 0x00000004048c7825 */ /* 0x008fce00078e02ea */
[----:B------:R-:W3:Y:S01]  /*bb70*/  LDC R137, c[0x0][0x230] ;  /* 0x00008c00ff897b82 */ /* 0x000ee20000000800 */
[----:B------:R4:W-:Y:S01]  /*bb80*/  LDGSTS.E [R244+0x3c00c], desc[UR16][R140.64], !P1 ;  /* 0x3c00c0008cf47fae */ /* 0x0009e2000c921850 */
[----:B------:R-:W-:Y:S01]  /*bb90*/  IMAD.WIDE R190, R4, 0x4, R160 ;  /* 0x0000000404be7825 */ /* 0x000fe200078e02a0 */
[----:B------:R-:W-:Y:S02]  /*bba0*/  ISETP.GE.U32.AND P1, PT, R128, 0x7fffff73, PT ;  /* 0x7fffff738000780c */ /* 0x000fe40003f26070 */
[----:B------:R-:W-:Y:S01]  /*bbb0*/  LDGSTS.E [R245+0x38000], desc[UR16][R168.64], !P4 ;  /* 0x38000000a8f57fae */ /* 0x000fe2000e121850 */
[----:B------:R-:W-:Y:S01]  /*bbc0*/  ISETP.GE.U32.AND P4, PT, R2, 0x7fffff58, PT ;  /* 0x7fffff580200780c */ /* 0x000fe20003f86070 */
[----:B------:R-:W-:Y:S01]  /*bbd0*/  VIADD R2, R139, 0xffffff95 ;  /* 0xffffff958b027836 */ /* 0x000fe20000000000 */
[----:B--2---:R-:W-:Y:S01]  /*bbe0*/  IADD3 R128, R138, -0x6a, RZ ;  /* 0xffffff968a807810 */ /* 0x004fe20007ffe0ff */
[----:B------:R2:W-:Y:S01]  /*bbf0*/  STL.64 [R1+0x460], R140 ;  /* 0x0004608c01007387 */ /* 0x0005e20000100a00 */
[----:B------:R-:W-:Y:S01]  /*bc00*/  IMAD.WIDE R234, R4, 0x4, R180 ;  /* 0x0000000404ea7825 */ /* 0x000fe200078e02b4 */
[----:B------:R-:W3:Y:S02]  /*bc10*/  LDC R139, c[0x0][0x230] ;  /* 0x00008c00ff8b7b82 */ /* 0x000ee40000000800 */
[----:B------:R-:W-:Y:S01]  /*bc20*/  LDGSTS.E [R245+0x38004], desc[UR16][R166.64], !P5 ;  /* 0x38004000a6f57fae */ /* 0x000fe2000e921850 */
[----:B------:R-:W-:-:S03]  /*bc30*/  ISETP.GE.U32.AND P5, PT, R128, 0x7fffff57, PT ;  /* 0x7fffff578000780c */ /* 0x000fc60003fa6070 */
[----:B------:R-:W-:Y:S01]  /*bc40*/  LDGSTS.E [R245+0x38008], desc[UR16][R190.64], !P6 ;  /* 0x38008000bef57fae */ /* 0x000fe2000f121850 */
[----:B------:R-:W-:Y:S01]  /*bc50*/  ISETP.GE.U32.AND P6, PT, R2, 0x7fffff56, PT ;  /* 0x7fffff560200780c */ /* 0x000fe20003fc6070 */
[----:B------:R-:W-:Y:S01]  /*bc60*/  IMAD.WIDE R144, R4, 0x4, R164 ;  /* 0x0000000404907825 */ /* 0x000fe200078e02a4 */
[----:B------:R-:W3:Y:S01]  /*bc70*/  LDC R138, c[0x0][0x230] ;  /* 0x00008c00ff8a7b82 */ /* 0x000ee20000000800 */
[----:B------:R-:W-:Y:S02]  /*bc80*/  LDGSTS.E [R245+0x3800c], desc[UR16][R234.64], !P2 ;  /* 0x3800c000eaf57fae */ /* 0x000fe4000d121850 */
[----:B----4-:R-:W-:-:S05]  /*bc90*/  VIADD R2, R132, 0xffffff94 ;  /* 0xffffff9484027836 */ /* 0x010fca0000000000 */
[----:B--2---:R-:W2:Y:S01]  /*bca0*/  LDC R140, c[0x0][0x230] ;  /* 0x00008c00ff8c7b82 */ /* 0x004ea20000000800 */
[----:B------:R-:W-:Y:S01]  /*bcb0*/  VIADD R128, R129, 0xffffffb1 ;  /* 0xffffffb181807836 */ /* 0x000fe20000000000 */
[----:B------:R-:W-:Y:S01]  /*bcc0*/  ISETP.GE.U32.AND P2, PT, R2, 0x7fffff55, PT ;  /* 0x7fffff550200780c */ /* 0x000fe20003f46070 */
[C---:B------:R-:W-:Y:S01]  /*bcd0*/  IMAD.WIDE R142, R4.reuse, 0x4, R162 ;  /* 0x00000004048e7825 */ /* 0x040fe200078e02a2 */
[----:B------:R4:W-:Y:S04]  /*bce0*/  STL.64 [R1+0x3d8], R144 ;  /* 0x0003d89001007387 */ /* 0x0009e80000100a00 */
[----:B------:R-:W2:Y:S01]  /*bcf0*/  LDC R129, c[0x0][0x230] ;  /* 0x00008c00ff817b82 */ /* 0x000ea20000000800 */
[----:B-1----:R-:W-:Y:S01]  /*bd00*/  VIADD R2, R133, 0xffffffb0 ;  /* 0xffffffb085027836 */ /* 0x002fe20000000000 */
[----:B------:R4:W-:Y:S06]  /*bd10*/  LDGSTS.E [R245+0x3c000], desc[UR16][R144.64], !P4 ;  /* 0x3c00000090f57fae */ /* 0x0009ec000e121850 */
[----:B------:R-:W1:Y:S01]  /*bd20*/  LDC R132, c[0x0][0x230] ;  /* 0x00008c00ff847b82 */ /* 0x000e620000000800 */
[----:B------:R3:W-:Y:S04]  /*bd30*/  STL.64 [R1+0x408], R142 ;  /* 0x0004088e01007387 */ /* 0x0007e80000100a00 */
[----:B------:R3:W-:Y:S01]  /*bd40*/  LDGSTS.E [R245+0x3c004], desc[UR16][R142.64], !P5 ;  /* 0x3c0040008ef57fae */ /* 0x0007e2000e921850 */
[----:B----4-:R-:W-:-:S02]  /*bd50*/  IMAD.WIDE R144, R4, 0x4, R176 ;  /* 0x0000000404907825 */ /* 0x010fc400078e02b0 */
[----:B------:R-:W4:Y:S01]  /*bd60*/  LDC R133, c[0x0][0x230] ;  /* 0x00008c00ff857b82 */ /* 0x000f220000000800 */
[----:B------:R-:W-:Y:S01]  /*bd70*/  ISETP.GE.U32.AND P5, PT, R2, 0x7fffff71, PT ;  /* 0x7fffff710200780c */ /* 0x000fe20003fa6070 */
[----:B------:R-:W-:Y:S01]  /*bd80*/  VIADD R2, R136, 0xffffffae ;  /* 0xffffffae88027836 */ /* 0x000fe20000000000 */
[----:B------:R-:W-:Y:S01]  /*bd90*/  ISETP.GE.U32.AND P4, PT, R128, 0x7fffff72, PT ;  /* 0x7fffff728000780c */ /* 0x000fe20003f86070 */
[----:B------:R-:W-:Y:S01]  /*bda0*/  LDGSTS.E [R245+0x3c008], desc[UR16][R144.64], !P6 ;  /* 0x3c00800090f57fae */ /* 0x000fe2000f121850 */
[----:B---3--:R-:W-:-:S03]  /*bdb0*/  IMAD.WIDE R142, R4, 0x4, R172 ;  /* 0x00000004048e7825 */ /* 0x008fc600078e02ac */
[----:B------:R-:W3:Y:S01]  /*bdc0*/  LDC R136, c[0x0][0x230] ;  /* 0x00008c00ff887b82 */ /* 0x000ee20000000800 */
[----:B------:R-:W-:Y:S01]  /*bdd0*/  VIADD R128, R137, 0xffffffaf ;  /* 0xffffffaf89807836 */ /* 0x000fe20000000000 */
[----:B------:R4:W-:Y:S01]  /*bde0*/  LDGSTS.E [R245+0x3c00c], desc[UR16][R142.64], !P2 ;  /* 0x3c00c0008ef57fae */ /* 0x0009e2000d121850 */
[----:B------:R-:W-:Y:S01]  /*bdf0*/  ISETP.GE.U32.AND P2, PT, R2, 0x7fffff6f, PT ;  /* 0x7fffff6f0200780c */ /* 0x000fe20003f46070 */
[----:B--2---:R-:W-:Y:S02]  /*be00*/  VIADD R2, R140, 0xffffff93 ;  /* 0xffffff938c027836 */ /* 0x004fe40000000000 */
[----:B------:R-:W-:Y:S01]  /*be10*/  ISETP.GE.U32.AND P6, PT, R128, 0x7fffff70, PT ;  /* 0x7fffff708000780c */ /* 0x000fe20003fc6070 */
[----:B------:R-:W-:Y:S01]  /*be20*/  LDGSTS.E [R246+0x38000], desc[UR16][R194.64], !P3 ;  /* 0x38000000c2f67fae */ /* 0x000fe2000d921850 */
[----:B------:R-:W-:Y:S01]  /*be30*/  VIADD R128, R139, 0xffffffad ;  /* 0xffffffad8b807836 */ /* 0x000fe20000000000 */
[----:B------:R-:W2:Y:S02]  /*be40*/  LDC R140, c[0x0][0x230] ;  /* 0x00008c00ff8c7b82 */ /* 0x000ea40000000800 */
[----:B------:R-:W-:Y:S01]  /*be50*/  LDGSTS.E [R246+0x38004], desc[UR16][R170.64], !P1 ;  /* 0x38004000aaf67fae */ /* 0x000fe2000c921850 */
[----:B------:R-:W-:Y:S01]  /*be60*/  ISETP.GE.U32.AND P1, PT, R2, 0x7fffff54, PT ;  /* 0x7fffff540200780c */ /* 0x000fe20003f26070 */
[----:B------:R-:W-:Y:S01]  /*be70*/  VIADD R2, R129, 0xffffff92 ;  /* 0xffffff9281027836 */ /* 0x000fe20000000000 */
[----:B------:R-:W-:-:S03]  /*be80*/  ISETP.GE.U32.AND P3, PT, R128, 0x7fffff6e, PT ;  /* 0x7fffff6e8000780c */ /* 0x000fc60003f66070 */
[----:B------:R-:W2:Y:S01]  /*be90*/  LDC R139, c[0x0][0x230] ;  /* 0x00008c00ff8b7b82 */ /* 0x000ea20000000800 */
[----:B-1----:R-:W-:Y:S01]  /*bea0*/  VIADD R128, R132, 0xffffff91 ;  /* 0xffffff9184807836 */ /* 0x002fe20000000000 */
[----:B------:R-:W-:Y:S04]  /*beb0*/  STL.64 [R1+0x428], R144 ;  /* 0x0004289001007387 */ /* 0x000fe80000100a00 */
[----:B------:R1:W-:Y:S02]  /*bec0*/  STL.64 [R1+0x440], R142 ;  /* 0x0004408e01007387 */ /* 0x0003e40000100a00 */
[----:B------:R-:W2:Y:S02]  /*bed0*/  LDC R129, c[0x0][0x230] ;  /* 0x00008c00ff817b82 */ /* 0x000ea40000000800 */
[----:B------:R-:W-:Y:S01]  /*bee0*/  LDGSTS.E [R246+0x38008], desc[UR16][R184.64], !P4 ;  /* 0x38008000b8f67fae */ /* 0x000fe2000e121850 */
[----:B------:R-:W-:Y:S01]  /*bef0*/  ISETP.GE.U32.AND P4, PT, R2, 0x7fffff53, PT ;  /* 0x7fffff530200780c */ /* 0x000fe20003f86070 */
[----:B----4-:R-:W-:-:S02]  /*bf00*/  VIADD R2, R133, 0xffffff90 ;  /* 0xffffff9085027836 */ /* 0x010fc40000000000 */
[----:B------:R-:W-:Y:S01]  /*bf10*/  LDGSTS.E [R246+0x3800c], desc[UR16][R232.64], !P5 ;  /* 0x3800c000e8f67fae */ /* 0x000fe2000e921850 */
[----:B------:R-:W-:Y:S01]  /*bf20*/  ISETP.GE.U32.AND P5, PT, R128, 0x7fffff52, PT ;  /* 0x7fffff528000780c */ /* 0x000fe20003fa6070 */
[----:B------:R-:W4:Y:S01]  /*bf30*/  LDC R132, c[0x0][0x230] ;  /* 0x00008c00ff847b82 */ /* 0x000f220000000800 */
[----:B-1----:R-:W-:-:S05]  /*bf40*/  IMAD.WIDE R142, R4, 0x4, R174 ;  /* 0x00000004048e7825 */ /* 0x002fca00078e02ae */
[----:B------:R1:W-:Y:S02]  /*bf50*/  LDGSTS.E [R246+0x3c000], desc[UR16][R142.64], !P1 ;  /* 0x3c0000008ef67fae */ /* 0x0003e4000c921850 */
[----:B------:R-:W4:Y:S01]  /*bf60*/  LDC R137, c[0x0][0x230] ;  /* 0x00008c00ff897b82 */ /* 0x000f220000000800 */
[----:B------:R-:W-:Y:S01]  /*bf70*/  ISETP.GE.U32.AND P1, PT, R2, 0x7fffff51, PT ;  /* 0x7fffff510200780c */ /* 0x000fe20003f26070 */
[----:B------:R1:W-:Y:S01]  /*bf80*/  STL.64 [R1+0x3b0], R142 ;  /* 0x0003b08e01007387 */ /* 0x0003e20000100a00 */
[----:B------:R-:W-:-:S04]  /*bf90*/  IMAD.WIDE R144, R4, 0x4, R182 ;  /* 0x0000000404907825 */ /* 0x000fc800078e02b6 */
[----:B---3--:R-:W-:Y:S01]  /*bfa0*/  VIADD R2, R136, 0xffffffab ;  /* 0xffffffab88027836 */ /* 0x008fe20000000000 */
[----:B------:R-:W3:Y:S01]  /*bfb0*/  LDC R133, c[0x0][0x230] ;  /* 0x00008c00ff857b82 */ /* 0x000ee20000000800 */
[----:B------:R-:W-:Y:S02]  /*bfc0*/  VIADD R128, R138, 0xffffffac ;  /* 0xffffffac8a807836 */ /* 0x000fe40000000000 */
[----:B-1----:R-:W-:-:S05]  /*bfd0*/  IMAD.WIDE R142, R4, 0x4, R188 ;  /* 0x00000004048e7825 */ /* 0x002fca00078e02bc */
[----:B------:R-:W1:Y:S01]  /*bfe0*/  LDC R136, c[0x0][0x230] ;  /* 0x00008c00ff887b82 */ /* 0x000e620000000800 */
[----:B------:R2:W-:Y:S01]  /*bff0*/  STL.64 [R1+0x3d0], R142 ;  /* 0x0003d08e01007387 */ /* 0x0005e20000100a00 */
[----:B------:R-:W-:-:S03]  /*c000*/  IMAD.WIDE R176, R4, 0x4, R206 ;  /* 0x0000000404b07825 */ /* 0x000fc600078e02ce */
[----:B------:R2:W-:Y:S01]  /*c010*/  LDGSTS.E [R246+0x3c004], desc[UR16][R142.64], !P4 ;  /* 0x3c0040008ef67fae */ /* 0x0005e2000e121850 */
[----:B------:R-:W-:Y:S02]  /*c020*/  ISETP.GE.U32.AND P4, PT, R128, 0x7fffff6d, PT ;  /* 0x7fffff6d8000780c */ /* 0x000fe40003f86070 */
[----:B------:R-:W3:Y:S01]  /*c030*/  LDC R138, c[0x0][0x230] ;  /* 0x00008c00ff8a7b82 */ /* 0x000ee20000000800 */
[----:B------:R-:W-:Y:S01]  /*c040*/  LDGSTS.E [R246+0x3c008], desc[UR16][R144.64], !P5 ;  /* 0x3c00800090f67fae */ /* 0x000fe2000e921850 */
[----:B------:R-:W-:Y:S01]  /*c050*/  ISETP.GE.U32.AND P5, PT, R2, 0x7fffff6c, PT ;  /* 0x7fffff6c0200780c */ /* 0x000fe20003fa6070 */
[----:B--2---:R-:W-:Y:S01]  /*c060*/  VIADD R128, R139, 0xffffffaa ;  /* 0xffffffaa8b807836 */ /* 0x004fe20000000000 */
[----:B------:R-:W-:-:S04]  /*c070*/  IADD3 R2, R140, -0x71, RZ ;  /* 0xffffff8f8c027810 */ /* 0x000fc80007ffe0ff */
[----:B------:R-:W2:Y:S01]  /*c080*/  LDC R139, c[0x0][0x230] ;  /* 0x00008c00ff8b7b82 */ /* 0x000ea20000000800 */
[----:B------:R-:W-:-:S05]  /*c090*/  IMAD.WIDE R142, R4, 0x4, R178 ;  /* 0x00000004048e7825 */ /* 0x000fca00078e02b2 */
[----:B------:R3:W-:Y:S01]  /*c0a0*/  LDGSTS.E [R246+0x3c00c], desc[UR16][R142.64], !P1 ;  /* 0x3c00c0008ef67fae */ /* 0x0007e2000c921850 */
[----:B------:R-:W-:-:S03]  /*c0b0*/  IMAD.WIDE R178, R4, 0x4, R146 ;  /* 0x0000000404b27825 */ /* 0x000fc600078e0292 */
[----:B------:R-:W-:Y:S01]  /*c0c0*/  LDGSTS.E [R247+0x38000], desc[UR16][R176.64], !P6 ;  /* 0x38000000b0f77fae */ /* 0x000fe2000f121850 */
[----:B------:R-:W-:Y:S01]  /*c0d0*/  ISETP.GE.U32.AND P6, PT, R2, 0x7fffff50, PT ;  /* 0x7fffff500200780c */ /* 0x000fe20003fc6070 */
[----:B------:R-:W-:Y:S02]  /*c0e0*/  VIADD R2, R129, 0xffffff8e ;  /* 0xffffff8e81027836 */ /* 0x000fe40000000000 */
[----:B------:R-:W-:Y:S01]  /*c0f0*/  IMAD.WIDE R180, R4, 0x4, R130 ;  /* 0x0000000404b47825 */ /* 0x000fe200078e0282 */
[----:B------:R-:W2:Y:S01]  /*c100*/  LDC R129, c[0x0][0x230] ;  /* 0x00008c00ff817b82 */ /* 0x000ea20000000800 */
[----:B------:R-:W-:Y:S01]  /*c110*/  LDGSTS.E [R247+0x38004], desc[UR16][R178.64], !P2 ;  /* 0x38004000b2f77fae */ /* 0x000fe2000d121850 */
[----:B------:R-:W-:Y:S01]  /*c120*/  ISETP.GE.U32.AND P1, PT, R128, 0x7fffff6b, PT ;  /* 0x7fffff6b8000780c */ /* 0x000fe20003f26070 */
[----:B----4-:R-:W-:Y:S01]  /*c130*/  VIADD R128, R132, 0xffffff8d ;  /* 0xffffff8d84807836 */ /* 0x010fe20000000000 */
[----:B------:R-:W-:Y:S01]  /*c140*/  ISETP.GE.U32.AND P2, PT, R2, 0x7fffff4f, PT ;  /* 0x7fffff4f0200780c */ /* 0x000fe20003f46070 */
[----:B------:R-:W-:Y:S01]  /*c150*/  IMAD.WIDE R182, R4, 0x4, R186 ;  /* 0x0000000404b67825 */ /* 0x000fe200078e02ba */
[----:B------:R-:W-:Y:S02]  /*c160*/  LDGSTS.E [R247+0x38008], desc[UR16][R180.64], !P3 ;  /* 0x38008000b4f77fae */ /* 0x000fe4000d921850 */
[----:B------:R-:W4:Y:S01]  /*c170*/  LDC R130, c[0x0][0x230] ;  /* 0x00008c00ff827b82 */ /* 0x000f220000000800 */
[----:B------:R-:W-:Y:S01]  /*c180*/  VIADD R2, R137, 0xffffff8c ;  /* 0xffffff8c89027836 */ /* 0x000fe20000000000 */
[----:B------:R-:W-:Y:S01]  /*c190*/  STL.64 [R1+0x3f8], R144 ;  /* 0x0003f89001007387 */ /* 0x000fe20000100a00 */
[----:B------:R-:W-:Y:S01]  /*c1a0*/  ISETP.GE.U32.AND P3, PT, R128, 0x7fffff4e, PT ;  /* 0x7fffff4e8000780c */ /* 0x000fe20003f66070 */
[----:B------:R-:W-:-:S02]  /*c1b0*/  IMAD.WIDE R244, R4, 0x4, R200 ;  /* 0x0000000404f47825 */ /* 0x000fc400078e02c8 */
[----:B------:R-:W-:Y:S02]  /*c1c0*/  LDGSTS.E [R247+0x3800c], desc[UR16][R182.64], !P4 ;  /* 0x3800c000b6f77fae */ /* 0x000fe4000e121850 */
[----:B------:R-:W4:Y:S01]  /*c1d0*/  LDC R131, c[0x0][0x230] ;  /* 0x00008c00ff837b82 */ /* 0x000f220000000800 */
[----:B------:R-:W-:Y:S01]  /*c1e0*/  ISETP.GE.U32.AND P4, PT, R2, 0x7fffff4d, PT ;  /* 0x7fffff4d0200780c */ /* 0x000fe20003f86070 */
[----:B------:R3:W-:Y:S01]  /*c1f0*/  STL.64 [R1+0x418], R142 ;  /* 0x0004188e01007387 */ /* 0x0007e20000100a00 */
[----:B-1----:R-:W-:-:S05]  /*c200*/  VIADD R2, R136, 0xffffffa8 ;  /* 0xffffffa888027836 */ /* 0x002fca0000000000 */
[----:B------:R-:W1:Y:S01]  /*c210*/  LDC R132, c[0x0][0x230] ;  /* 0x00008c00ff847b82 */ /* 0x000e620000000800 */
[----:B---3--:R-:W-:Y:S01]  /*c220*/  VIADD R128, R133, 0xffffffa9 ;  /* 0xffffffa985807836 */ /* 0x008fe20000000000 */
[----:B------:R-:W-:Y:S01]  /*c230*/  LDGSTS.E [R247+0x3c000], desc[UR16][R244.64], !P6 ;  /* 0x3c000000f4f77fae */ /* 0x000fe2000f121850 */
[----:B------:R-:W-:-:S03]  /*c240*/  IMAD.WIDE R142, R4, 0x4, R192 ;  /* 0x00000004048e7825 */ /* 0x000fc600078e02c0 */
[----:B------:R-:W-:Y:S02]  /*c250*/  ISETP.GE.U32.AND P6, PT, R128, 0x7fffff6a, PT ;  /* 0x7fffff6a8000780c */ /* 0x000fe40003fc6070 */
[----:B------:R-:W3:Y:S01]  /*c260*/  LDC R136, c[0x0][0x230] ;  /* 0x00008c00ff887b82 */ /* 0x000ee20000000800 */
[----:B------:R2:W-:Y:S01]  /*c270*/  STL.64 [R1+0x3a8], R142 ;  /* 0x0003a88e01007387 */ /* 0x0005e20000100a00 */
[----:B------:R-:W-:-:S03]  /*c280*/  IMAD.WIDE R140, R4, 0x4, R196 ;  /* 0x00000004048c7825 */ /* 0x000fc600078e02c4 */
[----:B------:R2:W-:Y:S01]  /*c290*/  LDGSTS.E [R247+0x3c004], desc[UR16][R142.64], !P2 ;  /* 0x3c0040008ef77fae */ /* 0x0005e2000d121850 */
[----:B------:R-:W-:Y:S01]  /*c2a0*/  ISETP.GE.U32.AND P2, PT, R2, 0x7fffff69, PT ;  /* 0x7fffff690200780c */ /* 0x000fe20003f46070 */
[----:B--2---:R-:W-:Y:S01]  /*c2b0*/  VIADD R2, R139, 0xffffffa6 ;  /* 0xffffffa68b027836 */ /* 0x004fe20000000000 */
[----:B------:R-:W2:Y:S01]  /*c2c0*/  LDC R137, c[0x0][0x230] ;  /* 0x00008c00ff897b82 */ /* 0x000ea20000000800 */
[----:B------:R-:W-:Y:S02]  /*c2d0*/  VIADD R128, R138, 0xffffffa7 ;  /* 0xffffffa78a807836 */ /* 0x000fe40000000000 */
[----:B------:R-:W-:-:S05]  /*c2e0*/  IMAD.WIDE R186, R4, 0x4, R134 ;  /* 0x0000000404ba7825 */ /* 0x000fca00078e0286 */
[----:B------:R-:W2:Y:S01]  /*c2f0*/  LDC R138, c[0x0][0x230] ;  /* 0x00008c00ff8a7b82 */ /* 0x000ea20000000800 */
[----:B------:R-:W-:-:S05]  /*c300*/  IMAD.WIDE R142, R4, 0x4, R202 ;  /* 0x00000004048e7825 */ /* 0x000fca00078e02ca */
[----:B------:R3:W-:Y:S01]  /*c310*/  LDGSTS.E [R247+0x3c008], desc[UR16][R142.64], !P3 ;  /* 0x3c0080008ef77fae */ /* 0x0007e2000d921850 */
[----:B------:R-:W-:Y:S01]  /*c320*/  ISETP.GE.U32.AND P3, PT, R128, 0x7fffff68, PT ;  /* 0x7fffff688000780c */ /* 0x000fe20003f66070 */
[----:B------:R-:W-:Y:S01]  /*c330*/  IMAD.WIDE R144, R4, 0x4, R240 ;  /* 0x0000000404907825 */ /* 0x000fe200078e02f0 */
[----:B------:R-:W2:Y:S01]  /*c340*/  LDC R133, c[0x0][0x230] ;  /* 0x00008c00ff857b82 */ /* 0x000ea20000000800 */
[----:B------:R3:W-:Y:S01]  /*c350*/  LDGSTS.E [R247+0x3c00c], desc[UR16][R140.64], !P4 ;  /* 0x3c00c0008cf77fae */ /* 0x0007e2000e121850 */
[----:B------:R-:W-:Y:S01]  /*c360*/  ISETP.GE.U32.AND P4, PT, R2, 0x7fffff67, PT ;  /* 0x7fffff670200780c */ /* 0x000fe20003f86070 */
[----:B------:R-:W-:Y:S02]  /*c370*/  VIADD R2, R129, 0xffffff8b ;  /* 0xffffff8b81027836 */ /* 0x000fe40000000000 */
[----:B----4-:R-:W-:Y:S01]  /*c380*/  VIADD R128, R130, 0xffffff8a ;  /* 0xffffff8a82807836 */ /* 0x010fe20000000000 */
[----:B------:R-:W-:Y:S02]  /*c390*/  LDGSTS.E [R248+0x38000], desc[UR16][R210.64], !P5 ;  /* 0x38000000d2f87fae */ /* 0x000fe4000e921850 */
[----:B------:R-:W-:Y:S01]  /*c3a0*/  ISETP.GE.U32.AND P5, PT, R2, 0x7fffff4c, PT ;  /* 0x7fffff4c0200780c */ /* 0x000fe20003fa6070 */
[----:B------:R-:W-:Y:S01]  /*c3b0*/  VIADD R2, R131, 0xffffff89 ;  /* 0xffffff8983027836 */ /* 0x000fe20000000000 */
[----:B------:R-:W-:Y:S01]  /*c3c0*/  LDGSTS.E [R248+0x38004], desc[UR16][R186.64], !P1 ;  /* 0x38004000baf87fae */ /* 0x000fe2000c921850 */
[----:B------:R-:W-:Y:S01]  /*c3d0*/  ISETP.GE.U32.AND P1, PT, R128, 0x7fffff4b, PT ;  /* 0x7fffff4b8000780c */ /* 0x000fe20003f26070 */
[----:B-1----:R-:W-:Y:S01]  /*c3e0*/  VIADD R128, R132, 0xffffff88 ;  /* 0xffffff8884807836 */ /* 0x002fe20000000000 */
[----:B------:R-:W1:Y:S01]  /*c3f0*/  LDC R131, c[0x0][0x230] ;  /* 0x00008c00ff837b82 */ /* 0x000e620000000800 */
[----:B------:R-:W-:Y:S01]  /*c400*/  LDGSTS.E [R248+0x38008], desc[UR16][R198.64], !P6 ;  /* 0x38008000c6f87fae */ /* 0x000fe2000f121850 */
[----:B------:R-:W-:-:S03]  /*c410*/  ISETP.GE.U32.AND P6, PT, R2, 0x7fffff4a, PT ;  /* 0x7fffff4a0200780c */ /* 0x000fc60003fc6070 */
[----:B------:R-:W-:Y:S01]  /*c420*/  LDGSTS.E [R248+0x3800c], desc[UR16][R212.64], !P2 ;  /* 0x3800c000d4f87fae */ /* 0x000fe2000d121850 */
[----:B------:R-:W-:Y:S02]  /*c430*/  ISETP.GE.U32.AND P2, PT, R128, 0x7fffff49, PT ;  /* 0x7fffff498000780c */ /* 0x000fe40003f46070 */
[----:B------:R-:W4:Y:S01]  /*c440*/  LDC R134, c[0x0][0x230] ;  /* 0x00008c00ff867b82 */ /* 0x000f220000000800 */
[----:B------:R3:W-:Y:S04]  /*c450*/  STL.64 [R1+0x3c8], R142 ;  /* 0x0003c88e01007387 */ /* 0x0007e80000100a00 */
[----:B------:R2:W-:Y:S01]  /*c460*/  STL.64 [R1+0x3f0], R140 ;  /* 0x0003f08c01007387 */ /* 0x0005e20000100a00 */
[----:B---3--:R-:W-:Y:S02]  /*c470*/  VIADD R2, R136, 0xffffffa5 ;  /* 0xffffffa588027836 */ /* 0x008fe40000000000 */
[----:B------:R-:W3:Y:S01]  /*c480*/  LDC R132, c[0x0][0x230] ;  /* 0x00008c00ff847b82 */ /* 0x000ee20000000800 */
[----:B------:R-:W-:-:S07]  /*c490*/  IMAD.WIDE R142, R4, 0x4, R224 ;  /* 0x00000004048e7825 */ /* 0x000fce00078e02e0 */
[----:B------:R-:W4:Y:S01]  /*c4a0*/  LDC R135, c[0x0][0x230] ;  /* 0x00008c00ff877b82 */ /* 0x000f220000000800 */
[----:B--2---:R-:W-:-:S05]  /*c4b0*/  IMAD.WIDE R140, R4, 0x4, R204 ;  /* 0x00000004048c7825 */ /* 0x004fca00078e02cc */
[----:B------:R2:W-:Y:S01]  /*c4c0*/  STL.64 [R1+0x368], R140 ;  /* 0x0003688c01007387 */ /* 0x0005e20000100a00 */
[----:B------:R-:W-:Y:S01]  /*c4d0*/  VIADD R128, R137, 0xffffffa4 ;  /* 0xffffffa489807836 */ /* 0x000fe20000000000 */
[----:B------:R-:W4:Y:S02]  /*c4e0*/  LDC R136, c[0x0][0x230] ;  /* 0x00008c00ff887b82 */ /* 0x000f240000000800 */
[----:B------:R2:W-:Y:S01]  /*c4f0*/  LDGSTS.E [R248+0x3c000], desc[UR16][R140.64], !P5 ;  /* 0x3c0000008cf87fae */ /* 0x0005e2000e921850 */
[----:B------:R-:W-:-:S03]  /*c500*/  ISETP.GE.U32.AND P5, PT, R2, 0x7fffff66, PT ;  /* 0x7fffff660200780c */ /* 0x000fc60003fa6070 */
[----:B------:R1:W-:Y:S01]  /*c510*/  STL.64 [R1+0x388], R144 ;  /* 0x0003889001007387 */ /* 0x0003e20000100a00 */
[----:B------:R-:W-:Y:S01]  /*c520*/  VIADD R2, R138, 0xffffff87 ;  /* 0xffffff878a027836 */ /* 0x000fe20000000000 */
[----:B------:R-:W4:Y:S02]  /*c530*/  LDC R130, c[0x0][0x230] ;  /* 0x00008c00ff827b82 */ /* 0x000f240000000800 */
[----:B------:R1:W-:Y:S01]  /*c540*/  LDGSTS.E [R248+0x3c004], desc[UR16][R144.64], !P1 ;  /* 0x3c00400090f87fae */ /* 0x0003e2000c921850 */
[----:B--2---:R-:W-:-:S03]  /*c550*/  IMAD.WIDE R140, R4, 0x4, R208 ;  /* 0x00000004048c7825 */ /* 0x004fc600078e02d0 */
[----:B------:R2:W-:Y:S02]  /*c560*/  STL.64 [R1+0x398], R142 ;  /* 0x0003988e01007387 */ /* 0x0005e40000100a00 */
[----:B------:R-:W4:Y:S02]  /*c570*/  LDC R129, c[0x0][0x230] ;  /* 0x00008c00ff817b82 */ /* 0x000f240000000800 */
[----:B------:R2:W-:Y:S01]  /*c580*/  LDGSTS.E [R248+0x3c008], desc[UR16][R142.64], !P6 ;  /* 0x3c0080008ef87fae */ /* 0x0005e2000f121850 */
[----:B-1----:R-:W-:-:S03]  /*c590*/  IMAD.WIDE R144, R4, 0x4, R236 ;  /* 0x0000000404907825 */ /* 0x002fc600078e02ec */
[----:B------:R1:W-:Y:S04]  /*c5a0*/  STL.64 [R1+0x3b8], R140 ;  /* 0x0003b88c01007387 */ /* 0x0003e80000100a00 */
[----:B------:R1:W-:Y:S01]  /*c5b0*/  LDGSTS.E [R248+0x3c00c], desc[UR16][R140.64], !P2 ;  /* 0x3c00c0008cf87fae */ /* 0x0003e2000d121850 */
[----:B------:R-:W-:-:S04]  /*c5c0*/  IMAD.WIDE R138, R4, 0x4, R222 ;  /* 0x00000004048a7825 */ /* 0x000fc800078e02de */
[C---:B--2---:R-:W-:Y:S01]  /*c5d0*/  IMAD.WIDE R142, R4.reuse, 0x4, R218 ;  /* 0x00000004048e7825 */ /* 0x044fe200078e02da */
[----:B------:R2:W-:Y:S03]  /*c5e0*/  STL.64 [R1+0x328], R144 ;  /* 0x0003289001007387 */ /* 0x0005e60000100a00 */
[----:B-1----:R-:W-:Y:S01]  /*c5f0*/  IMAD.WIDE R140, R4, 0x4, R220 ;  /* 0x00000004048c7825 */ /* 0x002fe200078e02dc */
[----:B------:R1:W-:Y:S04]  /*c600*/  STL.64 [R1+0x350], R142 ;  /* 0x0003508e01007387 */ /* 0x0003e80000100a00 */
[----:B------:R1:W-:Y:S04]  /*c610*/  STL.64 [R1+0x370], R140 ;  /* 0x0003708c01007387 */ /* 0x0003e80000100a00 */
[----:B------:R1:W-:Y:S04]  /*c620*/  STL.64 [R1+0x390], R138 ;  /* 0x0003908a01007387 */ /* 0x0003e80000100a00 */
[----:B------:R-:W2:Y:S01]  /*c630*/  LDL.64 R154, [R1+0x258] ;  /* 0x00025800019a7983 */ /* 0x000ea20000100a00 */
[----:B------:R-:W-:Y:S01]  /*c640*/  ISETP.GE.U32.AND P1, PT, R128, 0x7fffff65, PT ;  /* 0x7fffff658000780c */ /* 0x000fe20003f26070 */
[----:B------:R-:W-:Y:S01]  /*c650*/  IMAD.WIDE R214, R4, 0x4, R214 ;  /* 0x0000000404d67825 */ /* 0x000fe200078e02d6 */
[----:B------:R-:W-:Y:S01]  /*c660*/  ISETP.GE.U32.AND P2, PT, R2, 0x7fffff48, PT ;  /* 0x7fffff480200780c */ /* 0x000fe20003f46070 */
[----:B------:R-:W2:Y:S01]  /*c670*/  LDL.LU.64 R150, [R1+0x238] ;  /* 0x0002380001967983 */ /* 0x000ea20000300a00 */
[----:B------:R-:W-:Y:S01]  /*c680*/  IADD3 R2, R131, -0x7a, RZ ;  /* 0xffffff8683027810 */ /* 0x000fe20007ffe0ff */
[----:B------:R-:W-:Y:S01]  /*c690*/  VIADD R128, R133, 0xffffff85 ;  /* 0xffffff8585807836 */ /* 0x000fe20000000000 */
[----:B------:R-:W1:Y:S01]  /*c6a0*/  LDC R131, c[0x0][0x230] ;  /* 0x00008c00ff837b82 */ /* 0x000e620000000800 */
[----:B------:R-:W-:Y:S01]  /*c6b0*/  LDGSTS.E [R249+0x38000], desc[UR16][R214.64], !P3 ;  /* 0x38000000d6f97fae */ /* 0x000fe2000d921850 */
[----:B------:R-:W-:Y:S01]  /*c6c0*/  ISETP.GE.U32.AND P6, PT, R2, 0x7fffff47, PT ;  /* 0x7fffff470200780c */ /* 0x000fe20003fc6070 */
[----:B------:R-:W-:Y:S01]  /*c6d0*/  IMAD.WIDE R242, R4, 0x4, R242 ;  /* 0x0000000404f27825 */ /* 0x000fe200078e02f2 */
[----:B------:R-:W-:Y:S01]  /*c6e0*/  ISETP.GE.U32.AND P3, PT, R128, 0x7fffff46, PT ;  /* 0x7fffff468000780c */ /* 0x000fe20003f66070 */
[----:B------:R-:W2:Y:S03]  /*c6f0*/  LDL.LU.64 R148, [R1+0x218] ;  /* 0x0002180001947983 */ /* 0x000ea60000300a00 */
[----:B------:R-:W1:Y:S01]  /*c700*/  LDC R133, c[0x0][0x230] ;  /* 0x00008c00ff857b82 */ /* 0x000e620000000800 */
[----:B---3--:R-:W-:Y:S01]  /*c710*/  VIADD R2, R132, 0xffffff84 ;  /* 0xffffff8484027836 */ /* 0x008fe20000000000 */
[----:B------:R-:W-:Y:S01]  /*c720*/  LDGSTS.E [R249+0x38004], desc[UR16][R242.64], !P4 ;  /* 0x38004000f2f97fae */ /* 0x000fe2000e121850 */
[----:B------:R-:W-:-:S03]  /*c730*/  IMAD.WIDE R226, R4, 0x4, R226 ;  /* 0x0000000404e27825 */ /* 0x000fc600078e02e2 */
[----:B------:R-:W-:Y:S01]  /*c740*/  ISETP.GE.U32.AND P4, PT, R2, 0x7fffff45, PT ;  /* 0x7fffff450200780c */ /* 0x000fe20003f86070 */
[----:B------:R-:W-:Y:S01]  /*c750*/  IMAD.WIDE R216, R4, 0x4, R216 ;  /* 0x0000000404d87825 */ /* 0x000fe200078e02d8 */
[----:B------:R-:W-:Y:S01]  /*c760*/  LDGSTS.E [R249+0x38008], desc[UR16][R226.64], !P5 ;  /* 0x38008000e2f97fae */ /* 0x000fe2000e921850 */
[----:B------:R-:W3:Y:S02]  /*c770*/  LDC R132, c[0x0][0x230] ;  /* 0x00008c00ff847b82 */ /* 0x000ee40000000800 */
[----:B----4-:R-:W-:Y:S01]  /*c780*/  VIADD R128, R134, 0xffffffa3 ;  /* 0xffffffa386807836 */ /* 0x010fe20000000000 */
[----:B------:R-:W-:Y:S01]  /*c790*/  LDGSTS.E [R249+0x3800c], desc[UR16][R216.64], !P1 ;  /* 0x3800c000d8f97fae */ /* 0x000fe2000c921850 */
[----:B------:R-:W-:-:S03]  /*c7a0*/  VIADD R2, R135, 0xffffffa2 ;  /* 0xffffffa287027836 */ /* 0x000fc60000000000 */
[----:B------:R4:W-:Y:S01]  /*c7b0*/  LDGSTS.E [R249+0x3c000], desc[UR16][R144.64], !P2 ;  /* 0x3c00000090f97fae */ /* 0x0009e2000d121850 */
[----:B------:R-:W-:Y:S01]  /*c7c0*/  ISETP.GE.U32.AND P5, PT, R128, 0x7fffff64, PT ;  /* 0x7fffff648000780c */ /* 0x000fe20003fa6070 */
[----:B------:R-:W-:Y:S02]  /*c7d0*/  IMAD.WIDE R120, R4, 0x4, R120 ;  /* 0x0000000404787825 */ /* 0x000fe400078e0278 */
[----:B------:R-:W4:Y:S01]  /*c7e0*/  LDL.LU.64 R146, [R1+0x1f8] ;  /* 0x0001f80001927983 */ /* 0x000f220000300a00 */
[----:B------:R-:W-:Y:S01]  /*c7f0*/  ISETP.GE.U32.AND P1, PT, R2, 0x7fffff63, PT ;  /* 0x7fffff630200780c */ /* 0x000fe20003f26070 */
[----:B------:R-:W-:Y:S02]  /*c800*/  IMAD.WIDE R122, R4, 0x4, R122 ;  /* 0x00000004047a7825 */ /* 0x000fe400078e027a */
[----:B------:R4:W-:Y:S04]  /*c810*/  LDGSTS.E [R249+0x3c004], desc[UR16][R142.64], !P6 ;  /* 0x3c0040008ef97fae */ /* 0x0009e8000f121850 */
[----:B--2---:R-:W2:Y:S01]  /*c820*/  LDL.LU.64 R144, [R1+0x1d8] ;  /* 0x0001d80001907983 */ /* 0x004ea20000300a00 */
[----:B------:R-:W-:-:S03]  /*c830*/  VIADD R2, R136, 0xffffff83 ;  /* 0xffffff8388027836 */ /* 0x000fc60000000000 */
[----:B------:R2:W-:Y:S01]  /*c840*/  LDGSTS.E [R249+0x3c008], desc[UR16][R140.64], !P3 ;  /* 0x3c0080008cf97fae */ /* 0x0005e2000d921850 */
[----:B------:R-:W-:-:S03]  /*c850*/  IMAD.WIDE R124, R4, 0x4, R124 ;  /* 0x00000004047c7825 */ /* 0x000fc600078e027c */
[----:B-1----:R-:W2:Y:S01]  /*c860*/  LDL.LU.64 R142, [R1+0x1b8] ;  /* 0x0001b800018e7983 */ /* 0x002ea20000300a00 */
[----:B------:R-:W-:-:S03]  /*c870*/  IMAD.WIDE R126, R4, 0x4, R126 ;  /* 0x00000004047e7825 */ /* 0x000fc600078e027e */
[----:B------:R1:W-:Y:S04]  /*c880*/  LDGSTS.E [R249+0x3c00c], desc[UR16][R138.64], !P4 ;  /* 0x3c00c0008af97fae */ /* 0x0003e8000e121850 */
[----:B------:R-:W2:Y:S04]  /*c890*/  LDL.LU.64 R140, [R1+0x198] ;  /* 0x00019800018c7983 */ /* 0x000ea80000300a00 */
[----:B------:R-:W1:Y:S04]  /*c8a0*/  LDL.LU.64 R196, [R1+0x178] ;  /* 0x0001780001c47983 */ /* 0x000e680000300a00 */
[----:B------:R-:W2:Y:S01]  /*c8b0*/  LDL.LU.64 R202, [R1+0x158] ;  /* 0x0001580001ca7983 */ /* 0x000ea20000300a00 */
[----:B------:R-:W-:-:S03]  /*c8c0*/  ISETP.GE.U32.AND P4, PT, R2, 0x7fffff44, PT ;  /* 0x7fffff440200780c */ /* 0x000fc60003f86070 */
[----:B------:R-:W2:Y:S01]  /*c8d0*/  LDL.LU.64 R192, [R1+0x138] ;  /* 0x0001380001c07983 */ /* 0x000ea20000300a00 */
[----:B------:R-:W-:-:S03]  /*c8e0*/  IMAD.WIDE R228, R4, 0x4, R228 ;  /* 0x0000000404e47825 */ /* 0x000fc600078e02e4 */
[----:B------:R-:W-:Y:S01]  /*c8f0*/  STL.64 [R1+0x2f0], R120 ;  /* 0x0002f07801007387 */ /* 0x000fe20000100a00 */
[----:B------:R-:W-:-:S03]  /*c900*/  VIADD R2, R133, 0xffffff81 ;  /* 0xffffff8185027836 */ /* 0x000fc60000000000 */
[----:B------:R-:W-:Y:S04]  /*c910*/  STL.64 [R1+0x308], R122 ;  /* 0x0003087a01007387 */ /* 0x000fe80000100a00 */
[----:B------:R-:W-:Y:S04]  /*c920*/  STL.64 [R1+0x310], R124 ;  /* 0x0003107c01007387 */ /* 0x000fe80000100a00 */
[----:B------:R1:W-:Y:S04]  /*c930*/  STL.64 [R1+0x348], R126 ;  /* 0x0003487e01007387 */ /* 0x0003e80000100a00 */
[----:B------:R-:W2:Y:S04]  /*c940*/  LDL.LU.64 R200, [R1+0x118] ;  /* 0x0001180001c87983 */ /* 0x000ea80000300a00 */
[----:B------:R-:W2:Y:S04]  /*c950*/  LDL.LU.64 R188, [R1+0xf8] ;  /* 0x0000f80001bc7983 */ /* 0x000ea80000300a00 */
[----:B------:R-:W2:Y:S04]  /*c960*/  LDL.LU.64 R174, [R1+0xd8] ;  /* 0x0000d80001ae7983 */ /* 0x000ea80000300a00 */
[----:B------:R-:W-:Y:S01]  /*c970*/  LDGSTS.E [R12+0x38000], desc[UR16][R228.64], !P5 ;  /* 0x38000000e40c7fae */ /* 0x000fe2000e921850 */
[----:B------:R-:W-:Y:S01]  /*c980*/  ISETP.GE.U32.AND P5, PT, R2, 0x7fffff42, PT ;  /* 0x7fffff420200780c */ /* 0x000fe20003fa6070 */
[----:B------:R-:W-:-:S02]  /*c990*/  IMAD.SHL.U32 R2, R9, 0x40, RZ ;  /* 0x0000004009027824 */ /* 0x000fc400078e00ff */
[----:B------:R-:W2:Y:S04]  /*c9a0*/  LDL.LU.64 R172, [R1+0xb8] ;  /* 0x0000b80001ac7983 */ /* 0x000ea80000300a00 */
[----:B------:R-:W2:Y:S04]  /*c9b0*/  LDL.LU.64 R162, [R1+0x98] ;  /* 0x0000980001a27983 */ /* 0x000ea80000300a00 */
[----:B------:R-:W-:Y:S04]  /*c9c0*/  STL [R1], RZ ;  /* 0x000000ff01007387 */ /* 0x000fe80000100800 */
[----:B------:R-:W-:Y:S04]  /*c9d0*/  STL [R1+0x4], RZ ;  /* 0x000004ff01007387 */ /* 0x000fe80000100800 */
[----:B------:R-:W2:Y:S04]  /*c9e0*/  LDL.LU.64 R164, [R1+0x78] ;  /* 0x0000780001a47983 */ /* 0x000ea80000300a00 */
[----:B------:R-:W2:Y:S04]  /*c9f0*/  LDL.LU.64 R160, [R1+0x58] ;  /* 0x0000580001a07983 */ /* 0x000ea80000300a00 */
[----:B------:R-:W2:Y:S01]  /*ca00*/  LDL.LU.64 R158, [R1+0x38] ;  /* 0x00003800019e7983 */ /* 0x000ea20000300a00 */
[----:B------:R-:W-:-:S03]  /*ca10*/  IMAD.WIDE R152, R2, 0x4, R154 ;  /* 0x0000000402987825 */ /* 0x000fc600078e029a */
[----:B------:R-:W2:Y:S01]  /*ca20*/  LDL.LU.64 R154, [R1+0x18] ;  /* 0x00001800019a7983 */ /* 0x000ea20000300a00 */
[----:B------:R-:W-:Y:S02]  /*ca30*/  VIADD R128, R130, 0xffffffa0 ;  /* 0xffffffa082807836 */ /* 0x000fe40000000000 */
[----:B------:R-:W-:-:S03]  /*ca40*/  VIADD R129, R129, 0xffffffa1 ;  /* 0xffffffa181817836 */ /* 0x000fc60000000000 */
[----:B------:R-:W-:Y:S01]  /*ca50*/  ISETP.GE.U32.AND P6, PT, R128, 0x7fffff61, PT ;  /* 0x7fffff618000780c */ /* 0x000fe20003fc6070 */
[----:B------:R-:W-:Y:S01]  /*ca60*/  VIADD R128, R131, 0xffffff82 ;  /* 0xffffff8283807836 */ /* 0x000fe20000000000 */
[----:B------:R-:W-:Y:S01]  /*ca70*/  ISETP.GE.U32.AND P2, PT, R129, 0x7fffff62, PT ;  /* 0x7fffff628100780c */ /* 0x000fe20003f46070 */
[----:B------:R-:W-:-:S04]  /*ca80*/  IMAD.WIDE R230, R4, 0x4, R230 ;  /* 0x0000000404e67825 */ /* 0x000fc800078e02e6 */
[----:B---3--:R-:W-:Y:S01]  /*ca90*/  VIADD R130, R132, 0xffffff80 ;  /* 0xffffff8084827836 */ /* 0x008fe20000000000 */
[----:B------:R-:W-:Y:S01]  /*caa0*/  ISETP.GE.U32.AND P3, PT, R128, 0x7fffff43, PT ;  /* 0x7fffff438000780c */ /* 0x000fe20003f66070 */
[----:B------:R-:W-:Y:S01]  /*cab0*/  LDGSTS.E [R12+0x38004], desc[UR16][R230.64], !P1 ;  /* 0x38004000e60c7fae */ /* 0x000fe2000c921850 */
[----:B------:R-:W-:Y:S02]  /*cac0*/  IMAD.WIDE R150, R2, 0x4, R150 ;  /* 0x0000000402967825 */ /* 0x000fe400078e0296 */
[----:B------:R-:W-:Y:S02]  /*cad0*/  ISETP.GE.U32.AND P1, PT, R130, 0x7fffff41, PT ;  /* 0x7fffff418200780c */ /* 0x000fe40003f26070 */
[----:B------:R-:W-:Y:S01]  /*cae0*/  IMAD.WIDE R204, R4, 0x4, R116 ;  /* 0x0000000404cc7825 */ /* 0x000fe200078e0274 */
[----:B------:R-:W-:Y:S03]  /*caf0*/  STL.64 [R1+0x330], R152 ;  /* 0x0003309801007387 */ /* 0x000fe60000100a00 */
[----:B------:R-:W-:Y:S01]  /*cb00*/  IMAD.WIDE R148, R2, 0x4, R148 ;  /* 0x0000000402947825 */ /* 0x000fe200078e0294 */
[----:B------:R3:W-:Y:S03]  /*cb10*/  STL.64 [R1+0x458], R150 ;  /* 0x0004589601007387 */ /* 0x0007e60000100a00 */
[----:B------:R-:W-:Y:S01]  /*cb20*/  IMAD.WIDE R206, R4, 0x4, R118 ;  /* 0x0000000404ce7825 */ /* 0x000fe200078e0276 */
[----:B------:R-:W-:Y:S03]  /*cb30*/  LDGSTS.E [R12+0x38008], desc[UR16][R204.64], !P2 ;  /* 0x38008000cc0c7fae */ /* 0x000fe6000d121850 */
[C---:B----4-:R-:W-:Y:S01]  /*cb40*/  IMAD.WIDE R146, R2.reuse, 0x4, R146 ;  /* 0x0000000402927825 */ /* 0x050fe200078e0292 */
[----:B------:R4:W-:Y:S04]  /*cb50*/  STL.64 [R1+0x490], R148 ;  /* 0x0004909401007387 */ /* 0x0009e80000100a00 */
[----:B------:R-:W-:Y:S01]  /*cb60*/  LDGSTS.E [R12+0x3800c], desc[UR16][R206.64], !P6 ;  /* 0x3800c000ce0c7fae */ /* 0x000fe2000f121850 */
[----:B--2---:R-:W-:-:S03]  /*cb70*/  IMAD.WIDE R144, R2, 0x4, R144 ;  /* 0x0000000402907825 */ /* 0x004fc600078e0290 */
[----:B------:R2:W-:Y:S04]  /*cb80*/  STL.64 [R1+0x4b0], R146 ;  /* 0x0004b09201007387 */ /* 0x0005e80000100a00 */
[----:B------:R-:W-:Y:S01]  /*cb90*/  LDGSTS.E [R12+0x3c000], desc[UR16][R120.64], !P4 ;  /* 0x3c000000780c7fae */ /* 0x000fe2000e121850 */
[----:B------:R-:W-:-:S03]  /*cba0*/  IMAD.WIDE R142, R2, 0x4, R142 ;  /* 0x00000004028e7825 */ /* 0x000fc600078e028e */
[----:B------:R2:W-:Y:S04]  /*cbb0*/  STL.64 [R1+0x4d0], R144 ;  /* 0x0004d09001007387 */ /* 0x0005e80000100a00 */
[----:B------:R-:W-:Y:S01]  /*cbc0*/  LDGSTS.E [R12+0x3c004], desc[UR16][R122.64], !P3 ;  /* 0x3c0040007a0c7fae */ /* 0x000fe2000d921850 */
[----:B------:R-:W-:-:S03]  /*cbd0*/  IMAD.WIDE R140, R2, 0x4, R140 ;  /* 0x00000004028c7825 */ /* 0x000fc600078e028c */
[----:B------:R2:W-:Y:S01]  /*cbe0*/  STL.64 [R1+0x4f0], R142 ;  /* 0x0004f08e01007387 */ /* 0x0005e20000100a00 */
[----:B-1----:R-:W-:-:S03]  /*cbf0*/  IMAD.WIDE R138, R2, 0x4, R196 ;  /* 0x00000004028a7825 */ /* 0x002fc600078e02c4 */
[----:B------:R-:W-:Y:S01]  /*cc00*/  LDGSTS.E [R12+0x3c008], desc[UR16][R124.64], !P5 ;  /* 0x3c0080007c0c7fae */ /* 0x000fe2000e921850 */
[----:B------:R-:W-:-:S03]  /*cc10*/  IMAD.WIDE R136, R2, 0x4, R202 ;  /* 0x0000000402887825 */ /* 0x000fc600078e02ca */
[----:B------:R1:W-:Y:S01]  /*cc20*/  STL.64 [R1+0x510], R140 ;  /* 0x0005108c01007387 */ /* 0x0003e20000100a00 */
[----:B------:R-:W-:-:S03]  /*cc30*/  IMAD.WIDE R134, R2, 0x4, R192 ;  /* 0x0000000402867825 */ /* 0x000fc600078e02c0 */
[----:B------:R3:W-:Y:S04]  /*cc40*/  LDGSTS.E [R12+0x3c00c], desc[UR16][R126.64], !P1 ;  /* 0x3c00c0007e0c7fae */ /* 0x0007e8000c921850 */
[----:B------:R1:W-:Y:S04]  /*cc50*/  STL.64 [R1+0x530], R138 ;  /* 0x0005308a01007387 */ /* 0x0003e80000100a00 */
[----:B------:R1:W-:Y:S04]  /*cc60*/  STL.64 [R1+0x550], R136 ;  /* 0x0005508801007387 */ /* 0x0003e80000100a00 */
[----:B------:R1:W-:Y:S01]  /*cc70*/  STL.64 [R1+0x570], R134 ;  /* 0x0005708601007387 */ /* 0x0003e20000100a00 */
[----:B------:R-:W-:-:S03]  /*cc80*/  IMAD.WIDE R10, R2, 0x4, R10 ;  /* 0x00000004020a7825 */ /* 0x000fc600078e020a */
[----:B------:R-:W0:Y:S01]  /*cc90*/  LDGDEPBAR ;  /* 0x00000000000079af */ /* 0x000e220000000000 */
[----:B------:R-:W-:-:S03]  /*cca0*/  IMAD.WIDE R132, R2, 0x4, R200 ;  /* 0x0000000402847825 */ /* 0x000fc600078e02c8 */
[----:B------:R1:W-:Y:S01]  /*ccb0*/  LDGSTS.E [R0+0x10000], desc[UR16][R152.64], P0 ;  /* 0x1000000098007fae */ /* 0x0003e20008121850 */
[----:B------:R-:W-:-:S03]  /*ccc0*/  IMAD.WIDE R130, R2, 0x4, R188 ;  /* 0x0000000402827825 */ /* 0x000fc600078e02bc */
[----:B------:R1:W-:Y:S01]  /*ccd0*/  STL.64 [R1+0x590], R132 ;  /* 0x0005908401007387 */ /* 0x0003e20000100a00 */
[----:B------:R-:W-:-:S03]  /*cce0*/  IMAD.WIDE R128, R2, 0x4, R174 ;  /* 0x0000000402807825 */ /* 0x000fc600078e02ae */
[----:B------:R1:W-:Y:S01]  /*ccf0*/  STL.64 [R1+0x5b0], R130 ;  /* 0x0005b08201007387 */ /* 0x0003e20000100a00 */
[----:B---3--:R-:W-:-:S03]  /*cd00*/  IMAD.WIDE R126, R2, 0x4, R172 ;  /* 0x00000004027e7825 */ /* 0x008fc600078e02ac */
[----:B------:R3:W-:Y:S01]  /*cd10*/  STL.64 [R1+0x5d0], R128 ;  /* 0x0005d08001007387 */ /* 0x0007e20000100a00 */
[----:B------:R-:W-:-:S03]  /*cd20*/  IMAD.WIDE R124, R2, 0x4, R162 ;  /* 0x00000004027c7825 */ /* 0x000fc600078e02a2 */
[----:B------:R3:W-:Y:S01]  /*cd30*/  STL.64 [R1+0x5f0], R126 ;  /* 0x0005f07e01007387 */ /* 0x0007e20000100a00 */
[----:B------:R-:W-:-:S03]  /*cd40*/  IMAD.WIDE R14, R2, 0x4, R14 ;  /* 0x00000004020e7825 */ /* 0x000fc600078e020e */
[----:B------:R3:W-:Y:S01]  /*cd50*/  STL.64 [R1+0x610], R124 ;  /* 0x0006107c01007387 */ /* 0x0007e20000100a00 */
[----:B------:R-:W-:-:S03]  /*cd60*/  IMAD.WIDE R16, R2, 0x4, R16 ;  /* 0x0000000402107825 */ /* 0x000fc600078e0210 */
[----:B------:R3:W-:Y:S01]  /*cd70*/  LDGSTS.E [R0+0x10400], desc[UR16][R150.64], P0 ;  /* 0x1040000096007fae */ /* 0x0007e20008121850 */
[----:B------:R-:W-:-:S03]  /*cd80*/  IMAD.WIDE R122, R2, 0x4, R164 ;  /* 0x00000004027a7825 */ /* 0x000fc600078e02a4 */
[----:B------:R3:W-:Y:S01]  /*cd90*/  LDGSTS.E [R0+0x10800], desc[UR16][R148.64], P0 ;  /* 0x1080000094007fae */ /* 0x0007e20008121850 */
[----:B------:R-:W-:-:S03]  /*cda0*/  IMAD.WIDE R120, R2, 0x4, R160 ;  /* 0x0000000402787825 */ /* 0x000fc600078e02a0 */
        /* <DEDUP_REMOVED lines=22> */
[----:B------:R3:W-:Y:S04]  /*cf10*/  LDGSTS.E [R0+0x12c00], desc[UR16][R130.64], P0 ;  /* 0x12c0000082007fae */ /* 0x0007e80008121850 */
[----:B------:R3:W-:Y:S04]  /*cf20*/  LDGSTS.E [R0+0x13000], desc[UR16][R128.64], P0 ;  /* 0x1300000080007fae */ /* 0x0007e80008121850 */
[----:B------:R3:W-:Y:S04]  /*cf30*/  LDGSTS.E [R0+0x13400], desc[UR16][R126.64], P0 ;  /* 0x134000007e007fae */ /* 0x0007e80008121850 */
[----:B------:R3:W-:Y:S04]  /*cf40*/  LDGSTS.E [R0+0x13800], desc[UR16][R124.64], P0 ;  /* 0x138000007c007fae */ /* 0x0007e80008121850 */
[----:B------:R3:W-:Y:S04]  /*cf50*/  LDGSTS.E [R0+0x13c00], desc[UR16][R122.64], P0 ;  /* 0x13c000007a007fae */ /* 0x0007e80008121850 */
[----:B------:R3:W-:Y:S04]  /*cf60*/  LDGSTS.E [R0+0x14000], desc[UR16][R120.64], P0 ;  /* 0x1400000078007fae */ /* 0x0007e80008121850 */
[----:B------:R3:W-:Y:S01]  /*cf70*/  LDGSTS.E [R0+0x14400], desc[UR16][R118.64], P0 ;  /* 0x1440000076007fae */ /* 0x0007e20008121850 */
[----:B------:R-:W-:-:S05]  /*cf80*/  IMAD.WIDE R116, R2, 0x4, R154 ;  /* 0x0000000402747825 */ /* 0x000fca00078e029a */
[----:B------:R-:W-:Y:S04]  /*cf90*/  STL.64 [R1+0x6a0], R116 ;  /* 0x0006a07401007387 */ /* 0x000fe80000100a00 */
        /* <DEDUP_REMOVED lines=12> */
[----:B------:R3:W-:Y:S04]  /*d060*/  STL.64 [R1+0x778], R36 ;  /* 0x0007782401007387 */ /* 0x0007e80000100a00 */
[----:B------:R-:W3:Y:S04]  /*d070*/  LDL.LU.64 R154, [R1+0x250] ;  /* 0x00025000019a7983 */ /* 0x000ee80000300a00 */
[----:B------:R-:W3:Y:S04]  /*d080*/  LDL.LU.64 R150, [R1+0x230] ;  /* 0x0002300001967983 */ /* 0x000ee80000300a00 */
[----:B----4-:R-:W4:Y:S04]  /*d090*/  LDL.LU.64 R148, [R1+0x210] ;  /* 0x0002100001947983 */ /* 0x010f280000300a00 */
[----:B--2---:R-:W2:Y:S04]  /*d0a0*/  LDL.LU.64 R146, [R1+0x1f0] ;  /* 0x0001f00001927983 */ /* 0x004ea80000300a00 */
[----:B------:R-:W2:Y:S04]  /*d0b0*/  LDL.LU.64 R144, [R1+0x1d0] ;  /* 0x0001d00001907983 */ /* 0x000ea80000300a00 */
[----:B------:R-:W2:Y:S04]  /*d0c0*/  LDL.LU.64 R142, [R1+0x1b0] ;  /* 0x0001b000018e7983 */ /* 0x000ea80000300a00 */
[----:B-1----:R-:W2:Y:S04]  /*d0d0*/  LDL.LU.64 R140, [R1+0x190] ;  /* 0x00019000018c7983 */ /* 0x002ea80000300a00 */
[----:B------:R-:W2:Y:S04]  /*d0e0*/  LDL.LU.64 R196, [R1+0x170] ;  /* 0x0001700001c47983 */ /* 0x000ea80000300a00 */
        /* <DEDUP_REMOVED lines=23> */
[----:B------:R1:W-:Y:S01]  /*d260*/  LDGSTS.E [R0+0x17c00], desc[UR16][R36.64], P0 ;  /* 0x17c0000024007fae */ /* 0x0003e20008121850 */
[----:B---3--:R-:W-:-:S03]  /*d270*/  IMAD.WIDE R152, R2, 0x4, R154 ;  /* 0x0000000402987825 */ /* 0x008fc600078e029a */
[----:B------:R-:W3:Y:S01]  /*d280*/  LDL.LU.64 R154, [R1+0x10] ;  /* 0x00001000019a7983 */ /* 0x000ee20000300a00 */
[----:B------:R-:W-:-:S04]  /*d290*/  IMAD.WIDE R150, R2, 0x4, R150 ;  /* 0x0000000402967825 */ /* 0x000fc800078e0296 */
[C---:B----4-:R-:W-:Y:S01]  /*d2a0*/  IMAD.WIDE R148, R2.reuse, 0x4, R148 ;  /* 0x0000000402947825 */ /* 0x050fe200078e0294 */
[----:B------:R-:W-:Y:S03]  /*d2b0*/  STL.64 [R1+0x250], R152 ;  /* 0x0002509801007387 */ /* 0x000fe60000100a00 */
[C---:B--2---:R-:W-:Y:S01]  /*d2c0*/  IMAD.WIDE R146, R2.reuse, 0x4, R146 ;  /* 0x0000000402927825 */ /* 0x044fe200078e0292 */
[----:B------:R-:W-:Y:S03]  /*d2d0*/  STL.64 [R1+0x2b0], R150 ;  /* 0x0002b09601007387 */ /* 0x000fe60000100a00 */
[C---:B------:R-:W-:Y:S01]  /*d2e0*/  IMAD.WIDE R144, R2.reuse, 0x4, R144 ;  /* 0x0000000402907825 */ /* 0x040fe200078e0290 */
[----:B------:R2:W-:Y:S03]  /*d2f0*/  STL.64 [R1+0x2c8], R148 ;  /* 0x0002c89401007387 */ /* 0x0005e60000100a00 */
[C---:B------:R-:W-:Y:S01]  /*d300*/  IMAD.WIDE R142, R2.reuse, 0x4, R142 ;  /* 0x00000004028e7825 */ /* 0x040fe200078e028e */
        /* <DEDUP_REMOVED lines=22> */
[----:B------:R4:W-:Y:S03]  /*d470*/  STL.64 [R1+0x580], R124 ;  /* 0x0005807c01007387 */ /* 0x0009e60000100a00 */
[C---:B------:R-:W-:Y:S01]  /*d480*/  IMAD.WIDE R118, R2.reuse, 0x4, R158 ;  /* 0x0000000402767825 */ /* 0x040fe200078e029e */
[----:B------:R4:W-:Y:S03]  /*d490*/  STL.64 [R1+0x5a0], R122 ;  /* 0x0005a07a01007387 */ /* 0x0009e60000100a00 */
[C---:B-1----:R-:W-:Y:S01]  /*d4a0*/  IMAD.WIDE R36, R2.reuse, 0x4, R38 ;  /* 0x0000000402247825 */ /* 0x042fe200078e0226 */
[----:B------:R1:W-:Y:S03]  /*d4b0*/  STL.64 [R1+0x5c0], R120 ;  /* 0x0005c07801007387 */ /* 0x0003e60000100a00 */
[C---:B------:R-:W-:Y:S01]  /*d4c0*/  IMAD.WIDE R34, R2.reuse, 0x4, R40 ;  /* 0x0000000402227825 */ /* 0x040fe200078e0228 */
[----:B------:R1:W-:Y:S03]  /*d4d0*/  STL.64 [R1+0x5e0], R118 ;  /* 0x0005e07601007387 */ /* 0x0003e60000100a00 */
[C---:B------:R-:W-:Y:S01]  /*d4e0*/  IMAD.WIDE R32, R2.reuse, 0x4, R42 ;  /* 0x0000000402207825 */ /* 0x040fe200078e022a */
[----:B------:R-:W-:Y:S03]  /*d4f0*/  LDGSTS.E [R3+0x10100], desc[UR16][R152.64], P0 ;  /* 0x1010000098037fae */ /* 0x000fe60008121850 */
        /* <DEDUP_REMOVED lines=19> */
[----:B------:R-:W-:Y:S04]  /*d630*/  LDGSTS.E [R3+0x12900], desc[UR16][R132.64], P0 ;  /* 0x1290000084037fae */ /* 0x000fe80008121850 */
[----:B------:R-:W-:Y:S04]  /*d640*/  LDGSTS.E [R3+0x12d00], desc[UR16][R130.64], P0 ;  /* 0x12d0000082037fae */ /* 0x000fe80008121850 */
[----:B------:R-:W-:Y:S04]  /*d650*/  LDGSTS.E [R3+0x13100], desc[UR16][R128.64], P0 ;  /* 0x1310000080037fae */ /* 0x000fe80008121850 */
[----:B------:R-:W-:Y:S04]  /*d660*/  LDGSTS.E [R3+0x13500], desc[UR16][R126.64], P0 ;  /* 0x135000007e037fae */ /* 0x000fe80008121850 */
[----:B------:R1:W-:Y:S04]  /*d670*/  LDGSTS.E [R3+0x13900], desc[UR16][R124.64], P0 ;  /* 0x139000007c037fae */ /* 0x0003e80008121850 */
[----:B------:R1:W-:Y:S04]  /*d680*/  LDGSTS.E [R3+0x13d00], desc[UR16][R122.64], P0 ;  /* 0x13d000007a037fae */ /* 0x0003e80008121850 */
[----:B------:R1:W-:Y:S04]  /*d690*/  LDGSTS.E [R3+0x14100], desc[UR16][R120.64], P0 ;  /* 0x1410000078037fae */ /* 0x0003e80008121850 */
[----:B------:R1:W-:Y:S01]  /*d6a0*/  LDGSTS.E [R3+0x14500], desc[UR16][R118.64], P0 ;  /* 0x1450000076037fae */ /* 0x0003e20008121850 */
[----:B---3--:R-:W-:-:S05]  /*d6b0*/  IMAD.WIDE R116, R2, 0x4, R154 ;  /* 0x0000000402747825 */ /* 0x008fca00078e029a */
[----:B------:R3:W-:Y:S04]  /*d6c0*/  STL.64 [R1+0x600], R116 ;  /* 0x0006007401007387 */ /* 0x0007e80000100a00 */
        /* <DEDUP_REMOVED lines=13> */
[----:B--2---:R-:W2:Y:S04]  /*d7a0*/  LDL.LU.64 R148, [R1+0x248] ;  /* 0x0002480001947983 */ /* 0x004ea80000300a00 */
[----:B----4-:R-:W1:Y:S04]  /*d7b0*/  LDL.LU.64 R144, [R1+0x228] ;  /* 0x0002280001907983 */ /* 0x010e680000300a00 */
[----:B------:R-:W4:Y:S04]  /*d7c0*/  LDL.LU.64 R150, [R1+0x208] ;  /* 0x0002080001967983 */ /* 0x000f280000300a00 */
[----:B------:R-:W3:Y:S04]  /*d7d0*/  LDL.LU.64 R200, [R1+0x1e8] ;  /* 0x0001e80001c87983 */ /* 0x000ee80000300a00 */
        /* <DEDUP_REMOVED lines=12> */
[----:B------:R3:W-:Y:S04]  /*d8a0*/  LDGSTS.E [R3+0x14900], desc[UR16][R116.64], P0 ;  /* 0x1490000074037fae */ /* 0x0007e80008121850 */
[----:B------:R3:W-:Y:S04]  /*d8b0*/  LDGSTS.E [R3+0x14d00], desc[UR16][R36.64], P0 ;  /* 0x14d0000024037fae */ /* 0x0007e80008121850 */
[----:B------:R3:W-:Y:S04]  /*d8c0*/  LDGSTS.E [R3+0x15100], desc[UR16][R34.64], P0 ;  /* 0x1510000022037fae */ /* 0x0007e80008121850 */
[----:B------:R3:W-:Y:S01]  /*d8d0*/  LDGSTS.E [R3+0x15500], desc[UR16][R32.64], P0 ;  /* 0x1550000020037fae */ /* 0x0007e20008121850 */
[----:B--2---:R-:W-:-:S03]  /*d8e0*/  IMAD.WIDE R248, R2, 0x4, R148 ;  /* 0x0000000402f87825 */ /* 0x004fc600078e0294 */
[----:B------:R2:W-:Y:S01]  /*d8f0*/  LDGSTS.E [R3+0x15900], desc[UR16][R30.64], P0 ;  /* 0x159000001e037fae */ /* 0x0005e20008121850 */
[----:B-1----:R-:W-:-:S03]  /*d900*/  IMAD.WIDE R124, R2, 0x4, R144 ;  /* 0x00000004027c7825 */ /* 0x002fc600078e0290 */
[----:B------:R-:W2:Y:S01]  /*d910*/  LDL.LU.64 R148, [R1+0x48] ;  /* 0x0000480001947983 */ /* 0x000ea20000300a00 */
[----:B----4-:R-:W-:-:S03]  /*d920*/  IMAD.WIDE R122, R2, 0x4, R150 ;  /* 0x00000004027a7825 */ /* 0x010fc600078e0296 */
[----:B------:R-:W4:Y:S04]  /*d930*/  LDL.LU.64 R144, [R1+0x28] ;  /* 0x0000280001907983 */ /* 0x000f280000300a00 */
[----:B------:R-:W4:Y:S01]  /*d940*/  LDL.LU.64 R150, [R1+0x8] ;  /* 0x0000080001967983 */ /* 0x000f220000300a00 */
[----:B---3--:R-:W-:-:S04]  /*d950*/  IMAD.WIDE R120, R2, 0x4, R200 ;  /* 0x0000000402787825 */ /* 0x008fc800078e02c8 */
        /* <DEDUP_REMOVED lines=30> */
[C---:B--2---:R-:W-:Y:S01]  /*db40*/  IMAD.WIDE R30, R2.reuse, 0x4, R70 ;  /* 0x00000004021e7825 */ /* 0x044fe200078e0246 */
[----:B------:R1:W-:Y:S04]  /*db50*/  LDGSTS.E [R3+0x15d00], desc[UR16][R28.64], P0 ;  /* 0x15d000001c037fae */ /* 0x0003e80008121850 */
[----:B------:R2:W-:Y:S04]  /*db60*/  LDGSTS.E [R3+0x16100], desc[UR16][R26.64], P0 ;  /* 0x161000001a037fae */ /* 0x0005e80008121850 */
[----:B------:R3:W-:Y:S01]  /*db70*/  LDGSTS.E [R3+0x16500], desc[UR16][R24.64], P0 ;  /* 0x1650000018037fae */ /* 0x0007e20008121850 */
[----:B-1----:R-:W-:-:S03]  /*db80*/  IMAD.WIDE R28, R2, 0x4, R72 ;  /* 0x00000004021c7825 */ /* 0x002fc600078e0248 */
[----:B------:R1:W-:Y:S01]  /*db90*/  LDGSTS.E [R3+0x16900], desc[UR16][R22.64], P0 ;  /* 0x1690000016037fae */ /* 0x0003e20008121850 */
[----:B--2---:R-:W-:-:S03]  /*dba0*/  IMAD.WIDE R26, R2, 0x4, R74 ;  /* 0x00000004021a7825 */ /* 0x004fc600078e024a */
[----:B------:R2:W-:Y:S01]  /*dbb0*/  LDGSTS.E [R3+0x16d00], desc[UR16][R20.64], P0 ;  /* 0x16d0000014037fae */ /* 0x0005e20008121850 */
[----:B---3--:R-:W-:-:S03]  /*dbc0*/  IMAD.WIDE R24, R2, 0x4, R76 ;  /* 0x0000000402187825 */ /* 0x008fc600078e024c */
        /* <DEDUP_REMOVED lines=8> */
[----:B------:R-:W-:Y:S01]  /*dc50*/  LDGSTS.E [R5+0x10200], desc[UR16][R248.64], P0 ;  /* 0x10200000f8057fae */ /* 0x000fe20008121850 */
[----:B--2---:R-:W-:-:S03]  /*dc60*/  IMAD.WIDE R14, R2, 0x4, R86 ;  /* 0x00000004020e7825 */ /* 0x004fc600078e0256 */
[----:B------:R-:W-:Y:S01]  /*dc70*/  LDGSTS.E [R5+0x10600], desc[UR16][R124.64], P0 ;  /* 0x106000007c057fae */ /* 0x000fe20008121850 */
[----:B---3--:R-:W-:-:S03]  /*dc80*/  IMAD.WIDE R10, R2, 0x4, R88 ;  /* 0x00000004020a7825 */ /* 0x008fc600078e0258 */
        /* <DEDUP_REMOVED lines=13> */
[----:B------:R-:W-:Y:S01]  /*dd60*/  LDGSTS.E [R5+0x13e00], desc[UR16][R44.64], P0 ;  /* 0x13e000002c057fae */ /* 0x000fe20008121850 */
[----:B------:R-:W-:-:S04]  /*dd70*/  IMAD.WIDE R42, R2, 0x4, R148 ;  /* 0x00000004022a7825 */ /* 0x000fc800078e0294 */
[C---:B----4-:R-:W-:Y:S01]  /*dd80*/  IMAD.WIDE R40, R2.reuse, 0x4, R144 ;  /* 0x0000000402287825 */ /* 0x050fe200078e0290 */
[----:B------:R1:W-:Y:S03]  /*dd90*/  STL.64 [R1+0x538], R42 ;  /* 0x0005382a01007387 */ /* 0x0003e60000100a00 */
[C---:B------:R-:W-:Y:S01]  /*dda0*/  IMAD.WIDE R38, R2.reuse, 0x4, R150 ;  /* 0x0000000402267825 */ /* 0x040fe200078e0296 */
        /* <DEDUP_REMOVED lines=15> */
[----:B------:R-:W4:Y:S04]  /*dea0*/  LDL.LU.64 R192, [R1+0x240] ;  /* 0x0002400001c07983 */ /* 0x000f280000300a00 */
        /* <DEDUP_REMOVED lines=25> */
[----:B----4-:R-:W-:-:S03]  /*e040*/  IMAD.WIDE R36, R2, 0x4, R92 ;  /* 0x0000000402247825 */ /* 0x010fc600078e025c */
        /* <DEDUP_REMOVED lines=19> */
[----:B-1----:R-:W-:-:S04]  /*e180*/  IMAD.WIDE R16, R2, 0x4, R112 ;  /* 0x0000000402107825 */ /* 0x002fc800078e0270 */
[----:B--2---:R-:W-:-:S04]  /*e190*/  IMAD.WIDE R14, R2, 0x4, R114 ;  /* 0x00000004020e7825 */ /* 0x004fc800078e0272 */
[----:B------:R-:W-:-:S04]  /*e1a0*/  IMAD.WIDE R70, R2, 0x4, R140 ;  /* 0x0000000402467825 */ /* 0x000fc800078e028c */
        /* <DEDUP_REMOVED lines=23> */
[----:B------:R-:W5:Y:S03]  /*e320*/  LDL.LU.64 R6, [R1+0x788] ;  /* 0x0007880001067983 */ /* 0x000f660000300a00 */
[C---:B------:R-:W-:Y:S01]  /*e330*/  IMAD.WIDE R44, R2.reuse, 0x4, R150 ;  /* 0x00000004022c7825 */ /* 0x040fe200078e0296 */
        /* <DEDUP_REMOVED lines=13> */
[----:B------:R2:W-:Y:S04]  /*e410*/  STL.64 [R1+0x608], R22 ;  /* 0x0006081601007387 */ /* 0x0005e80000100a00 */
[----:B------:R2:W-:Y:S04]  /*e420*/  STL.64 [R1+0x628], R20 ;  /* 0x0006281401007387 */ /* 0x0005e80000100a00 */
[----:B------:R2:W-:Y:S04]  /*e430*/  STL.64 [R1+0x658], R18 ;  /* 0x0006581201007387 */ /* 0x0005e80000100a00 */
[----:B------:R2:W-:Y:S04]  /*e440*/  STL.64 [R1+0x678], R16 ;  /* 0x0006781001007387 */ /* 0x0005e80000100a00 */
[----:B------:R2:W-:Y:S04]  /*e450*/  STL.64 [R1+0x698], R14 ;  /* 0x0006980e01007387 */ /* 0x0005e80000100a00 */
[----:B------:R2:W-:Y:S04]  /*e460*/  STL [R1+0x8], RZ ;  /* 0x000008ff01007387 */ /* 0x0005e80000100800 */
        /* <DEDUP_REMOVED lines=125> */
[----:B------:R-:W4:Y:S01]  /*ec40*/  LDL R9, [R1+0x644] ;  /* 0x0006440001097983 */ /* 0x000f220000100800 */
[----:B---3--:R-:W-:-:S04]  /*ec50*/  IMAD.WIDE R10, R2, 0x4, R192 ;  /* 0x00000004020a7825 */ /* 0x008fc800078e02c0 */
[C---:B------:R-:W-:Y:S01]  /*ec60*/  IMAD.WIDE R240, R2.reuse, 0x4, R200 ;  /* 0x0000000402f07825 */ /* 0x040fe200078e02c8 */
[----:B------:R-:W-:Y:S03]  /*ec70*/  LDGSTS.E [R8+0x10300], desc[UR16][R10.64], P0 ;  /* 0x103000000a087fae */ /* 0x000fe60008121850 */
[----:B------:R-:W-:Y:S01]  /*ec80*/  IMAD.WIDE R246, R2, 0x4, R146 ;  /* 0x0000000402f67825 */ /* 0x000fe200078e0292 */
        /* <DEDUP_REMOVED lines=25> */
[----:B------:R1:W-:Y:S04]  /*ee20*/  LDGSTS.E [R8+0x16b00], desc[UR16][R24.64], P0 ;  /* 0x16b0000018087fae */ /* 0x0003e80008121850 */
[----:B------:R2:W-:Y:S04]  /*ee30*/  LDGSTS.E [R8+0x16f00], desc[UR16][R22.64], P0 ;  /* 0x16f0000016087fae */ /* 0x0005e80008121850 */
[----:B------:R2:W-:Y:S04]  /*ee40*/  LDGSTS.E [R8+0x17300], desc[UR16][R20.64], P0 ;  /* 0x1730000014087fae */ /* 0x0005e80008121850 */
[----:B------:R2:W-:Y:S04]  /*ee50*/  LDGSTS.E [R8+0x17700], desc[UR16][R18.64], P0 ;  /* 0x1770000012087fae */ /* 0x0005e80008121850 */
[----:B------:R2:W-:Y:S04]  /*ee60*/  LDGSTS.E [R8+0x17b00], desc[UR16][R16.64], P0 ;  /* 0x17b0000010087fae */ /* 0x0005e80008121850 */
[----:B------:R2:W-:Y:S01]  /*ee70*/  LDGSTS.E [R8+0x17f00], desc[UR16][R14.64], P0 ;  /* 0x17f000000e087fae */ /* 0x0005e20008121850 */
[----:B-1----:R-:W-:-:S03]  /*ee80*/  CS2R R24, SRZ ;  /* 0x0000000000187805 */ /* 0x002fc6000001ff00 */
[----:B------:R-:W0:Y:S01]  /*ee90*/  LDGDEPBAR ;  /* 0x00000000000079af */ /* 0x000e220000000000 */
[----:B------:R-:W-:Y:S02]  /*eea0*/  CS2R R26, SRZ ;  /* 0x00000000001a7805 */ /* 0x000fe4000001ff00 */
[----:B------:R-:W-:Y:S02]  /*eeb0*/  CS2R R28, SRZ ;  /* 0x00000000001c7805 */ /* 0x000fe4000001ff00 */
[----:B------:R-:W-:Y:S02]  /*eec0*/  CS2R R30, SRZ ;  /* 0x00000000001e7805 */ /* 0x000fe4000001ff00 */
[----:B------:R-:W-:Y:S02]  /*eed0*/  CS2R R32, SRZ ;  /* 0x0000000000207805 */ /* 0x000fe4000001ff00 */
[----:B------:R-:W-:Y:S02]  /*eee0*/  CS2R R34, SRZ ;  /* 0x0000000000227805 */ /* 0x000fe4000001ff00 */
[----:B------:R-:W-:-:S02]  /*eef0*/  CS2R R36, SRZ ;  /* 0x0000000000247805 */ /* 0x000fc4000001ff00 */
        /* <DEDUP_REMOVED lines=57> */
[----:B----4-:R-:W-:-:S13]  /*f290*/  ISETP.GE.AND P0, PT, R9, 0x40, PT ;  /* 0x000000400900780c */ /* 0x010fda0003f06270 */
[----:B--2---:R-:W-:Y:S05]  /*f2a0*/  @!P0 BRA `(.L_x_0) ;  /* 0x000000c8004c8947 */ /* 0x004fea0003800000 */
[----:B------:R-:W2:Y:S04]  /*f2b0*/  LDL.LU.64 R162, [R1+0x268] ;  /* 0x0002680001a27983 */ /* 0x000ea80000300a00 */
[----:B------:R-:W3:Y:S04]  /*f2c0*/  LDL.LU.64 R164, [R1+0x270] ;  /* 0x0002700001a47983 */ /* 0x000ee80000300a00 */
[----:B------:R-:W4:Y:S04]  /*f2d0*/  LDL.LU.64 R160, [R1+0x290] ;  /* 0x0002900001a07983 */ /* 0x000f280000300a00 */
[----:B------:R-:W4:Y:S04]  /*f2e0*/  LDL.LU.64 R152, [R1+0x298] ;  /* 0x0002980001987983 */ /* 0x000f280000300a00 */
[----:B------:R-:W4:Y:S04]  /*f2f0*/  LDL.LU.64 R154, [R1+0x260] ;  /* 0x00026000019a7983 */ /* 0x000f280000300a00 */
[----:B------:R-:W4:Y:S01]  /*f300*/  LDL.LU.64 R158, [R1+0x288] ;  /* 0x00028800019e7983 */ /* 0x000f220000300a00 */
[----:B------:R-:W-:-:S02]  /*f310*/  IMAD.MOV.U32 R23, RZ, RZ, R238 ;  /* 0x000000ffff177224 */ /* 0x000fc400078e00ee */
[----:B------:R-:W-:Y:S01]  /*f320*/  IMAD.MOV.U32 R22, RZ, RZ, R239 ;  /* 0x000000ffff167224 */ /* 0x000fe200078e00ef */
[----:B------:R-:W4:Y:S04]  /*f330*/  LDL.LU.64 R208, [R1+0x438] ;  /* 0x0004380001d07983 */ /* 0x000f280000300a00 */
[----:B------:R-:W4:Y:S04]  /*f340*/  LDL.LU.64 R148, [R1+0x450] ;  /* 0x0004500001947983 */ /* 0x000f280000300a00 */
[----:B------:R-:W4:Y:S04]  /*f350*/  LDL.LU.64 R236, [R1+0x468] ;  /* 0x0004680001ec7983 */ /* 0x000f280000300a00 */
[----:B------:R-:W4:Y:S04]  /*f360*/  LDL.LU.64 R150, [R1+0x478] ;  /* 0x0004780001967983 */ /* 0x000f280000300a00 */
[----:B------:R-:W4:Y:S04]  /*f370*/  LDL.LU.64 R142, [R1+0x410] ;  /* 0x00041000018e7983 */ /* 0x000f280000300a00 */
[----:B------:R-:W4:Y:S04]  /*f380*/  LDL.LU.64 R218, [R1+0x430] ;  /* 0x0004300001da7983 */ /* 0x000f280000300a00 */
[----:B------:R-:W4:Y:S01]  /*f390*/  LDL.LU.64 R220, [R1+0x448] ;  /* 0x0004480001dc7983 */ /* 0x000f220000300a00 */
[----:B------:R-:W-:-:S03]  /*f3a0*/  IMAD.MOV.U32 R203, RZ, RZ, R204 ;  /* 0x000000ffffcb7224 */ /* 0x000fc600078e00cc */
[----:B------:R-:W4:Y:S01]  /*f3b0*/  LDL.LU.64 R222, [R1+0x460] ;  /* 0x0004600001de7983 */ /* 0x000f220000300a00 */
[----:B------:R-:W-:-:S03]  /*f3c0*/  IMAD.MOV.U32 R202, RZ, RZ, R205 ;  /* 0x000000ffffca7224 */ /* 0x000fc600078e00cd */
[----:B------:R-:W4:Y:S01]  /*f3d0*/  LDL.LU.64 R224, [R1+0x3d8] ;  /* 0x0003d80001e07983 */ /* 0x000f220000300a00 */
[----:B------:R-:W-:Y:S01]  /*f3e0*/  IMAD.MOV.U32 R205, RZ, RZ, R206 ;  /* 0x000000ffffcd7224 */ /* 0x000fe200078e00ce */
[----:B------:R-:W-:Y:S02]  /*f3f0*/  MOV R204, R207 ;  /* 0x000000cf00cc7202 */ /* 0x000fe40000000f00 */
[----:B------:R-:W4:Y:S04]  /*f400*/  LDL.LU.64 R144, [R1+0x408] ;  /* 0x0004080001907983 */ /* 0x000f280000300a00 */
[----:B------:R-:W4:Y:S04]  /*f410*/  LDL.LU.64 R138, [R1+0x428] ;  /* 0x00042800018a7983 */ /* 0x000f280000300a00 */
[----:B------:R-:W4:Y:S04]  /*f420*/  LDL.LU.64 R146, [R1+0x440] ;  /* 0x0004400001927983 */ /* 0x000f280000300a00 */
[----:B------:R-:W4:Y:S01]  /*f430*/  LDL.LU.64 R250, [R1+0x3b0] ;  /* 0x0003b00001fa7983 */ /* 0x000f220000300a00 */
[----:B------:R-:W-:Y:S01]  /*f440*/  IMAD.MOV.U32 R175, RZ, RZ, R176 ;  /* 0x000000ffffaf7224 */ /* 0x000fe200078e00b0 */
[----:B------:R-:W-:Y:S01]  /*f450*/  MOV R174, R177 ;  /* 0x000000b100ae7202 */ /* 0x000fe20000000f00 */
[----:B------:R-:W-:-:S02]  /*f460*/  IMAD.MOV.U32 R189, RZ, RZ, R212 ;  /* 0x000000ffffbd7224 */ /* 0x000fc400078e00d4 */
[----:B------:R-:W-:Y:S02]  /*f470*/  IMAD.MOV.U32 R188, RZ, RZ, R213 ;  /* 0x000000ffffbc7224 */ /* 0x000fe400078e00d5 */
[----:B------:R-:W-:Y:S02]  /*f480*/  IMAD.MOV.U32 R197, RZ, RZ, R216 ;  /* 0x000000ffffc57224 */ /* 0x000fe400078e00d8 */
[----:B------:R-:W-:Y:S02]  /*f490*/  IMAD.MOV.U32 R196, RZ, RZ, R217 ;  /* 0x000000ffffc47224 */ /* 0x000fe400078e00d9 */
[----:B------:R-:W-:Y:S02]  /*f4a0*/  IMAD.MOV.U32 R201, RZ, RZ, R230 ;  /* 0x000000ffffc97224 */ /* 0x000fe400078e00e6 */
[----:B------:R-:W-:Y:S02]  /*f4b0*/  IMAD.MOV.U32 R200, RZ, RZ, R231 ;  /* 0x000000ffffc87224 */ /* 0x000fe400078e00e7 */
[----:B------:R-:W-:-:S02]  /*f4c0*/  IMAD.MOV.U32 R173, RZ, RZ, R232 ;  /* 0x000000ffffad7224 */ /* 0x000fc400078e00e8 */
[----:B------:R-:W-:Y:S02]  /*f4d0*/  IMAD.MOV.U32 R172, RZ, RZ, R233 ;  /* 0x000000ffffac7224 */ /* 0x000fe400078e00e9 */
[----:B--2---:R-:W-:Y:S02]  /*f4e0*/  IMAD.MOV.U32 R15, RZ, RZ, R162 ;  /* 0x000000ffff0f7224 */ /* 0x004fe400078e00a2 */
[----:B------:R-:W-:Y:S02]  /*f4f0*/  IMAD.MOV.U32 R14, RZ, RZ, R163 ;  /* 0x000000ffff0e7224 */ /* 0x000fe400078e00a3 */
[----:B---3--:R-:W-:Y:S01]  /*f500*/  IMAD.MOV.U32 R17, RZ, RZ, R164 ;  /* 0x000000ffff117224 */ /* 0x008fe200078e00a4 */
[----:B------:R-:W-:Y:S01]  /*f510*/  MOV R16, R165 ;  /* 0x000000a500107202 */ /* 0x000fe20000000f00 */
[----:B----4-:R-:W-:Y:S02]  /*f520*/  IMAD.MOV.U32 R19, RZ, RZ, R160 ;  /* 0x000000ffff137224 */ /* 0x010fe400078e00a0 */
[----:B------:R-:W-:-:S02]  /*f530*/  IMAD.MOV.U32 R18, RZ, RZ, R161 ;  /* 0x000000ffff127224 */ /* 0x000fc400078e00a1 */
[----:B------:R-:W-:Y:S02]  /*f540*/  IMAD.MOV.U32 R21, RZ, RZ, R152 ;  /* 0x000000ffff157224 */ /* 0x000fe400078e0098 */
[----:B------:R-:W-:Y:S02]  /*f550*/  IMAD.MOV.U32 R20, RZ, RZ, R153 ;  /* 0x000000ffff147224 */ /* 0x000fe400078e0099 */
[----:B------:R-:W-:Y:S02]  /*f560*/  IMAD.MOV.U32 R207, RZ, RZ, R208 ;  /* 0x000000ffffcf7224 */ /* 0x000fe400078e00d0 */
[----:B------:R-:W-:Y:S02]  /*f570*/  IMAD.MOV.U32 R206, RZ, RZ, R209 ;  /* 0x000000ffffce7224 */ /* 0x000fe400078e00d1 */
[----:B------:R-:W-:Y:S02]  /*f580*/  IMAD.MOV.U32 R209, RZ, RZ, R148 ;  /* 0x000000ffffd17224 */ /* 0x000fe400078e0094 */
[----:B------:R-:W-:-:S02]  /*f590*/  IMAD.MOV.U32 R208, RZ, RZ, R149 ;  /* 0x000000ffffd07224 */ /* 0x000fc400078e0095 */
[----:B------:R-:W2:Y:S01]  /*f5a0*/  LDL.LU.64 R148, [R1+0x3d0] ;  /* 0x0003d00001947983 */ /* 0x000ea20000300a00 */
[----:B------:R-:W-:Y:S02]  /*f5b0*/  IMAD.MOV.U32 R177, RZ, RZ, R178 ;  /* 0x000000ffffb17224 */ /* 0x000fe400078e00b2 */
[----:B------:R-:W-:Y:S02]  /*f5c0*/  IMAD.MOV.U32 R176, RZ, RZ, R179 ;  /* 0x000000ffffb07224 */ /* 0x000fe400078e00b3 */
[----:B------:R-:W-:Y:S02]  /*f5d0*/  IMAD.MOV.U32 R179, RZ, RZ, R180 ;  /* 0x000000ffffb37224 */ /* 0x000fe400078e00b4 */
[----:B------:R-:W-:Y:S02]  /*f5e0*/  IMAD.MOV.U32 R178, RZ, RZ, R181 ;  /* 0x000000ffffb27224 */ /* 0x000fe400078e00b5 */
[----:B------:R-:W-:Y:S02]  /*f5f0*/  IMAD.MOV.U32 R181, RZ, RZ, R182 ;  /* 0x000000ffffb57224 */ /* 0x000fe400078e00b6 */
[----:B------:R-:W-:-:S02]  /*f600*/  IMAD.MOV.U32 R180, RZ, RZ, R183 ;  /* 0x000000ffffb47224 */ /* 0x000fc400078e00b7 */
[----:B------:R-:W-:Y:S02]  /*f610*/  IMAD.MOV.U32 R183, RZ, RZ, R210 ;  /* 0x000000ffffb77224 */ /* 0x000fe400078e00d2 */
[----:B------:R-:W-:Y:S02]  /*f620*/  IMAD.MOV.U32 R182, RZ, RZ, R211 ;  /* 0x000000ffffb67224 */ /* 0x000fe400078e00d3 */
[----:B------:R-:W-:Y:S02]  /*f630*/  IMAD.MOV.U32 R211, RZ, RZ, R236 ;  /* 0x000000ffffd37224 */ /* 0x000fe400078e00ec */
[----:B------:R-:W-:Y:S02]  /*f640*/  IMAD.MOV.U32 R210, RZ, RZ, R237 ;  /* 0x000000ffffd27224 */ /* 0x000fe400078e00ed */
[----:B------:R-:W3:Y:S01]  /*f650*/  LDL.LU.64 R236, [R1+0x3f8] ;  /* 0x0003f80001ec7983 */ /* 0x000ee20000300a00 */
[----:B------:R-:W-:Y:S02]  /*f660*/  IMAD.MOV.U32 R213, RZ, RZ, R150 ;  /* 0x000000ffffd57224 */ /* 0x000fe400078e0096 */
[----:B------:R-:W-:-:S02]  /*f670*/  IMAD.MOV.U32 R212, RZ, RZ, R151 ;  /* 0x000000ffffd47224 */ /* 0x000fc400078e0097 */
[----:B------:R-:W4:Y:S01]  /*f680*/  LDL.LU.64 R150, [R1+0x418] ;  /* 0x0004180001967983 */ /* 0x000f220000300a00 */
[----:B------:R-:W-:Y:S02]  /*f690*/  IMAD.MOV.U32 R163, RZ, RZ, R190 ;  /* 0x000000ffffa37224 */ /* 0x000fe400078e00be */
[----:B------:R-:W-:Y:S01]  /*f6a0*/  IMAD.MOV.U32 R162, RZ, RZ, R191 ;  /* 0x000000ffffa27224 */ /* 0x000fe200078e00bf */
[----:B------:R-:W4:Y:S01]  /*f6b0*/  LDL.LU.64 R140, [R1+0x3a8] ;  /* 0x0003a800018c7983 */ /* 0x000f220000300a00 */
[----:B------:R-:W-:Y:S01]  /*f6c0*/  MOV R191, R214 ;  /* 0x000000d600bf7202 */ /* 0x000fe20000000f00 */
[----:B------:R-:W-:Y:S02]  /*f6d0*/  IMAD.MOV.U32 R190, RZ, RZ, R215 ;  /* 0x000000ffffbe7224 */ /* 0x000fe400078e00d7 */
[----:B------:R-:W-:Y:S02]  /*f6e0*/  IMAD.MOV.U32 R215, RZ, RZ, R142 ;  /* 0x000000ffffd77224 */ /* 0x000fe400078e008e */
[----:B------:R-:W-:-:S02]  /*f6f0*/  IMAD.MOV.U32 R214, RZ, RZ, R143 ;  /* 0x000000ffffd67224 */ /* 0x000fc400078e008f */
[----:B------:R-:W4:Y:S01]  /*f700*/  LDL.LU.64 R142, [R1+0x3c8] ;  /* 0x0003c800018e7983 */ /* 0x000f220000300a00 */
        /* <DEDUP_REMOVED lines=13> */
[----:B------:R-:W-:Y:S01]  /*f7e0*/  IMAD.MOV.U32 R218, RZ, RZ, R221 ;  /* 0x000000ffffda7224 */ /* 0x000fe200078e00dd */
[----:B------:R-:W-:Y:S01]  /*f7f0*/  MOV R221, R222 ;  /* 0x000000de00dd7202 */ /* 0x000fe20000000f00 */
        /* <DEDUP_REMOVED lines=15> */
[----:B------:R-:W4:Y:S01]  /*f8f0*/  LDL.LU.64 R246, [R1+0x3f0] ;  /* 0x0003f00001f67983 */ /* 0x000f220000300a00 */
[----:B------:R-:W-:-:S02]  /*f900*/  IMAD.MOV.U32 R229, RZ, RZ, R146 ;  /* 0x000000ffffe57224 */ /* 0x000fc400078e0092 */
[----:B------:R-:W-:Y:S02]  /*f910*/  IMAD.MOV.U32 R228, RZ, RZ, R147 ;  /* 0x000000ffffe47224 */ /* 0x000fe400078e0093 */
[----:B------:R-:W4:Y:S01]  /*f920*/  LDL.LU.64 R146, [R1+0x368] ;  /* 0x0003680001927983 */ /* 0x000f220000300a00 */
[----:B------:R-:W-:Y:S02]  /*f930*/  IMAD.MOV.U32 R231, RZ, RZ, R250 ;  /* 0x000000ffffe77224 */ /* 0x000fe400078e00fa */
[----:B------:R-:W-:Y:S02]  /*f940*/  IMAD.MOV.U32 R230, RZ, RZ, R251 ;  /* 0x000000ffffe67224 */ /* 0x000fe400078e00fb */
[----:B------:R-:W4:Y:S01]  /*f950*/  LDL.LU.64 R250, [R1+0x388] ;  /* 0x0003880001fa7983 */ /* 0x000f220000300a00 */
[----:B--2---:R-:W-:Y:S01]  /*f960*/  IMAD.MOV.U32 R233, RZ, RZ, R148 ;  /* 0x000000ffffe97224 */ /* 0x004fe200078e0094 */
[----:B------:R-:W-:Y:S02]  /*f970*/  MOV R232, R149 ;  /* 0x0000009500e87202 */ /* 0x000fe40000000f00 */
[----:B------:R-:W2:Y:S04]  /*f980*/  LDL.LU.64 R148, [R1+0x398] ;  /* 0x0003980001947983 */ /* 0x000ea80000300a00 */
[----:B------:R-:W2:Y:S04]  /*f990*/  LDL.LU.64 R120, [R1+0x3b8] ;  /* 0x0003b80001787983 */ /* 0x000ea80000300a00 */
[----:B------:R-:W2:Y:S04]  /*f9a0*/  LDL.LU.64 R122, [R1+0x328] ;  /* 0x00032800017a7983 */ /* 0x000ea80000300a00 */
[----:B------:R-:W2:Y:S04]  /*f9b0*/  LDL.LU.64 R124, [R1+0x350] ;  /* 0x00035000017c7983 */ /* 0x000ea80000300a00 */
[----:B------:R-:W2:Y:S04]  /*f9c0*/  LDL.LU.64 R126, [R1+0x370] ;  /* 0x00037000017e7983 */ /* 0x000ea80000300a00 */
[----:B------:R-:W2:Y:S04]  /*f9d0*/  LDL.LU.64 R128, [R1+0x390] ;  /* 0x0003900001807983 */ /* 0x000ea80000300a00 */
[----:B------:R-:W2:Y:S04]  /*f9e0*/  LDL.LU.64 R130, [R1+0x2f0] ;  /* 0x0002f00001827983 */ /* 0x000ea80000300a00 */
[----:B------:R-:W2:Y:S01]  /*f9f0*/  LDL.LU.64 R134, [R1+0x308] ;  /* 0x0003080001867983 */ /* 0x000ea20000300a00 */
[----:B------:R-:W-:Y:S01]  /*fa00*/  MOV R161, R166 ;  /* 0x000000a600a17202 */ /* 0x000fe20000000f00 */
        /* <DEDUP_REMOVED lines=11> */
[----:B---3--:R-:W-:Y:S02]  /*fac0*/  IMAD.MOV.U32 R235, RZ, RZ, R236 ;  /* 0x000000ffffeb7224 */ /* 0x008fe400078e00ec */
[----:B------:R-:W-:Y:S02]  /*fad0*/  IMAD.MOV.U32 R234, RZ, RZ, R237 ;  /* 0x000000ffffea7224 */ /* 0x000fe400078e00ed */
[----:B----4-:R-:W-:Y:S02]  /*fae0*/  IMAD.MOV.U32 R237, RZ, RZ, R150 ;  /* 0x000000ffffed7224 */ /* 0x010fe400078e0096 */
        /* <DEDUP_REMOVED lines=8> */
[----:B------:R-:W-:Y:S02]  /*fb70*/  IMAD.MOV.U32 R243, RZ, RZ, R142 ;  /* 0x000000fffff37224 */ /* 0x000fe400078e008e */
[----:B------:R-:W-:Y:S02]  /*fb80*/  IMAD.MOV.U32 R242, RZ, RZ, R143 ;  /* 0x000000fffff27224 */ /* 0x000fe400078e008f */
[----:B------:R-:W4:Y:S01]  /*fb90*/  LDL.LU.64 R142, [R1+0x250] ;  /* 0x00025000018e7983 */ /* 0x000f220000300a00 */
        /* <DEDUP_REMOVED lines=10> */
[----:B------:R-:W4:Y:S01]  /*fc40*/  LDL.LU.64 R146, [R1+0x458] ;  /* 0x0004580001927983 */ /* 0x000f220000300a00 */
[----:B------:R-:W-:-:S02]  /*fc50*/  IMAD.MOV.U32 R249, RZ, RZ, R250 ;  /* 0x000000fffff97224 */ /* 0x000fc400078e00fa */
[----:B------:R-:W-:Y:S02]  /*fc60*/  IMAD.MOV.U32 R248, RZ, RZ, R251 ;  /* 0x000000fffff87224 */ /* 0x000fe400078e00fb */
[----:B--2---:R-:W-:Y:S02]  /*fc70*/  IMAD.MOV.U32 R251, RZ, RZ, R148 ;  /* 0x000000fffffb7224 */ /* 0x004fe400078e0094 */
[----:B------:R-:W-:Y:S01]  /*fc80*/  IMAD.MOV.U32 R250, RZ, RZ, R149 ;  /* 0x000000fffffa7224 */ /* 0x000fe200078e0095 */
[----:B------:R-:W-:Y:S04]  /*fc90*/  STL [R1+0x200], R120 ;  /* 0x0002007801007387 */ /* 0x000fe80000100800 */
[----:B------:R-:W2:Y:S04]  /*fca0*/  LDL.LU.64 R148, [R1+0x2b0] ;  /* 0x0002b00001947983 */ /* 0x000ea80000300a00 */
[----:B------:R-:W2:Y:S01]  /*fcb0*/  LDL.LU.64 R94, [R1+0x278] ;  /* 0x00027800015e7983 */ /* 0x000ea20000300a00 */
[----:B------:R-:W-:-:S03]  /*fcc0*/  IMAD.MOV.U32 R0, RZ, RZ, R123 ;  /* 0x000000ffff007224 */ /* 0x000fc600078e007b */
[----:B------:R-:W-:Y:S04]  /*fcd0*/  STL [R1+0x208], R122 ;  /* 0x0002087a01007387 */ /* 0x000fe80000100800 */
[----:B------:R-:W-:Y:S04]  /*fce0*/  STL [R1+0x210], R124 ;  /* 0x0002107c01007387 */ /* 0x000fe80000100800 */
[----:B------:R1:W-:Y:S04]  /*fcf0*/  STL [R1+0x204], R0 ;  /* 0x0002040001007387 */ /* 0x0003e80000100800 */
[----:B------:R-:W-:Y:S01]  /*fd00*/  STL [R1+0x218], R126 ;  /* 0x0002187e01007387 */ /* 0x000fe20000100800 */
[----:B-1----:R-:W-:-:S05]  /*fd10*/  IMAD.MOV.U32 R0, RZ, RZ, R125 ;  /* 0x000000ffff007224 */ /* 0x002fca00078e007d */
        /* <DEDUP_REMOVED lines=8> */
[----:B-1----:R-:W-:-:S05]  /*fda0*/  MOV R0, R131 ;  /* 0x0000008300007202 */ /* 0x002fca0000000f00 */
[----:B------:R1:W-:Y:S04]  /*fdb0*/  STL [R1+0x224], R0 ;  /* 0x0002240001007387 */ /* 0x0003e80000100800 */
[----:B------:R-:W-:Y:S01]  /*fdc0*/  STL [R1+0x238], R136 ;  /* 0x0002388801007387 */ /* 0x000fe20000100800 */
[----:B-1----:R-:W-:-:S05]  /*fdd0*/  IMAD.MOV.U32 R0, RZ, RZ, R135 ;  /* 0x000000ffff007224 */ /* 0x002fca00078e0087 */
[----:B------:R1:W-:Y:S04]  /*fde0*/  STL [R1+0x22c], R0 ;  /* 0x00022c0001007387 */ /* 0x0003e80000100800 */
[----:B------:R-:W-:Y:S01]  /*fdf0*/  STL [R1+0x240], R138 ;  /* 0x0002408a01007387 */ /* 0x000fe20000100800 */
[----:B-1----:R-:W-:-:S05]  /*fe00*/  IMAD.MOV.U32 R0, RZ, RZ, R137 ;  /* 0x000000ffff007224 */ /* 0x002fca00078e0089 */
[----:B------:R1:W-:Y:S04]  /*fe10*/  STL [R1+0x234], R0 ;  /* 0x0002340001007387 */ /* 0x0003e80000100800 */
[----:B---3--:R-:W-:Y:S01]  /*fe20*/  STL [R1+0x248], R140 ;  /* 0x0002488c01007387 */ /* 0x008fe20000100800 */
[----:B-1----:R-:W-:-:S05]  /*fe30*/  IMAD.MOV.U32 R0, RZ, RZ, R139 ;  /* 0x000000ffff007224 */ /* 0x002fca00078e008b */
[----:B------:R1:W-:Y:S04]  /*fe40*/  STL [R1+0x23c], R0 ;  /* 0x00023c0001007387 */ /* 0x0003e80000100800 */
[----:B----4-:R-:W-:Y:S01]  /*fe50*/  STL [R1+0x250], R142 ;  /* 0x0002508e01007387 */ /* 0x010fe20000100800 */
        /* <DEDUP_REMOVED lines=9> */
[----:B-1----:R-:W-:-:S03]  /*fef0*/  IMAD.MOV.U32 R0, RZ, RZ, R147 ;  /* 0x000000ffff007224 */ /* 0x002fc600078e0093 */
[----:B------:R-:W-:Y:S01]  /*ff00*/  STL [R1+0x268], R146 ;  /* 0x0002689201007387 */ /* 0x000fe20000100800 */
[----:B------:R-:W-:Y:S02]  /*ff10*/  IMAD.MOV.U32 R96, RZ, RZ, R150 ;  /* 0x000000ffff607224 */ /* 0x000fe400078e0096 */
[----:B------:R-:W-:Y:S02]  /*ff20*/  IMAD.MOV.U32 R97, RZ, RZ, R151 ;  /* 0x000000ffff617224 */ /* 0x000fe400078e0097 */
[----:B------:R-:W-:Y:S02]  /*ff30*/  IMAD.MOV.U32 R90, RZ, RZ, R132 ;  /* 0x000000ffff5a7224 */ /* 0x000fe400078e0084 */
[----:B------:R-:W-:Y:S01]  /*ff40*/  IMAD.MOV.U32 R91, RZ, RZ, R133 ;  /* 0x000000ffff5b7224 */ /* 0x000fe200078e0085 */
[----:B--2---:R-:W-:Y:S04]  /*ff50*/  STL [R1+0x270], R148 ;  /* 0x0002709401007387 */ /* 0x004fe80000100800 */
[----:B------:R1:W-:Y:S02]  /*ff60*/  STL [R1+0x264], R0 ;  /* 0x0002640001007387 */ /* 0x0003e40000100800 */
[----:B-1----:R-:W-:-:S05]  /*ff70*/  IMAD.MOV.U32 R0, RZ, RZ, R149 ;  /* 0x000000ffff007224 */ /* 0x002fca00078e0095 */
[----:B------:R1:W-:Y:S04]  /*ff80*/  STL [R1+0x26c], R0 ;  /* 0x00026c0001007387 */ /* 0x0003e80000100800 */
[----:B------:R2:W-:Y:S04]  /*ff90*/  STL [R1+0x278], R94 ;  /* 0x0002785e01007387 */ /* 0x0005e80000100800 */
[----:B------:R-:W3:Y:S04]  /*ffa0*/  LDL.LU.64 R98, [R1+0x2b8] ;  /* 0x0002b80001627983 */ /* 0x000ee80000300a00 */
        /* <DEDUP_REMOVED lines=13> */
[----:B------:R-:W3:Y:S04]  /*10080*/  LDL.LU.64 R100, [R1+0x2c0] ;  /* 0x0002c00001647983 */ /* 0x000ee80000300a00 */
        /* <DEDUP_REMOVED lines=8> */
[----:B-1----:R-:W-:-:S03]  /*10110*/  IMAD.MOV.U32 R0, RZ, RZ, R95 ;  /* 0x000000ffff007224 */ /* 0x002fc600078e005f */
[----:B------:R-:W4:Y:S04]  /*10120*/  LDL.LU.64 R116, [R1+0x470] ;  /* 0x0004700001747983 */ /* 0x000f280000300a00 */
[----:B------:R-:W4:Y:S04]  /*10130*/  LDL.LU.64 R144, [R1+0x340] ;  /* 0x0003400001907983 */ /* 0x000f280000300a00 */
[----:B------:R-:W4:Y:S04]  /*10140*/  LDL.LU.64 R118, [R1+0x3a0] ;  /* 0x0003a00001767983 */ /* 0x000f280000300a00 */
[----:B------:R-:W4:Y:S04]  /*10150*/  LDL.LU.64 R120, [R1+0x4e0] ;  /* 0x0004e00001787983 */ /* 0x000f280000300a00 */
[----:B------:R-:W4:Y:S04]  /*10160*/  LDL.LU.64 R124, [R1+0x378] ;  /* 0x00037800017c7983 */ /* 0x000f280000300a00 */
[----:B------:R-:W4:Y:S04]  /*10170*/  LDL.LU.64 R92, [R1+0x490] ;  /* 0x00049000015c7983 */ /* 0x000f280000300a00 */
[----:B------:R1:W-:Y:S04]  /*10180*/  STL [R1+0x274], R0 ;  /* 0x0002740001007387 */ /* 0x0003e80000100800 */
[----:B------:R3:W-:Y:S04]  /*10190*/  STL [R1+0x280], R96 ;  /* 0x0002806001007387 */ /* 0x0007e80000100800 */
[----:B--2---:R-:W2:Y:S01]  /*101a0*/  LDL.LU.64 R94, [R1+0x2c8] ;  /* 0x0002c800015e7983 */ /* 0x004ea20000300a00 */
[----:B-1----:R-:W-:-:S05]  /*101b0*/  IMAD.MOV.U32 R0, RZ, RZ, R97 ;  /* 0x000000ffff007224 */ /* 0x002fca00078e0061 */
[----:B------:R4:W-:Y:S01]  /*101c0*/  STL [R1+0x27c], R0 ;  /* 0x00027c0001007387 */ /* 0x0009e20000100800 */
[----:B---3--:R-:W-:Y:S01]  /*101d0*/  MOV R96, R100 ;  /* 0x0000006400607202 */ /* 0x008fe20000000f00 */
[----:B------:R-:W-:Y:S02]  /*101e0*/  IMAD.MOV.U32 R97, RZ, RZ, R101 ;  /* 0x000000ffff617224 */ /* 0x000fe400078e0065 */
[----:B------:R-:W3:Y:S01]  /*101f0*/  LDL.LU.64 R100, [R1+0x2a8] ;  /* 0x0002a80001647983 */ /* 0x000ee20000300a00 */
[----:B----4-:R-:W-:-:S03]  /*10200*/  IMAD.MOV.U32 R0, RZ, RZ, R93 ;  /* 0x000000ffff007224 */ /* 0x010fc600078e005d */
[----:B------:R-:W-:Y:S04]  /*10210*/  STL [R1+0x288], R92 ;  /* 0x0002885c01007387 */ /* 0x000fe80000100800 */
[----:B--2---:R-:W-:Y:S04]  /*10220*/  STL [R1+0x290], R94 ;  /* 0x0002905e01007387 */ /* 0x004fe80000100800 */
[----:B------:R1:W-:Y:S02]  /*10230*/  STL [R1+0x284], R0 ;  /* 0x0002840001007387 */ /* 0x0003e40000100800 */
[----:B-1----:R-:W-:-:S05]  /*10240*/  IMAD.MOV.U32 R0, RZ, RZ, R95 ;  /* 0x000000ffff007224 */ /* 0x002fca00078e005f */
[----:B------:R3:W-:Y:S01]  /*10250*/  STL [R1+0x28c], R0 ;  /* 0x00028c0001007387 */ /* 0x0007e20000100800 */
[----:B------:R-:W-:Y:S02]  /*10260*/  IMAD.MOV.U32 R94, RZ, RZ, R96 ;  /* 0x000000ffff5e7224 */ /* 0x000fe400078e0060 */
[----:B------:R-:W-:Y:S02]  /*10270*/  IMAD.MOV.U32 R95, RZ, RZ, R97 ;  /* 0x000000ffff5f7224 */ /* 0x000fe400078e0061 */
[----:B---3--:R-:W-:Y:S01]  /*10280*/  IMAD.MOV.U32 R0, RZ, RZ, R101 ;  /* 0x000000ffff007224 */ /* 0x008fe200078e0065 */
[----:B------:R1:W-:Y:S04]  /*10290*/  STL [R1+0x298], R100 ;  /* 0x0002986401007387 */ /* 0x0003e80000100800 */
[----:B-1----:R-:W2:Y:S04]  /*102a0*/  LDL.LU.64 R100, [R1+0x2d8] ;  /* 0x0002d80001647983 */ /* 0x002ea80000300a00 */
[----:B------:R1:W-:Y:S04]  /*102b0*/  STL [R1+0x294], R0 ;  /* 0x0002940001007387 */ /* 0x0003e80000100800 */
[----:B------:R-:W3:Y:S04]  /*102c0*/  LDL.LU.64 R92, [R1+0x4b0] ;  /* 0x0004b000015c7983 */ /* 0x000ee80000300a00 */
[----:B------:R-:W-:Y:S04]  /*102d0*/  STL [R1+0x2a0], R90 ;  /* 0x0002a05a01007387 */ /* 0x000fe80000100800 */
[----:B------:R-:W4:Y:S01]  /*102e0*/  LDL.LU.64 R96, [R1+0x2d0] ;  /* 0x0002d00001607983 */ /* 0x000f220000300a00 */
[----:B-1----:R-:W-:-:S05]  /*102f0*/  IMAD.MOV.U32 R0, RZ, RZ, R91 ;  /* 0x000000ffff007224 */ /* 0x002fca00078e005b */
[----:B------:R3:W-:Y:S02]  /*10300*/  STL [R1+0x29c], R0 ;  /* 0x00029c0001007387 */ /* 0x0007e40000100800 */
[----:B---3--:R-:W-:Y:S02]  /*10310*/  IMAD.MOV.U32 R0, RZ, RZ, R93 ;  /* 0x000000ffff007224 */ /* 0x008fe400078e005d */
[----:B------:R1:W-:Y:S04]  /*10320*/  STL [R1+0x2a8], R92 ;  /* 0x0002a85c01007387 */ /* 0x0003e80000100800 */
[----:B------:R4:W-:Y:S01]  /*10330*/  STL [R1+0x2a4], R0 ;  /* 0x0002a40001007387 */ /* 0x0009e20000100800 */
[----:B-1----:R-:W-:Y:S02]  /*10340*/  IMAD.MOV.U32 R92, RZ, RZ, R94 ;  /* 0x000000ffff5c7224 */ /* 0x002fe400078e005e */
[----:B----4-:R-:W-:-:S02]  /*10350*/  IMAD.MOV.U32 R0, RZ, RZ, R97 ;  /* 0x000000ffff007224 */ /* 0x010fc400078e0061 */
[----:B------:R-:W-:Y:S02]  /*10360*/  IMAD.MOV.U32 R93, RZ, RZ, R95 ;  /* 0x000000ffff5d7224 */ /* 0x000fe400078e005f */
[----:B------:R-:W3:Y:S04]  /*10370*/  LDL.LU.64 R94, [R1+0x4d0] ;  /* 0x0004d000015e7983 */ /* 0x000ee80000300a00 */
[----:B------:R-:W-:Y:S04]  /*10380*/  STL [R1+0x2b0], R96 ;  /* 0x0002b06001007387 */ /* 0x000fe80000100800 */
[----:B------:R-:W-:Y:S04]  /*10390*/  STL [R1+0x2b8], R98 ;  /* 0x0002b86201007387 */ /* 0x000fe80000100800 */
[----:B------:R1:W-:Y:S02]  /*103a0*/  STL [R1+0x2ac], R0 ;  /* 0x0002ac0001007387 */ /* 0x0003e40000100800 */
[----:B-1----:R-:W-:-:S05]  /*103b0*/  IMAD.MOV.U32 R0, RZ, RZ, R99 ;  /* 0x000000ffff007224 */ /* 0x002fca00078e0063 */
[----:B------:R1:W-:Y:S04]  /*103c0*/  STL [R1+0x2b4], R0 ;  /* 0x0002b40001007387 */ /* 0x0003e80000100800 */
[----:B------:R-:W-:Y:S04]  /*103d0*/  STL [R1+0x2c0], R92 ;  /* 0x0002c05c01007387 */ /* 0x000fe80000100800 */
[----:B------:R-:W4:Y:S04]  /*103e0*/  LDL.LU.64 R98, [R1+0x2e8] ;  /* 0x0002e80001627983 */ /* 0x000f280000300a00 */
[----:B------:R-:W2:Y:S01]  /*103f0*/  LDL.LU.64 R96, [R1+0x4f0] ;  /* 0x0004f00001607983 */ /* 0x000ea20000300a00 */
[----:B-1----:R-:W-:-:S05]  /*10400*/  IMAD.MOV.U32 R0, RZ, RZ, R93 ;  /* 0x000000ffff007224 */ /* 0x002fca00078e005d */
[----:B------:R3:W-:Y:S02]  /*10410*/  STL [R1+0x2bc], R0 ;  /* 0x0002bc0001007387 */ /* 0x0007e40000100800 */
[----:B---3--:R-:W-:Y:S02]  /*10420*/  IMAD.MOV.U32 R0, RZ, RZ, R95 ;  /* 0x000000ffff007224 */ /* 0x008fe400078e005f */
[----:B------:R1:W-:Y:S04]  /*10430*/  STL [R1+0x2c8], R94 ;  /* 0x0002c85e01007387 */ /* 0x0003e80000100800 */
[----:B------:R4:W-:Y:S04]  /*10440*/  STL [R1+0x2c4], R0 ;  /* 0x0002c40001007387 */ /* 0x0009e80000100800 */
[----:B-1----:R-:W3:Y:S01]  /*10450*/  LDL.LU.64 R94, [R1+0x3e8] ;  /* 0x0003e800015e7983 */ /* 0x002ee20000300a00 */
[----:B----4-:R-:W-:-:S03]  /*10460*/  MOV R0, R99 ;  /* 0x0000006300007202 */ /* 0x010fc60000000f00 */
[----:B------:R-:W-:Y:S04]  /*10470*/  STL [R1+0x2d0], R98 ;  /* 0x0002d06201007387 */ /* 0x000fe80000100800 */
[----:B--2---:R-:W-:Y:S04]  /*10480*/  STL [R1+0x2d8], R100 ;  /* 0x0002d86401007387 */ /* 0x004fe80000100800 */
[----:B------:R1:W-:Y:S02]  /*10490*/  STL [R1+0x2cc], R0 ;  /* 0x0002cc0001007387 */ /* 0x0003e40000100800 */
[----:B-1----:R-:W-:-:S05]  /*104a0*/  IMAD.MOV.U32 R0, RZ, RZ, R101 ;  /* 0x000000ffff007224 */ /* 0x002fca00078e0065 */
[----:B------:R1:W-:Y:S01]  /*104b0*/  STL [R1+0x2d4], R0 ;  /* 0x0002d40001007387 */ /* 0x0003e20000100800 */
[----:B------:R-:W-:-:S03]  /*104c0*/  IMAD.MOV.U32 R98, RZ, RZ, R102 ;  /* 0x000000ffff627224 */ /* 0x000fc600078e0066 */
[----:B------:R2:W-:Y:S01]  /*104d0*/  STL [R1+0x2e0], R106 ;  /* 0x0002e06a01007387 */ /* 0x0005e20000100800 */
[----:B-1----:R-:W-:Y:S02]  /*104e0*/  IMAD.MOV.U32 R0, RZ, RZ, R107 ;  /* 0x000000ffff007224 */ /* 0x002fe400078e006b */
[----:B------:R-:W-:-:S03]  /*104f0*/  IMAD.MOV.U32 R99, RZ, RZ, R103 ;  /* 0x000000ffff637224 */ /* 0x000fc600078e0067 */
[----:B------:R1:W-:Y:S01]  /*10500*/  STL [R1+0x2dc], R0 ;  /* 0x0002dc0001007387 */ /* 0x0003e20000100800 */
[----:B------:R-:W-:-:S03]  /*10510*/  IMAD.MOV.U32 R102, RZ, RZ, R114 ;  /* 0x000000ffff667224 */ /* 0x000fc600078e0072 */
[----:B------:R-:W-:Y:S01]  /*10520*/  STL [R1+0x2e8], R96 ;  /* 0x0002e86001007387 */ /* 0x000fe20000100800 */
[----:B------:R-:W-:-:S03]  /*10530*/  IMAD.MOV.U32 R103, RZ, RZ, R115 ;  /* 0x000000ffff677224 */ /* 0x000fc600078e0073 */
[----:B------:R-:W4:Y:S01]  /*10540*/  LDL.LU.64 R100, [R1+0x300] ;  /* 0x0003000001647983 */ /* 0x000f220000300a00 */
[----:B------:R-:W-:Y:S02]  /*10550*/  IMAD.MOV.U32 R114, RZ, RZ, R116 ;  /* 0x000000ffff727224 */ /* 0x000fe400078e0074 */
[----:B------:R-:W-:Y:S02]  /*10560*/  IMAD.MOV.U32 R115, RZ, RZ, R117 ;  /* 0x000000ffff737224 */ /* 0x000fe400078e0075 */
[----:B------:R-:W-:Y:S02]  /*10570*/  IMAD.MOV.U32 R116, RZ, RZ, R120 ;  /* 0x000000ffff747224 */ /* 0x000fe400078e0078 */
[----:B------:R-:W-:Y:S02]  /*10580*/  IMAD.MOV.U32 R117, RZ, RZ, R121 ;  /* 0x000000ffff757224 */ /* 0x000fe400078e0079 */
[----:B------:R-:W-:Y:S02]  /*10590*/  IMAD.MOV.U32 R120, RZ, RZ, R124 ;  /* 0x000000ffff787224 */ /* 0x000fe400078e007c */
[----:B------:R-:W-:-:S02]  /*105a0*/  IMAD.MOV.U32 R121, RZ, RZ, R125 ;  /* 0x000000ffff797224 */ /* 0x000fc400078e007d */
[----:B------:R-:W4:Y:S04]  /*105b0*/  LDL.LU.64 R124, [R1+0x380] ;  /* 0x00038000017c7983 */ /* 0x000f280000300a00 */
[----:B--2---:R-:W2:Y:S01]  /*105c0*/  LDL.LU.64 R106, [R1+0x510] ;  /* 0x00051000016a7983 */ /* 0x004ea20000300a00 */
[----:B-1----:R-:W-:-:S05]  /*105d0*/  IMAD.MOV.U32 R0, RZ, RZ, R97 ;  /* 0x000000ffff007224 */ /* 0x002fca00078e0061 */
[----:B------:R1:W-:Y:S04]  /*105e0*/  STL [R1+0x2e4], R0 ;  /* 0x0002e40001007387 */ /* 0x0003e80000100800 */
[----:B---3--:R-:W-:Y:S01]  /*105f0*/  STL [R1+0x2f0], R94 ;  /* 0x0002f05e01007387 */ /* 0x008fe20000100800 */
[----:B-1----:R-:W-:-:S03]  /*10600*/  IMAD.MOV.U32 R0, RZ, RZ, R95 ;  /* 0x000000ffff007224 */ /* 0x002fc600078e005f */
[----:B------:R-:W3:Y:S04]  /*10610*/  LDL.LU.64 R96, [R1+0x480] ;  /* 0x0004800001607983 */ /* 0x000ee80000300a00 */
[----:B------:R-:W-:Y:S04]  /*10620*/  STL [R1+0x2f8], R104 ;  /* 0x0002f86801007387 */ /* 0x000fe80000100800 */
[----:B------:R1:W-:Y:S02]  /*10630*/  STL [R1+0x2ec], R0 ;  /* 0x0002ec0001007387 */ /* 0x0003e40000100800 */
[----:B-1----:R-:W-:Y:S01]  /*10640*/  MOV R0, R105 ;  /* 0x0000006900007202 */ /* 0x002fe20000000f00 */
[----:B------:R-:W-:-:S04]  /*10650*/  IMAD.MOV.U32 R104, RZ, RZ, R144 ;  /* 0x000000ffff687224 */ /* 0x000fc800078e0090 */
[----:B------:R4:W-:Y:S01]  /*10660*/  STL [R1+0x2f4], R0 ;  /* 0x0002f40001007387 */ /* 0x0009e20000100800 */
[----:B------:R-:W-:-:S03]  /*10670*/  IMAD.MOV.U32 R105, RZ, RZ, R145 ;  /* 0x000000ffff697224 */ /* 0x000fc600078e0091 */
[----:B------:R-:W3:Y:S01]  /*10680*/  LDL.LU.64 R144, [R1+0x550] ;  /* 0x0005500001907983 */ /* 0x000ee20000300a00 */
[----:B----4-:R-:W-:-:S03]  /*10690*/  IMAD.MOV.U32 R0, RZ, RZ, R101 ;  /* 0x000000ffff007224 */ /* 0x010fc600078e0065 */
[----:B------:R-:W-:Y:S04]  /*106a0*/  STL [R1+0x300], R100 ;  /* 0x0003006401007387 */ /* 0x000fe80000100800 */
[----:B------:R1:W-:Y:S04]  /*106b0*/  STL [R1+0x2fc], R0 ;  /* 0x0002fc0001007387 */ /* 0x0003e80000100800 */
[----:B--2---:R2:W-:Y:S01]  /*106c0*/  STL [R1+0x308], R106 ;  /* 0x0003086a01007387 */ /* 0x0045e20000100800 */
[----:B-1----:R-:W-:-:S03]  /*106d0*/  IMAD.MOV.U32 R0, RZ, RZ, R107 ;  /* 0x000000ffff007224 */ /* 0x002fc600078e006b */
[----:B------:R-:W4:Y:S04]  /*106e0*/  LDL.LU.64 R100, [R1+0x530] ;  /* 0x0005300001647983 */ /* 0x000f280000300a00 */
[----:B------:R3:W-:Y:S01]  /*106f0*/  STL [R1+0x304], R0 ;  /* 0x0003040001007387 */ /* 0x0007e20000100800 */
[----:B--2---:R-:W-:Y:S02]  /*10700*/  IMAD.MOV.U32 R106, RZ, RZ, R108 ;  /* 0x000000ffff6a7224 */ /* 0x004fe400078e006c */
[----:B------:R-:W-:Y:S02]  /*10710*/  IMAD.MOV.U32 R107, RZ, RZ, R109 ;  /* 0x000000ffff6b7224 */ /* 0x000fe400078e006d */
[----:B------:R-:W-:Y:S02]  /*10720*/  IMAD.MOV.U32 R108, RZ, RZ, R112 ;  /* 0x000000ffff6c7224 */ /* 0x000fe400078e0070 */
[----:B------:R-:W-:-:S02]  /*10730*/  IMAD.MOV.U32 R109, RZ, RZ, R113 ;  /* 0x000000ffff6d7224 */ /* 0x000fc400078e0071 */
[----:B------:R-:W2:Y:S01]  /*10740*/  LDL.LU.64 R112, [R1+0x4a0] ;  /* 0x0004a00001707983 */ /* 0x000ea20000300a00 */
[----:B---3--:R-:W-:-:S03]  /*10750*/  IMAD.MOV.U32 R0, RZ, RZ, R97 ;  /* 0x000000ffff007224 */ /* 0x008fc600078e0061 */
[----:B------:R-:W-:Y:S04]  /*10760*/  STL [R1+0x310], R96 ;  /* 0x0003106001007387 */ /* 0x000fe80000100800 */
[----:B------:R1:W-:Y:S04]  /*10770*/  STL [R1+0x318], R122 ;  /* 0x0003187a01007387 */ /* 0x0003e80000100800 */
[----:B------:R3:W-:Y:S01]  /*10780*/  STL [R1+0x30c], R0 ;  /* 0x00030c0001007387 */ /* 0x0007e20000100800 */
[----:B-1----:R-:W-:Y:S02]  /*10790*/  IMAD.MOV.U32 R122, RZ, RZ, R124 ;  /* 0x000000ffff7a7224 */ /* 0x002fe400078e007c */
[----:B---3--:R-:W-:-:S02]  /*107a0*/  IMAD.MOV.U32 R0, RZ, RZ, R123 ;  /* 0x000000ffff007224 */ /* 0x008fc400078e007b */
[----:B------:R-:W-:Y:S02]  /*107b0*/  IMAD.MOV.U32 R123, RZ, RZ, R125 ;  /* 0x000000ffff7b7224 */ /* 0x000fe400078e007d */
[----:B------:R-:W-:Y:S01]  /*107c0*/  IMAD.MOV.U32 R124, RZ, RZ, R126 ;  /* 0x000000ffff7c7224 */ /* 0x000fe200078e007e */
[----:B------:R-:W-:Y:S01]  /*107d0*/  MOV R126, R128 ;  /* 0x00000080007e7202 */ /* 0x000fe20000000f00 */
[----:B------:R-:W-:Y:S02]  /*107e0*/  IMAD.MOV.U32 R125, RZ, RZ, R127 ;  /* 0x000000ffff7d7224 */ /* 0x000fe400078e007f */
[----:B------:R-:W-:Y:S02]  /*107f0*/  IMAD.MOV.U32 R127, RZ, RZ, R129 ;  /* 0x000000ffff7f7224 */ /* 0x000fe400078e0081 */
[----:B------:R-:W-:Y:S02]  /*10800*/  IMAD.MOV.U32 R128, RZ, RZ, R130 ;  /* 0x000000ffff807224 */ /* 0x000fe400078e0082 */
[----:B------:R-:W-:Y:S01]  /*10810*/  IMAD.MOV.U32 R129, RZ, RZ, R131 ;  /* 0x000000ffff817224 */ /* 0x000fe200078e0083 */
[----:B------:R1:W-:Y:S01]  /*10820*/  STL [R1+0x314], R0 ;  /* 0x0003140001007387 */ /* 0x0003e20000100800 */
[----:B------:R-:W-:-:S02]  /*10830*/  IMAD.MOV.U32 R130, RZ, RZ, R132 ;  /* 0x000000ffff827224 */ /* 0x000fc400078e0084 */
[----:B------:R-:W-:Y:S02]  /*10840*/  IMAD.MOV.U32 R131, RZ, RZ, R133 ;  /* 0x000000ffff837224 */ /* 0x000fe400078e0085 */
[----:B------:R-:W-:Y:S02]  /*10850*/  IMAD.MOV.U32 R132, RZ, RZ, R134 ;  /* 0x000000ffff847224 */ /* 0x000fe400078e0086 */
[----:B------:R-:W-:Y:S02]  /*10860*/  IMAD.MOV.U32 R133, RZ, RZ, R135 ;  /* 0x000000ffff857224 */ /* 0x000fe400078e0087 */
[----:B------:R-:W-:Y:S02]  /*10870*/  IMAD.MOV.U32 R134, RZ, RZ, R136 ;  /* 0x000000ffff867224 */ /* 0x000fe400078e0088 */
[----:B------:R-:W-:Y:S02]  /*10880*/  IMAD.MOV.U32 R135, RZ, RZ, R137 ;  /* 0x000000ffff877224 */ /* 0x000fe400078e0089 */
[----:B-1----:R-:W-:-:S02]  /*10890*/  IMAD.MOV.U32 R0, RZ, RZ, R99 ;  /* 0x000000ffff007224 */ /* 0x002fc400078e0063 */
[----:B------:R-:W-:Y:S02]  /*108a0*/  IMAD.MOV.U32 R136, RZ, RZ, R138 ;  /* 0x000000ffff887224 */ /* 0x000fe400078e008a */
[----:B------:R-:W-:Y:S01]  /*108b0*/  IMAD.MOV.U32 R137, RZ, RZ, R139 ;  /* 0x000000ffff897224 */ /* 0x000fe200078e008b */
[----:B------:R-:W-:Y:S01]  /*108c0*/  STL [R1+0x320], R98 ;  /* 0x0003206201007387 */ /* 0x000fe20000100800 */
[----:B------:R-:W-:Y:S02]  /*108d0*/  IMAD.MOV.U32 R138, RZ, RZ, R140 ;  /* 0x000000ffff8a7224 */ /* 0x000fe400078e008c */
[----:B------:R-:W-:Y:S01]  /*108e0*/  IMAD.MOV.U32 R139, RZ, RZ, R141 ;  /* 0x000000ffff8b7224 */ /* 0x000fe200078e008d */
[----:B------:R-:W-:Y:S01]  /*108f0*/  MOV R141, R143 ;  /* 0x0000008f008d7202 */ /* 0x000fe20000000f00 */
[----:B------:R-:W-:Y:S02]  /*10900*/  IMAD.MOV.U32 R140, RZ, RZ, R142 ;  /* 0x000000ffff8c7224 */ /* 0x000fe400078e008e */
[----:B------:R-:W3:Y:S04]  /*10910*/  LDL.LU.64 R142, [R1+0x590] ;  /* 0x00059000018e7983 */ /* 0x000ee80000300a00 */
[----:B------:R4:W-:Y:S02]  /*10920*/  STL [R1+0x31c], R0 ;  /* 0x00031c0001007387 */ /* 0x0009e40000100800 */
[----:B----4-:R-:W-:-:S02]  /*10930*/  IMAD.MOV.U32 R0, RZ, RZ, R101 ;  /* 0x000000ffff007224 */ /* 0x010fc400078e0065 */
[----:B------:R-:W-:Y:S04]  /*10940*/  STL [R1+0x328], R100 ;  /* 0x0003286401007387 */ /* 0x000fe80000100800 */
[----:B------:R1:W-:Y:S04]  /*10950*/  STL [R1+0x324], R0 ;  /* 0x0003240001007387 */ /* 0x0003e80000100800 */
[----:B--2---:R2:W-:Y:S01]  /*10960*/  STL [R1+0x330], R112 ;  /* 0x0003307001007387 */ /* 0x0045e20000100800 */
[----:B-1----:R-:W-:Y:S02]  /*10970*/  IMAD.MOV.U32 R0, RZ, RZ, R113 ;  /* 0x000000ffff007224 */ /* 0x002fe400078e0071 */
[----:B--2---:R-:W-:-:S02]  /*10980*/  IMAD.MOV.U32 R112, RZ, RZ, R114 ;  /* 0x000000ffff707224 */ /* 0x004fc400078e0072 */
[----:B------:R-:W-:Y:S02]  /*10990*/  IMAD.MOV.U32 R113, RZ, RZ, R115 ;  /* 0x000000ffff717224 */ /* 0x000fe400078e0073 */
[----:B------:R-:W2:Y:S04]  /*109a0*/  LDL.LU.64 R114, [R1+0x570] ;  /* 0x0005700001727983 */ /* 0x000ea80000300a00 */
[----:B------:R1:W-:Y:S04]  /*109b0*/  STL [R1+0x32c], R0 ;  /* 0x00032c0001007387 */ /* 0x0003e80000100800 */
[----:B------:R-:W-:Y:S01]  /*109c0*/  STL [R1+0x338], R102 ;  /* 0x0003386601007387 */ /* 0x000fe20000100800 */
[----:B-1----:R-:W-:-:S05]  /*109d0*/  IMAD.MOV.U32 R0, RZ, RZ, R103 ;  /* 0x000000ffff007224 */ /* 0x002fca00078e0067 */
[----:B------:R1:W-:Y:S04]  /*109e0*/  STL [R1+0x334], R0 ;  /* 0x0003340001007387 */ /* 0x0003e80000100800 */
[----:B------:R-:W-:Y:S01]  /*109f0*/  STL [R1+0x340], R104 ;  /* 0x0003406801007387 */ /* 0x000fe20000100800 */
[----:B-1----:R-:W-:-:S03]  /*10a00*/  IMAD.MOV.U32 R0, RZ, RZ, R105 ;  /* 0x000000ffff007224 */ /* 0x002fc600078e0069 */
[----:B------:R-:W-:Y:S04]  /*10a10*/  STL [R1+0x348], R144 ;  /* 0x0003489001007387 */ /* 0x000fe80000100800 */
[----:B------:R1:W-:Y:S02]  /*10a20*/  STL [R1+0x33c], R0 ;  /* 0x00033c0001007387 */ /* 0x0003e40000100800 */
[----:B-1----:R-:W-:Y:S02]  /*10a30*/  IMAD.MOV.U32 R0, RZ, RZ, R145 ;  /* 0x000000ffff007224 */ /* 0x002fe400078e0091 */
[----:B------:R-:W-:Y:S02]  /*10a40*/  IMAD.MOV.U32 R144, RZ, RZ, R146 ;  /* 0x000000ffff907224 */ /* 0x000fe400078e0092 */
[----:B------:R-:W-:Y:S01]  /*10a50*/  IMAD.MOV.U32 R145, RZ, RZ, R147 ;  /* 0x000000ffff917224 */ /* 0x000fe200078e0093 */
[----:B------:R1:W-:Y:S01]  /*10a60*/  STL [R1+0x344], R0 ;  /* 0x0003440001007387 */ /* 0x0003e20000100800 */
[----:B------:R-:W-:-:S02]  /*10a70*/  IMAD.MOV.U32 R146, RZ, RZ, R148 ;  /* 0x000000ffff927224 */ /* 0x000fc400078e0094 */
[----:B------:R-:W-:Y:S02]  /*10a80*/  IMAD.MOV.U32 R147, RZ, RZ, R149 ;  /* 0x000000ffff937224 */ /* 0x000fe400078e0095 */
[----:B------:R-:W4:Y:S01]  /*10a90*/  LDL.LU.64 R148, [R1+0x500] ;  /* 0x0005000001947983 */ /* 0x000f220000300a00 */
[----:B-1----:R-:W-:-:S03]  /*10aa0*/  IMAD.MOV.U32 R0, RZ, RZ, R107 ;  /* 0x000000ffff007224 */ /* 0x002fc600078e006b */
[----:B------:R-:W-:Y:S04]  /*10ab0*/  STL [R1+0x350], R106 ;  /* 0x0003506a01007387 */ /* 0x000fe80000100800 */
[----:B------:R-:W-:Y:S04]  /*10ac0*/  STL [R1+0x358], R108 ;  /* 0x0003586c01007387 */ /* 0x000fe80000100800 */
[----:B------:R1:W-:Y:S04]  /*10ad0*/  STL [R1+0x34c], R0 ;  /* 0x00034c0001007387 */ /* 0x0003e80000100800 */
[----:B------:R-:W-:Y:S01]  /*10ae0*/  STL [R1+0x360], R110 ;  /* 0x0003606e01007387 */ /* 0x000fe20000100800 */
[----:B-1----:R-:W-:-:S05]  /*10af0*/  IMAD.MOV.U32 R0, RZ, RZ, R109 ;  /* 0x000000ffff007224 */ /* 0x002fca00078e006d */
[----:B------:R1:W-:Y:S02]  /*10b00*/  STL [R1+0x354], R0 ;  /* 0x0003540001007387 */ /* 0x0003e40000100800 */
[----:B-1----:R-:W-:-:S05]  /*10b10*/  MOV R0, R111 ;  /* 0x0000006f00007202 */ /* 0x002fca0000000f00 */
[----:B------:R2:W-:Y:S01]  /*10b20*/  STL [R1+0x35c], R0 ;  /* 0x00035c0001007387 */ /* 0x0005e20000100800 */
        /* <DEDUP_REMOVED lines=11> */
[----:B------:R-:W-:Y:S01]  /*10be0*/  IMAD.MOV.U32 R127, RZ, RZ, R141 ;  /* 0x000000ffff7f7224 */ /* 0x000fe200078e008d */
[----:B------:R-:W-:Y:S01]  /*10bf0*/  MOV R106, R130 ;  /* 0x00000082006a7202 */ /* 0x000fe20000000f00 */
[----:B------:R-:W-:Y:S01]  /*10c00*/  IMAD.MOV.U32 R107, RZ, RZ, R131 ;  /* 0x000000ffff6b7224 */ /* 0x000fe200078e0083 */
[----:B------:R-:W-:Y:S01]  /*10c10*/  MOV R130, R146 ;  /* 0x0000009200827202 */ /* 0x000fe20000000f00 */
[----:B------:R-:W-:-:S02]  /*10c20*/  IMAD.MOV.U32 R96, RZ, RZ, R144 ;  /* 0x000000ffff607224 */ /* 0x000fc400078e0090 */
[----:B------:R-:W-:Y:S02]  /*10c30*/  IMAD.MOV.U32 R97, RZ, RZ, R145 ;  /* 0x000000ffff617224 */ /* 0x000fe400078e0091 */
[----:B------:R-:W-:Y:S02]  /*10c40*/  IMAD.MOV.U32 R131, RZ, RZ, R147 ;  /* 0x000000ffff837224 */ /* 0x000fe400078e0093 */
[----:B--2---:R-:W-:Y:S01]  /*10c50*/  IMAD.MOV.U32 R0, RZ, RZ, R115 ;  /* 0x000000ffff007224 */ /* 0x004fe200078e0073 */
        /* <DEDUP_REMOVED lines=11> */
[----:B------:R1:W-:Y:S01]  /*10d10*/  STL [R1+0x37c], R0 ;  /* 0x00037c0001007387 */ /* 0x0003e20000100800 */
[----:B------:R-:W-:Y:S02]  /*10d20*/  IMAD.MOV.U32 R114, RZ, RZ, R124 ;  /* 0x000000ffff727224 */ /* 0x000fe400078e007c */
[----:B-1----:R-:W-:-:S05]  /*10d30*/  IMAD.MOV.U32 R0, RZ, RZ, R143 ;  /* 0x000000ffff007224 */ /* 0x002fca00078e008f */
[----:B------:R1:W-:Y:S01]  /*10d40*/  STL [R1+0x384], R0 ;  /* 0x0003840001007387 */ /* 0x0003e20000100800 */
[----:B------:R-:W-:-:S03]  /*10d50*/  IMAD.MOV.U32 R115, RZ, RZ, R125 ;  /* 0x000000ffff737224 */ /* 0x000fc600078e007d */
[----:B----4-:R2:W-:Y:S01]  /*10d60*/  STL [R1+0x390], R148 ;  /* 0x0003909401007387 */ /* 0x0105e20000100800 */
[----:B------:R-:W-:-:S03]  /*10d70*/  IMAD.MOV.U32 R124, RZ, RZ, R134 ;  /* 0x000000ffff7c7224 */ /* 0x000fc600078e0086 */
[----:B------:R-:W3:Y:S01]  /*10d80*/  LDL.LU.64 R128, [R1+0x538] ;  /* 0x0005380001807983 */ /* 0x000ee20000300a00 */
[----:B------:R-:W-:Y:S02]  /*10d90*/  IMAD.MOV.U32 R125, RZ, RZ, R135 ;  /* 0x000000ffff7d7224 */ /* 0x000fe400078e0087 */
[----:B-1----:R-:W-:Y:S01]  /*10da0*/  IMAD.MOV.U32 R0, RZ, RZ, R149 ;  /* 0x000000ffff007224 */ /* 0x002fe200078e0095 */
[----:B------:R-:W4:Y:S01]  /*10db0*/  LDL.LU.64 R110, [R1+0x580] ;  /* 0x00058000016e7983 */ /* 0x000f220000300a00 */
[----:B------:R-:W-:-:S03]  /*10dc0*/  IMAD.MOV.U32 R120, RZ, RZ, R136 ;  /* 0x000000ffff787224 */ /* 0x000fc600078e0088 */
[----:B------:R-:W3:Y:S01]  /*10dd0*/  LDL.LU.64 R132, [R1+0x4a8] ;  /* 0x0004a80001847983 */ /* 0x000ee20000300a00 */
[----:B------:R-:W-:-:S03]  /*10de0*/  IMAD.MOV.U32 R121, RZ, RZ, R137 ;  /* 0x000000ffff797224 */ /* 0x000fc600078e0089 */
[----:B------:R-:W4:Y:S04]  /*10df0*/  LDL.LU.64 R100, [R1+0x3c0] ;  /* 0x0003c00001647983 */ /* 0x000f280000300a00 */
[----:B------:R-:W3:Y:S04]  /*10e00*/  LDL.LU.64 R134, [R1+0x4c8] ;  /* 0x0004c80001867983 */ /* 0x000ee80000300a00 */
[----:B------:R-:W3:Y:S01]  /*10e10*/  LDL.LU.64 R104, [R1+0x3e0] ;  /* 0x0003e00001687983 */ /* 0x000ee20000300a00 */
[----:B------:R-:W-:-:S03]  /*10e20*/  IMAD.MOV.U32 R122, RZ, RZ, R138 ;  /* 0x000000ffff7a7224 */ /* 0x000fc600078e008a */
[----:B------:R-:W3:Y:S01]  /*10e30*/  LDL.LU.64 R136, [R1+0x5e0] ;  /* 0x0005e00001887983 */ /* 0x000ee20000300a00 */
[----:B------:R-:W-:-:S03]  /*10e40*/  IMAD.MOV.U32 R123, RZ, RZ, R139 ;  /* 0x000000ffff7b7224 */ /* 0x000fc600078e008b */
[----:B------:R1:W-:Y:S04]  /*10e50*/  STL [R1+0x38c], R0 ;  /* 0x00038c0001007387 */ /* 0x0003e80000100800 */
[----:B------:R-:W3:Y:S04]  /*10e60*/  LDL.LU.64 R116, [R1+0x560] ;  /* 0x0005600001747983 */ /* 0x000ee80000300a00 */
[----:B--2---:R-:W2:Y:S04]  /*10e70*/  LDL.LU.64 R148, [R1+0x578] ;  /* 0x0005780001947983 */ /* 0x004ea80000300a00 */
[----:B------:R-:W2:Y:S04]  /*10e80*/  LDL.LU.64 R138, [R1+0x5f8] ;  /* 0x0005f800018a7983 */ /* 0x000ea80000300a00 */
[----:B------:R-:W2:Y:S04]  /*10e90*/  LDL.LU.64 R140, [R1+0x760] ;  /* 0x00076000018c7983 */ /* 0x000ea80000300a00 */
[----:B------:R-:W2:Y:S04]  /*10ea0*/  LDL.LU.64 R142, [R1+0x748] ;  /* 0x00074800018e7983 */ /* 0x000ea80000300a00 */
[----:B------:R-:W2:Y:S04]  /*10eb0*/  LDL.LU.64 R144, [R1+0x728] ;  /* 0x0007280001907983 */ /* 0x000ea80000300a00 */
[----:B------:R-:W2:Y:S04]  /*10ec0*/  LDL.LU.64 R146, [R1+0x6c0] ;  /* 0x0006c00001927983 */ /* 0x000ea80000300a00 */
[----:B------:R-:W4:Y:S01]  /*10ed0*/  LDL.LU.64 R102, [R1+0x5b0] ;  /* 0x0005b00001667983 */ /* 0x000f220000300a00 */
[----:B-1----:R-:W-:-:S03]  /*10ee0*/  IMAD.MOV.U32 R0, RZ, RZ, R95 ;  /* 0x000000ffff007224 */ /* 0x002fc600078e005f */
[----:B------:R-:W-:Y:S04]  /*10ef0*/  STL [R1+0x398], R94 ;  /* 0x0003985e01007387 */ /* 0x000fe80000100800 */
[----:B------:R1:W-:Y:S04]  /*10f00*/  STL [R1+0x394], R0 ;  /* 0x0003940001007387 */ /* 0x0003e80000100800 */
[----:B------:R1:W-:Y:S02]  /*10f10*/  STL [R1+0x3a0], R108 ;  /* 0x0003a06c01007387 */ /* 0x0003e40000100800 */
[----:B-1----:R-:W-:-:S05]  /*10f20*/  IMAD.MOV.U32 R0, RZ, RZ, R109 ;  /* 0x000000ffff007224 */ /* 0x002fca00078e006d */
[----:B------:R4:W-:Y:S04]  /*10f30*/  STL [R1+0x39c], R0 ;  /* 0x00039c0001007387 */ /* 0x0009e80000100800 */
[----:B------:R-:W3:Y:S01]  /*10f40*/  LDL.LU.64 R108, [R1+0x5d0] ;  /* 0x0005d000016c7983 */ /* 0x000ee20000300a00 */
[----:B----4-:R-:W-:-:S03]  /*10f50*/  IMAD.MOV.U32 R0, RZ, RZ, R103 ;  /* 0x000000ffff007224 */ /* 0x010fc600078e0067 */
[----:B------:R1:W-:Y:S04]  /*10f60*/  STL [R1+0x3a8], R102 ;  /* 0x0003a86601007387 */ /* 0x0003e80000100800 */
[----:B------:R4:W-:Y:S01]  /*10f70*/  STL [R1+0x3a4], R0 ;  /* 0x0003a40001007387 */ /* 0x0009e20000100800 */
[----:B-1----:R-:W-:Y:S02]  /*10f80*/  IMAD.MOV.U32 R102, RZ, RZ, R106 ;  /* 0x000000ffff667224 */ /* 0x002fe400078e006a */
[----:B------:R-:W-:Y:S02]  /*10f90*/  IMAD.MOV.U32 R103, RZ, RZ, R107 ;  /* 0x000000ffff677224 */ /* 0x000fe400078e006b */
[----:B------:R-:W2:Y:S01]  /*10fa0*/  LDL.LU.64 R106, [R1+0x5f0] ;  /* 0x0005f000016a7983 */ /* 0x000ea20000300a00 */
[----:B----4-:R-:W-:-:S03]  /*10fb0*/  IMAD.MOV.U32 R0, RZ, RZ, R97 ;  /* 0x000000ffff007224 */ /* 0x010fc600078e0061 */
[----:B------:R-:W-:Y:S04]  /*10fc0*/  STL [R1+0x3b0], R96 ;  /* 0x0003b06001007387 */ /* 0x000fe80000100800 */
[----:B------:R-:W-:Y:S04]  /*10fd0*/  STL [R1+0x3b8], R98 ;  /* 0x0003b86201007387 */ /* 0x000fe80000100800 */
[----:B------:R1:W-:Y:S02]  /*10fe0*/  STL [R1+0x3ac], R0 ;  /* 0x0003ac0001007387 */ /* 0x0003e40000100800 */
[----:B-1----:R-:W-:-:S05]  /*10ff0*/  IMAD.MOV.U32 R0, RZ, RZ, R99 ;  /* 0x000000ffff007224 */ /* 0x002fca00078e0063 */
[----:B------:R1:W-:Y:S04]  /*11000*/  STL [R1+0x3b4], R0 ;  /* 0x0003b40001007387 */ /* 0x0003e80000100800 */
[----:B------:R-:W-:Y:S01]  /*11010*/  STL [R1+0x3c0], R100 ;  /* 0x0003c06401007387 */ /* 0x000fe20000100800 */
[----:B-1----:R-:W-:-:S05]  /*11020*/  IMAD.MOV.U32 R0, RZ, RZ, R101 ;  /* 0x000000ffff007224 */ /* 0x002fca00078e0065 */
[----:B------:R1:W-:Y:S04]  /*11030*/  STL [R1+0x3bc], R0 ;  /* 0x0003bc0001007387 */ /* 0x0003e80000100800 */
[----:B---3--:R3:W-:Y:S01]  /*11040*/  STL [R1+0x3c8], R108 ;  /* 0x0003c86c01007387 */ /* 0x0087e20000100800 */
[----:B-1----:R-:W-:-:S05]  /*11050*/  IMAD.MOV.U32 R0, RZ, RZ, R109 ;  /* 0x000000ffff007224 */ /* 0x002fca00078e006d */
[----:B------:R1:W-:Y:S01]  /*11060*/  STL [R1+0x3c4], R0 ;  /* 0x0003c40001007387 */ /* 0x0003e20000100800 */
[----:B---3--:R-:W-:Y:S02]  /*11070*/  IMAD.MOV.U32 R108, RZ, RZ, R112 ;  /* 0x000000ffff6c7224 */ /* 0x008fe400078e0070 */
[----:B------:R-:W-:Y:S01]  /*11080*/  IMAD.MOV.U32 R109, RZ, RZ, R113 ;  /* 0x000000ffff6d7224 */ /* 0x000fe200078e0071 */
[----:B------:R-:W-:Y:S01]  /*11090*/  MOV R113, R123 ;  /* 0x0000007b00717202 */ /* 0x000fe20000000f00 */
[----:B------:R-:W-:Y:S01]  /*110a0*/  IMAD.MOV.U32 R112, RZ, RZ, R122 ;  /* 0x000000ffff707224 */ /* 0x000fe200078e007a */
[----:B------:R3:W-:Y:S01]  /*110b0*/  STL [R1+0x3d0], R130 ;  /* 0x0003d08201007387 */ /* 0x0007e20000100800 */
[----:B------:R-:W-:Y:S02]  /*110c0*/  IMAD.MOV.U32 R122, RZ, RZ, R126 ;  /* 0x000000ffff7a7224 */ /* 0x000fe400078e007e */
[----:B-1----:R-:W-:Y:S02]  /*110d0*/  IMAD.MOV.U32 R0, RZ, RZ, R131 ;  /* 0x000000ffff007224 */ /* 0x002fe400078e0083 */
[----:B------:R-:W-:-:S02]  /*110e0*/  IMAD.MOV.U32 R123, RZ, RZ, R127 ;  /* 0x000000ffff7b7224 */ /* 0x000fc400078e007f */
[----:B------:R-:W-:Y:S02]  /*110f0*/  IMAD.MOV.U32 R126, RZ, RZ, R150 ;  /* 0x000000ffff7e7224 */ /* 0x000fe400078e0096 */
[----:B------:R-:W-:Y:S02]  /*11100*/  IMAD.MOV.U32 R127, RZ, RZ, R151 ;  /* 0x000000ffff7f7224 */ /* 0x000fe400078e0097 */
[----:B------:R-:W4:Y:S04]  /*11110*/  LDL.LU.64 R150, [R1+0x558] ;  /* 0x0005580001967983 */ /* 0x000f280000300a00 */
[----:B------:R1:W-:Y:S04]  /*11120*/  STL [R1+0x3cc], R0 ;  /* 0x0003cc0001007387 */ /* 0x0003e80000100800 */
[----:B---3--:R-:W3:Y:S01]  /*11130*/  LDL.LU.64 R130, [R1+0x610] ;  /* 0x0006100001827983 */ /* 0x008ee20000300a00 */
[----:B-1----:R-:W-:-:S03]  /*11140*/  IMAD.MOV.U32 R0, RZ, RZ, R103 ;  /* 0x000000ffff007224 */ /* 0x002fc600078e0067 */
[----:B------:R-:W-:Y:S04]  /*11150*/  STL [R1+0x3d8], R102 ;  /* 0x0003d86601007387 */ /* 0x000fe80000100800 */
[----:B------:R1:W-:Y:S04]  /*11160*/  STL [R1+0x3d4], R0 ;  /* 0x0003d40001007387 */ /* 0x0003e80000100800 */
[----:B------:R-:W-:Y:S01]  /*11170*/  STL [R1+0x3e0], R104 ;  /* 0x0003e06801007387 */ /* 0x000fe20000100800 */
[----:B-1----:R-:W-:-:S05]  /*11180*/  IMAD.MOV.U32 R0, RZ, RZ, R105 ;  /* 0x000000ffff007224 */ /* 0x002fca00078e0069 */
[----:B------:R2:W-:Y:S02]  /*11190*/  STL [R1+0x3dc], R0 ;  /* 0x0003dc0001007387 */ /* 0x0005e40000100800 */
[----:B--2---:R-:W-:Y:S02]  /*111a0*/  IMAD.MOV.U32 R0, RZ, RZ, R107 ;  /* 0x000000ffff007224 */ /* 0x004fe400078e006b */
[----:B------:R-:W-:Y:S04]  /*111b0*/  STL [R1+0x3e8], R106 ;  /* 0x0003e86a01007387 */ /* 0x000fe80000100800 */
[----:B------:R-:W-:Y:S04]  /*111c0*/  STL [R1+0x3f0], R116 ;  /* 0x0003f07401007387 */ /* 0x000fe80000100800 */
[----:B------:R1:W-:Y:S02]  /*111d0*/  STL [R1+0x3e4], R0 ;  /* 0x0003e40001007387 */ /* 0x0003e40000100800 */
[----:B-1----:R-:W-:-:S02]  /*111e0*/  IMAD.MOV.U32 R0, RZ, RZ, R117 ;  /* 0x000000ffff007224 */ /* 0x002fc400078e0075 */
[----:B------:R-:W2:Y:S04]  /*111f0*/  LDL.LU.64 R116, [R1+0x630] ;  /* 0x0006300001747983 */ /* 0x000ea80000300a00 */
[----:B------:R1:W-:Y:S04]  /*11200*/  STL [R1+0x3ec], R0 ;  /* 0x0003ec0001007387 */ /* 0x0003e80000100800 */
[----:B------:R-:W-:Y:S01]  /*11210*/  STL [R1+0x3f8], R108 ;  /* 0x0003f86c01007387 */ /* 0x000fe20000100800 */
[----:B-1----:R-:W-:-:S05]  /*11220*/  IMAD.MOV.U32 R0, RZ, RZ, R109 ;  /* 0x000000ffff007224 */ /* 0x002fca00078e006d */
[----:B------:R1:W-:Y:S04]  /*11230*/  STL [R1+0x3f4], R0 ;  /* 0x0003f40001007387 */ /* 0x0003e80000100800 */
[----:B------:R1:W-:Y:S02]  /*11240*/  STL [R1+0x400], R124 ;  /* 0x0004007c01007387 */ /* 0x0003e40000100800 */
[----:B-1----:R-:W-:Y:S02]  /*11250*/  IMAD.MOV.U32 R0, RZ, RZ, R125 ;  /* 0x000000ffff007224 */ /* 0x002fe400078e007d */
[----:B------:R-:W4:Y:S04]  /*11260*/  LDL.LU.64 R124, [R1+0x660] ;  /* 0x00066000017c7983 */ /* 0x000f280000300a00 */
[----:B------:R3:W-:Y:S02]  /*11270*/  STL [R1+0x3fc], R0 ;  /* 0x0003fc0001007387 */ /* 0x0007e40000100800 */
[----:B---3--:R-:W-:-:S02]  /*11280*/  IMAD.MOV.U32 R0, RZ, RZ, R131 ;  /* 0x000000ffff007224 */ /* 0x008fc400078e0083 */
[----:B------:R1:W-:Y:S04]  /*11290*/  STL [R1+0x408], R130 ;  /* 0x0004088201007387 */ /* 0x0003e80000100800 */
[----:B------:R3:W-:Y:S04]  /*112a0*/  STL [R1+0x404], R0 ;  /* 0x0004040001007387 */ /* 0x0007e80000100800 */
[----:B------:R-:W-:Y:S01]  /*112b0*/  STL [R1+0x410], R110 ;  /* 0x0004106e01007387 */ /* 0x000fe20000100800 */
[----:B-1----:R-:W-:Y:S01]  /*112c0*/  IMAD.MOV.U32 R130, RZ, RZ, R132 ;  /* 0x000000ffff827224 */ /* 0x002fe200078e0084 */
[----:B------:R-:W-:Y:S01]  /*112d0*/  MOV R132, R134 ;  /* 0x0000008600847202 */ /* 0x000fe20000000f00 */
[----:B------:R-:W-:-:S02]  /*112e0*/  IMAD.MOV.U32 R131, RZ, RZ, R133 ;  /* 0x000000ffff837224 */ /* 0x000fc400078e0085 */
[----:B------:R-:W-:Y:S02]  /*112f0*/  IMAD.MOV.U32 R133, RZ, RZ, R135 ;  /* 0x000000ffff857224 */ /* 0x000fe400078e0087 */
[----:B------:R-:W4:Y:S01]  /*11300*/  LDL.LU.64 R134, [R1+0x680] ;  /* 0x0006800001867983 */ /* 0x000f220000300a00 */
[----:B---3--:R-:W-:-:S05]  /*11310*/  IMAD.MOV.U32 R0, RZ, RZ, R111 ;  /* 0x000000ffff007224 */ /* 0x008fca00078e006f */
[----:B------:R1:W-:Y:S04]  /*11320*/  STL [R1+0x40c], R0 ;  /* 0x00040c0001007387 */ /* 0x0003e80000100800 */
[----:B------:R-:W-:Y:S04]  /*11330*/  STL [R1+0x418], R112 ;  /* 0x0004187001007387 */ /* 0x000fe80000100800 */
[----:B------:R-:W3:Y:S01]  /*11340*/  LDL.LU.64 R106, [R1+0x6a0] ;  /* 0x0006a000016a7983 */ /* 0x000ee20000300a00 */
[----:B-1----:R-:W-:-:S03]  /*11350*/  IMAD.MOV.U32 R0, RZ, RZ, R113 ;  /* 0x000000ffff007224 */ /* 0x002fc600078e0071 */
[----:B------:R-:W-:Y:S04]  /*11360*/  STL [R1+0x420], R114 ;  /* 0x0004207201007387 */ /* 0x000fe80000100800 */
[----:B------:R1:W-:Y:S02]  /*11370*/  STL [R1+0x414], R0 ;  /* 0x0004140001007387 */ /* 0x0003e40000100800 */
[----:B-1----:R-:W-:Y:S02]  /*11380*/  IMAD.MOV.U32 R0, RZ, RZ, R115 ;  /* 0x000000ffff007224 */ /* 0x002fe400078e0073 */
[----:B------:R-:W-:Y:S02]  /*11390*/  IMAD.MOV.U32 R96, RZ, RZ, R132 ;  /* 0x000000ffff607224 */ /* 0x000fe400078e0084 */
[----:B------:R-:W-:-:S02]  /*113a0*/  IMAD.MOV.U32 R97, RZ, RZ, R133 ;  /* 0x000000ffff617224 */ /* 0x000fc400078e0085 */
[----:B------:R-:W-:Y:S02]  /*113b0*/  IMAD.MOV.U32 R108, RZ, RZ, R138 ;  /* 0x000000ffff6c7224 */ /* 0x000fe400078e008a */
[----:B------:R-:W-:Y:S02]  /*113c0*/  IMAD.MOV.U32 R109, RZ, RZ, R139 ;  /* 0x000000ffff6d7224 */ /* 0x000fe400078e008b */
[----:B------:R-:W-:Y:S02]  /*113d0*/  IMAD.MOV.U32 R98, RZ, RZ, R148 ;  /* 0x000000ffff627224 */ /* 0x000fe400078e0094 */
[----:B------:R-:W-:Y:S01]  /*113e0*/  IMAD.MOV.U32 R99, RZ, RZ, R149 ;  /* 0x000000ffff637224 */ /* 0x000fe200078e0095 */
[----:B--2---:R-:W-:Y:S04]  /*113f0*/  STL [R1+0x428], R116 ;  /* 0x0004287401007387 */ /* 0x004fe80000100800 */
        /* <DEDUP_REMOVED lines=21> */
[----:B------:R1:W-:Y:S02]  /*11550*/  STL [R1+0x454], R0 ;  /* 0x0004540001007387 */ /* 0x0003e40000100800 */
[----:B-1----:R-:W-:-:S05]  /*11560*/  IMAD.MOV.U32 R0, RZ, RZ, R131 ;  /* 0x000000ffff007224 */ /* 0x002fca00078e0083 */
[----:B------:R1:W-:Y:S04]  /*11570*/  STL [R1+0x45c], R0 ;  /* 0x00045c0001007387 */ /* 0x0003e80000100800 */
[----:B------:R-:W-:Y:S01]  /*11580*/  STL [R1+0x468], R134 ;  /* 0x0004688601007387 */ /* 0x000fe20000100800 */
[----:B-1----:R-:W-:-:S03]  /*11590*/  MOV R0, R135 ;  /* 0x0000008700007202 */ /* 0x002fc60000000f00 */
[----:B------:R-:W-:Y:S04]  /*115a0*/  STL [R1+0x470], R136 ;  /* 0x0004708801007387 */ /* 0x000fe80000100800 */
[----:B------:R1:W-:Y:S04]  /*115b0*/  STL [R1+0x464], R0 ;  /* 0x0004640001007387 */ /* 0x0003e80000100800 */
[----:B------:R-:W-:Y:S01]  /*115c0*/  STL [R1+0x478], R150 ;  /* 0x0004789601007387 */ /* 0x000fe20000100800 */
[----:B-1----:R-:W-:-:S05]  /*115d0*/  IMAD.MOV.U32 R0, RZ, RZ, R137 ;  /* 0x000000ffff007224 */ /* 0x002fca00078e0089 */
[----:B------:R1:W-:Y:S04]  /*115e0*/  STL [R1+0x46c], R0 ;  /* 0x00046c0001007387 */ /* 0x0003e80000100800 */
[----:B------:R-:W2:Y:S04]  /*115f0*/  LDL.LU.64 R100, [R1+0x4e8] ;  /* 0x0004e80001647983 */ /* 0x000ea80000300a00 */
        /* <DEDUP_REMOVED lines=8> */
[----:B------:R-:W-:-:S03]  /*11680*/  IMAD.MOV.U32 R124, RZ, RZ, R140 ;  /* 0x000000ffff7c7224 */ /* 0x000fc600078e008c */
[----:B------:R-:W4:Y:S01]  /*11690*/  LDL.LU.64 R138, [R1+0x6d8] ;  /* 0x0006d800018a7983 */ /* 0x000f220000300a00 */
[----:B------:R-:W-:-:S03]  /*116a0*/  IMAD.MOV.U32 R125, RZ, RZ, R141 ;  /* 0x000000ffff7d7224 */ /* 0x000fc600078e008d */
[----:B------:R-:W4:Y:S04]  /*116b0*/  LDL.LU.64 R116, [R1+0x718] ;  /* 0x0007180001747983 */ /* 0x000f280000300a00 */
[----:B------:R-:W4:Y:S04]  /*116c0*/  LDL.LU.64 R144, [R1+0x770] ;  /* 0x0007700001907983 */ /* 0x000f280000300a00 */
[----:B------:R-:W4:Y:S01]  /*116d0*/  LDL.LU.64 R140, [R1+0x758] ;  /* 0x00075800018c7983 */ /* 0x000f220000300a00 */
[----:B------:R-:W-:-:S03]  /*116e0*/  IMAD.MOV.U32 R128, RZ, RZ, R142 ;  /* 0x000000ffff807224 */ /* 0x000fc600078e008e */
[----:B------:R-:W4:Y:S01]  /*116f0*/  LDL.LU.64 R118, [R1+0x738] ;  /* 0x0007380001767983 */ /* 0x000f220000300a00 */
[----:B------:R-:W-:-:S03]  /*11700*/  IMAD.MOV.U32 R129, RZ, RZ, R143 ;  /* 0x000000ffff817224 */ /* 0x000fc600078e008f */
[----:B------:R-:W4:Y:S01]  /*11710*/  LDL.LU.64 R130, [R1+0x6e8] ;  /* 0x0006e80001827983 */ /* 0x000f220000300a00 */
[----:B-1----:R-:W-:-:S03]  /*11720*/  IMAD.MOV.U32 R0, RZ, RZ, R151 ;  /* 0x000000ffff007224 */ /* 0x002fc600078e0097 */
[----:B------:R-:W4:Y:S04]  /*11730*/  LDL.LU.64 R120, [R1+0x618] ;  /* 0x0006180001787983 */ /* 0x000f280000300a00 */
[----:B------:R-:W4:Y:S04]  /*11740*/  LDL.LU.64 R122, [R1+0x700] ;  /* 0x00070000017a7983 */ /* 0x000f280000300a00 */
[----:B------:R-:W4:Y:S01]  /*11750*/  LDL.LU.64 R142, [R1+0x6f0] ;  /* 0x0006f000018e7983 */ /* 0x000f220000300a00 */
[----:B------:R-:W-:-:S03]  /*11760*/  IMAD.MOV.U32 R134, RZ, RZ, R146 ;  /* 0x000000ffff867224 */ /* 0x000fc600078e0092 */
[----:B------:R-:W2:Y:S01]  /*11770*/  LDL.LU.64 R112, [R1+0x598] ;  /* 0x0005980001707983 */ /* 0x000ea20000300a00 */
[----:B------:R-:W-:-:S03]  /*11780*/  IMAD.MOV.U32 R135, RZ, RZ, R147 ;  /* 0x000000ffff877224 */ /* 0x000fc600078e0093 */
[----:B------:R-:W4:Y:S04]  /*11790*/  LDL.LU.64 R148, [R1+0x6a8] ;  /* 0x0006a80001947983 */ /* 0x000f280000300a00 */
[----:B------:R-:W-:Y:S04]  /*117a0*/  STL [R1+0x480], R96 ;  /* 0x0004806001007387 */ /* 0x000fe80000100800 */
[----:B------:R1:W-:Y:S04]  /*117b0*/  STL [R1+0x474], R0 ;  /* 0x0004740001007387 */ /* 0x0003e80000100800 */
[----:B------:R-:W4:Y:S04]  /*117c0*/  LDL.LU.64 R146, [R1+0x778] ;  /* 0x0007780001927983 */ /* 0x000f280000300a00 */
[----:B------:R-:W4:Y:S04]  /*117d0*/  LDL.LU.64 R150, [R1+0x668] ;  /* 0x0006680001967983 */ /* 0x000f280000300a00 */
[----:B------:R-:W4:Y:S01]  /*117e0*/  LDL.LU.64 R94, [R1+0x600] ;  /* 0x00060000015e7983 */ /* 0x000f220000300a00 */
[----:B-1----:R-:W-:-:S03]  /*117f0*/  MOV R0, R97 ;  /* 0x0000006100007202 */ /* 0x002fc60000000f00 */
[----:B---3--:R-:W-:Y:S01]  /*11800*/  STL [R1+0x488], R106 ;  /* 0x0004886a01007387 */ /* 0x008fe20000100800 */
[----:B------:R-:W-:-:S03]  /*11810*/  IMAD.MOV.U32 R96, RZ, RZ, R98 ;  /* 0x000000ffff607224 */ /* 0x000fc600078e0062 */
[----:B------:R1:W-:Y:S01]  /*11820*/  STL [R1+0x47c], R0 ;  /* 0x00047c0001007387 */ /* 0x0003e20000100800 */
[----:B------:R-:W-:Y:S02]  /*11830*/  IMAD.MOV.U32 R97, RZ, RZ, R99 ;  /* 0x000000ffff617224 */ /* 0x000fe400078e0063 */
[----:B-1----:R-:W-:Y:S02]  /*11840*/  IMAD.MOV.U32 R0, RZ, RZ, R107 ;  /* 0x000000ffff007224 */ /* 0x002fe400078e006b */
[----:B--2---:R-:W-:Y:S02]  /*11850*/  IMAD.MOV.U32 R98, RZ, RZ, R112 ;  /* 0x000000ffff627224 */ /* 0x004fe400078e0070 */
[----:B------:R-:W-:Y:S02]  /*11860*/  IMAD.MOV.U32 R99, RZ, RZ, R113 ;  /* 0x000000ffff637224 */ /* 0x000fe400078e0071 */
[----:B------:R-:W2:Y:S04]  /*11870*/  LDL.LU.64 R112, [R1+0x620] ;  /* 0x0006200001707983 */ /* 0x000ea80000300a00 */
[----:B------:R1:W-:Y:S04]  /*11880*/  STL [R1+0x484], R0 ;  /* 0x0004840001007387 */ /* 0x0003e80000100800 */
[----:B----4-:R-:W-:Y:S04]  /*11890*/  STL [R1+0x490], R94 ;  /* 0x0004905e01007387 */ /* 0x010fe80000100800 */
[----:B------:R-:W3:Y:S01]  /*118a0*/  LDL.LU.64 R106, [R1+0x6b8] ;  /* 0x0006b800016a7983 */ /* 0x000ee20000300a00 */
[----:B-1----:R-:W-:-:S05]  /*118b0*/  IMAD.MOV.U32 R0, RZ, RZ, R95 ;  /* 0x000000ffff007224 */ /* 0x002fca00078e005f */
[----:B------:R1:W-:Y:S04]  /*118c0*/  STL [R1+0x48c], R0 ;  /* 0x00048c0001007387 */ /* 0x0003e80000100800 */
[----:B------:R-:W-:Y:S01]  /*118d0*/  STL [R1+0x498], R96 ;  /* 0x0004986001007387 */ /* 0x000fe20000100800 */
[----:B-1----:R-:W-:-:S05]  /*118e0*/  IMAD.MOV.U32 R0, RZ, RZ, R97 ;  /* 0x000000ffff007224 */ /* 0x002fca00078e0061 */
[----:B------:R1:W-:Y:S04]  /*118f0*/  STL [R1+0x494], R0 ;  /* 0x0004940001007387 */ /* 0x0003e80000100800 */
[----:B------:R4:W-:Y:S01]  /*11900*/  STL [R1+0x4a0], R100 ;  /* 0x0004a06401007387 */ /* 0x0009e20000100800 */
[----:B-1----:R-:W-:-:S05]  /*11910*/  IMAD.MOV.U32 R0, RZ, RZ, R101 ;  /* 0x000000ffff007224 */ /* 0x002fca00078e0065 */
[----:B------:R3:W-:Y:S04]  /*11920*/  STL [R1+0x49c], R0 ;  /* 0x00049c0001007387 */ /* 0x0007e80000100800 */
[----:B----4-:R-:W4:Y:S01]  /*11930*/  LDL.LU.64 R100, [R1+0x508] ;  /* 0x0005080001647983 */ /* 0x010f220000300a00 */
[----:B---3--:R-:W-:-:S03]  /*11940*/  IMAD.MOV.U32 R0, RZ, RZ, R107 ;  /* 0x000000ffff007224 */ /* 0x008fc600078e006b */
[----:B------:R1:W-:Y:S04]  /*11950*/  STL [R1+0x4a8], R106 ;  /* 0x0004a86a01007387 */ /* 0x0003e80000100800 */
[----:B------:R2:W-:Y:S04]  /*11960*/  STL [R1+0x4a4], R0 ;  /* 0x0004a40001007387 */ /* 0x0005e80000100800 */
[----:B-1----:R-:W3:Y:S01]  /*11970*/  LDL.LU.64 R106, [R1+0x650] ;  /* 0x00065000016a7983 */ /* 0x002ee20000300a00 */
[----:B--2---:R-:W-:-:S03]  /*11980*/  IMAD.MOV.U32 R0, RZ, RZ, R113 ;  /* 0x000000ffff007224 */ /* 0x004fc600078e0071 */
[----:B------:R1:W-:Y:S04]  /*11990*/  STL [R1+0x4b0], R112 ;  /* 0x0004b07001007387 */ /* 0x0003e80000100800 */
[----:B------:R2:W-:Y:S04]  /*119a0*/  STL [R1+0x4ac], R0 ;  /* 0x0004ac0001007387 */ /* 0x0005e80000100800 */
[----:B-1----:R-:W3:Y:S01]  /*119b0*/  LDL.LU.64 R112, [R1+0x528] ;  /* 0x0005280001707983 */ /* 0x002ee20000300a00 */
[----:B--2---:R-:W-:-:S03]  /*119c0*/  IMAD.MOV.U32 R0, RZ, RZ, R99 ;  /* 0x000000ffff007224 */ /* 0x004fc600078e0063 */
[----:B------:R-:W-:Y:S04]  /*119d0*/  STL [R1+0x4b8], R98 ;  /* 0x0004b86201007387 */ /* 0x000fe80000100800 */
[----:B------:R1:W-:Y:S04]  /*119e0*/  STL [R1+0x4b4], R0 ;  /* 0x0004b40001007387 */ /* 0x0003e80000100800 */
[----:B----4-:R-:W-:Y:S01]  /*119f0*/  STL [R1+0x4c0], R100 ;  /* 0x0004c06401007387 */ /* 0x010fe20000100800 */
[----:B-1----:R-:W-:-:S03]  /*11a00*/  IMAD.MOV.U32 R0, RZ, RZ, R101 ;  /* 0x000000ffff007224 */ /* 0x002fc600078e0065 */
[----:B------:R-:W-:Y:S04]  /*11a10*/  STL [R1+0x4c8], R104 ;  /* 0x0004c86801007387 */ /* 0x000fe80000100800 */
[----:B------:R1:W-:Y:S02]  /*11a20*/  STL [R1+0x4bc], R0 ;  /* 0x0004bc0001007387 */ /* 0x0003e40000100800 */
[----:B-1----:R-:W-:Y:S02]  /*11a30*/  IMAD.MOV.U32 R0, RZ, RZ, R105 ;  /* 0x000000ffff007224 */ /* 0x002fe400078e0069 */
[----:B------:R-:W2:Y:S04]  /*11a40*/  LDL.LU.64 R104, [R1+0x670] ;  /* 0x0006700001687983 */ /* 0x000ea80000300a00 */
[----:B------:R3:W-:Y:S02]  /*11a50*/  STL [R1+0x4c4], R0 ;  /* 0x0004c40001007387 */ /* 0x0007e40000100800 */
[----:B---3--:R-:W-:-:S02]  /*11a60*/  IMAD.MOV.U32 R0, RZ, RZ, R107 ;  /* 0x000000ffff007224 */ /* 0x008fc400078e006b */
[----:B------:R1:W-:Y:S04]  /*11a70*/  STL [R1+0x4d0], R106 ;  /* 0x0004d06a01007387 */ /* 0x0003e80000100800 */
[----:B------:R3:W-:Y:S04]  /*11a80*/  STL [R1+0x4cc], R0 ;  /* 0x0004cc0001007387 */ /* 0x0007e80000100800 */
[----:B-1----:R-:W4:Y:S01]  /*11a90*/  LDL.LU.64 R106, [R1+0x548] ;  /* 0x00054800016a7983 */ /* 0x002f220000300a00 */
[----:B---3--:R-:W-:-:S03]  /*11aa0*/  MOV R0, R103 ;  /* 0x0000006700007202 */ /* 0x008fc60000000f00 */
[----:B------:R-:W-:Y:S04]  /*11ab0*/  STL [R1+0x4d8], R102 ;  /* 0x0004d86601007387 */ /* 0x000fe80000100800 */
[----:B------:R1:W-:Y:S04]  /*11ac0*/  STL [R1+0x4d4], R0 ;  /* 0x0004d40001007387 */ /* 0x0003e80000100800 */
[----:B------:R3:W-:Y:S01]  /*11ad0*/  STL [R1+0x4e0], R112 ;  /* 0x0004e07001007387 */ /* 0x0007e20000100800 */
[----:B-1----:R-:W-:-:S03]  /*11ae0*/  IMAD.MOV.U32 R0, RZ, RZ, R113 ;  /* 0x000000ffff007224 */ /* 0x002fc600078e0071 */
[----:B------:R1:W-:Y:S04]  /*11af0*/  STL [R1+0x4e8], R130 ;  /* 0x0004e88201007387 */ /* 0x0003e80000100800 */
[----:B------:R1:W-:Y:S04]  /*11b00*/  STL [R1+0x4dc], R0 ;  /* 0x0004dc0001007387 */ /* 0x0003e80000100800 */
[----:B---3--:R-:W3:Y:S01]  /*11b10*/  LDL.LU.64 R112, [R1+0x690] ;  /* 0x0006900001707983 */ /* 0x008ee20000300a00 */
[----:B-1----:R-:W-:Y:S02]  /*11b20*/  IMAD.MOV.U32 R130, RZ, RZ, R134 ;  /* 0x000000ffff827224 */ /* 0x002fe400078e0086 */
[----:B------:R-:W-:-:S02]  /*11b30*/  IMAD.MOV.U32 R0, RZ, RZ, R131 ;  /* 0x000000ffff007224 */ /* 0x000fc400078e0083 */
[----:B------:R-:W-:Y:S02]  /*11b40*/  IMAD.MOV.U32 R131, RZ, RZ, R135 ;  /* 0x000000ffff837224 */ /* 0x000fe400078e0087 */
[----:B------:R-:W3:Y:S04]  /*11b50*/  LDL.LU.64 R134, [R1+0x568] ;  /* 0x0005680001867983 */ /* 0x000ee80000300a00 */
[----:B------:R1:W-:Y:S04]  /*11b60*/  STL [R1+0x4e4], R0 ;  /* 0x0004e40001007387 */ /* 0x0003e80000100800 */
[----:B--2---:R-:W-:Y:S01]  /*11b70*/  STL [R1+0x4f0], R104 ;  /* 0x0004f06801007387 */ /* 0x004fe20000100800 */
[----:B-1----:R-:W-:-:S05]  /*11b80*/  IMAD.MOV.U32 R0, RZ, RZ, R105 ;  /* 0x000000ffff007224 */ /* 0x002fca00078e0069 */
[----:B------:R1:W-:Y:S04]  /*11b90*/  STL [R1+0x4ec], R0 ;  /* 0x0004ec0001007387 */ /* 0x0003e80000100800 */
[----:B------:R2:W-:Y:S01]  /*11ba0*/  STL [R1+0x4f8], R110 ;  /* 0x0004f86e01007387 */ /* 0x0005e20000100800 */
[----:B-1----:R-:W-:-:S05]  /*11bb0*/  IMAD.MOV.U32 R0, RZ, RZ, R111 ;  /* 0x000000ffff007224 */ /* 0x002fca00078e006f */
[----:B------:R4:W-:Y:S04]  /*11bc0*/  STL [R1+0x4f4], R0 ;  /* 0x0004f40001007387 */ /* 0x0009e80000100800 */
[----:B--2---:R-:W2:Y:S01]  /*11bd0*/  LDL.LU.64 R110, [R1+0x6b0] ;  /* 0x0006b000016e7983 */ /* 0x004ea20000300a00 */
[----:B----4-:R-:W-:-:S03]  /*11be0*/  IMAD.MOV.U32 R0, RZ, RZ, R107 ;  /* 0x000000ffff007224 */ /* 0x010fc600078e006b */
[----:B------:R-:W-:Y:S04]  /*11bf0*/  STL [R1+0x500], R106 ;  /* 0x0005006a01007387 */ /* 0x000fe80000100800 */
[----:B------:R1:W-:Y:S04]  /*11c00*/  STL [R1+0x4fc], R0 ;  /* 0x0004fc0001007387 */ /* 0x0003e80000100800 */
[----:B------:R4:W-:Y:S01]  /*11c10*/  STL [R1+0x508], R122 ;  /* 0x0005087a01007387 */ /* 0x0009e20000100800 */
[----:B-1----:R-:W-:-:S03]  /*11c20*/  IMAD.MOV.U32 R0, RZ, RZ, R123 ;  /* 0x000000ffff007224 */ /* 0x002fc600078e007b */
[----:B----4-:R-:W4:Y:S04]  /*11c30*/  LDL.LU.64 R122, [R1+0x588] ;  /* 0x00058800017a7983 */ /* 0x010f280000300a00 */
[----:B------:R1:W-:Y:S04]  /*11c40*/  STL [R1+0x504], R0 ;  /* 0x0005040001007387 */ /* 0x0003e80000100800 */
[----:B---3--:R3:W-:Y:S01]  /*11c50*/  STL [R1+0x510], R112 ;  /* 0x0005107001007387 */ /* 0x0087e20000100800 */
[----:B-1----:R-:W-:-:S05]  /*11c60*/  IMAD.MOV.U32 R0, RZ, RZ, R113 ;  /* 0x000000ffff007224 */ /* 0x002fca00078e0071 */
[----:B------:R1:W-:Y:S01]  /*11c70*/  STL [R1+0x50c], R0 ;  /* 0x00050c0001007387 */ /* 0x0003e20000100800 */
[----:B---3--:R-:W-:Y:S02]  /*11c80*/  IMAD.MOV.U32 R112, RZ, RZ, R126 ;  /* 0x000000ffff707224 */ /* 0x008fe400078e007e */
[----:B------:R-:W-:Y:S01]  /*11c90*/  IMAD.MOV.U32 R113, RZ, RZ, R127 ;  /* 0x000000ffff717224 */ /* 0x000fe200078e007f */
[----:B------:R-:W-:Y:S01]  /*11ca0*/  STL [R1+0x518], R108 ;  /* 0x0005186c01007387 */ /* 0x000fe20000100800 */
[----:B------:R-:W-:Y:S02]  /*11cb0*/  IMAD.MOV.U32 R126, RZ, RZ, R130 ;  /* 0x000000ffff7e7224 */ /* 0x000fe400078e0082 */
[----:B------:R-:W-:Y:S02]  /*11cc0*/  IMAD.MOV.U32 R127, RZ, RZ, R131 ;  /* 0x000000ffff7f7224 */ /* 0x000fe400078e0083 */
[----:B------:R-:W3:Y:S01]  /*11cd0*/  LDL.LU.64 R130, [R1+0x6c8] ;  /* 0x0006c80001827983 */ /* 0x000ee20000300a00 */
[----:B-1----:R-:W-:-:S05]  /*11ce0*/  IMAD.MOV.U32 R0, RZ, RZ, R109 ;  /* 0x000000ffff007224 */ /* 0x002fca00078e006d */
[----:B------:R1:W-:Y:S04]  /*11cf0*/  STL [R1+0x514], R0 ;  /* 0x0005140001007387 */ /* 0x0003e80000100800 */
[----:B------:R1:W-:Y:S02]  /*11d00*/  STL [R1+0x520], R134 ;  /* 0x0005208601007387 */ /* 0x0003e40000100800 */
[----:B-1----:R-:W-:Y:S01]  /*11d10*/  MOV R0, R135 ;  /* 0x0000008700007202 */ /* 0x002fe20000000f00 */
[----:B------:R-:W-:Y:S02]  /*11d20*/  IMAD.MOV.U32 R134, RZ, RZ, R138 ;  /* 0x000000ffff867224 */ /* 0x000fe400078e008a */
[----:B------:R-:W-:Y:S02]  /*11d30*/  IMAD.MOV.U32 R135, RZ, RZ, R139 ;  /* 0x000000ffff877224 */ /* 0x000fe400078e008b */
[----:B------:R-:W3:Y:S04]  /*11d40*/  LDL.LU.64 R138, [R1+0x5a8] ;  /* 0x0005a800018a7983 */ /* 0x000ee80000300a00 */
[----:B------:R1:W-:Y:S04]  /*11d50*/  STL [R1+0x51c], R0 ;  /* 0x00051c0001007387 */ /* 0x0003e80000100800 */
[----:B------:R2:W-:Y:S01]  /*11d60*/  STL [R1+0x528], R116 ;  /* 0x0005287401007387 */ /* 0x0005e20000100800 */
[----:B-1----:R-:W-:-:S05]  /*11d70*/  IMAD.MOV.U32 R0, RZ, RZ, R117 ;  /* 0x000000ffff007224 */ /* 0x002fca00078e0075 */
[----:B------:R1:W-:Y:S01]  /*11d80*/  STL [R1+0x524], R0 ;  /* 0x0005240001007387 */ /* 0x0003e20000100800 */
[----:B--2---:R-:W-:Y:S02]  /*11d90*/  IMAD.MOV.U32 R116, RZ, RZ, R118 ;  /* 0x000000ffff747224 */ /* 0x004fe400078e0076 */
[----:B------:R-:W-:Y:S01]  /*11da0*/  IMAD.MOV.U32 R117, RZ, RZ, R119 ;  /* 0x000000ffff757224 */ /* 0x000fe200078e0077 */
[----:B------:R-:W-:Y:S04]  /*11db0*/  STL [R1+0x530], R110 ;  /* 0x0005306e01007387 */ /* 0x000fe80000100800 */
[----:B------:R-:W2:Y:S01]  /*11dc0*/  LDL.LU.64 R118, [R1+0x6e0] ;  /* 0x0006e00001767983 */ /* 0x000ea20000300a00 */
[----:B-1----:R-:W-:-:S05]  /*11dd0*/  IMAD.MOV.U32 R0, RZ, RZ, R111 ;  /* 0x000000ffff007224 */ /* 0x002fca00078e006f */
[----:B------:R1:W-:Y:S04]  /*11de0*/  STL [R1+0x52c], R0 ;  /* 0x00052c0001007387 */ /* 0x0003e80000100800 */
[----:B------:R4:W-:Y:S01]  /*11df0*/  STL [R1+0x538], R120 ;  /* 0x0005387801007387 */ /* 0x0009e20000100800 */
[----:B-1----:R-:W-:-:S03]  /*11e00*/  IMAD.MOV.U32 R0, RZ, RZ, R121 ;  /* 0x000000ffff007224 */ /* 0x002fc600078e0079 */
[----:B----4-:R-:W-:Y:S04]  /*11e10*/  STL [R1+0x540], R122 ;  /* 0x0005407a01007387 */ /* 0x010fe80000100800 */
[----:B------:R1:W-:Y:S04]  /*11e20*/  STL [R1+0x534], R0 ;  /* 0x0005340001007387 */ /* 0x0003e80000100800 */
[----:B------:R-:W4:Y:S01]  /*11e30*/  LDL.LU.64 R120, [R1+0x5c8] ;  /* 0x0005c80001787983 */ /* 0x000f220000300a00 */
[----:B-1----:R-:W-:Y:S02]  /*11e40*/  IMAD.MOV.U32 R0, RZ, RZ, R123 ;  /* 0x000000ffff007224 */ /* 0x002fe400078e007b */
[----:B------:R-:W-:-:S02]  /*11e50*/  IMAD.MOV.U32 R122, RZ, RZ, R124 ;  /* 0x000000ffff7a7224 */ /* 0x000fc400078e007c */
[----:B------:R-:W-:Y:S01]  /*11e60*/  IMAD.MOV.U32 R123, RZ, RZ, R125 ;  /* 0x000000ffff7b7224 */ /* 0x000fe200078e007d */
[----:B------:R1:W-:Y:S01]  /*11e70*/  STL [R1+0x53c], R0 ;  /* 0x00053c0001007387 */ /* 0x0003e20000100800 */
[----:B------:R-:W-:Y:S02]  /*11e80*/  IMAD.MOV.U32 R124, RZ, RZ, R128 ;  /* 0x000000ffff7c7224 */ /* 0x000fe400078e0080 */
[----:B------:R-:W-:Y:S01]  /*11e90*/  IMAD.MOV.U32 R125, RZ, RZ, R129 ;  /* 0x000000ffff7d7224 */ /* 0x000fe200078e0081 */
[----:B------:R-:W-:Y:S04]  /*11ea0*/  STL [R1+0x548], R112 ;  /* 0x0005487001007387 */ /* 0x000fe80000100800 */
[----:B------:R-:W4:Y:S01]  /*11eb0*/  LDL.LU.64 R128, [R1+0x6f8] ;  /* 0x0006f80001807983 */ /* 0x000f220000300a00 */
[----:B-1----:R-:W-:-:S05]  /*11ec0*/  IMAD.MOV.U32 R0, RZ, RZ, R113 ;  /* 0x000000ffff007224 */ /* 0x002fca00078e0071 */
[----:B------:R1:W-:Y:S04]  /*11ed0*/  STL [R1+0x544], R0 ;  /* 0x0005440001007387 */ /* 0x0003e80000100800 */
[----:B---3--:R3:W-:Y:S01]  /*11ee0*/  STL [R1+0x550], R130 ;  /* 0x0005508201007387 */ /* 0x0087e20000100800 */
[----:B-1----:R-:W-:-:S05]  /*11ef0*/  IMAD.MOV.U32 R0, RZ, RZ, R131 ;  /* 0x000000ffff007224 */ /* 0x002fca00078e0083 */
[----:B------:R1:W-:Y:S01]  /*11f00*/  STL [R1+0x54c], R0 ;  /* 0x00054c0001007387 */ /* 0x0003e20000100800 */
[----:B---3--:R-:W-:Y:S01]  /*11f10*/  MOV R130, R136 ;  /* 0x0000008800827202 */ /* 0x008fe20000000f00 */
[----:B------:R-:W-:Y:S02]  /*11f20*/  IMAD.MOV.U32 R131, RZ, RZ, R137 ;  /* 0x000000ffff837224 */ /* 0x000fe400078e0089 */
[----:B------:R-:W-:Y:S04]  /*11f30*/  STL [R1+0x558], R114 ;  /* 0x0005587201007387 */ /* 0x000fe80000100800 */
[----:B------:R-:W3:Y:S01]  /*11f40*/  LDL.LU.64 R136, [R1+0x5e8] ;  /* 0x0005e80001887983 */ /* 0x000ee20000300a00 */
[----:B-1----:R-:W-:-:S05]  /*11f50*/  IMAD.MOV.U32 R0, RZ, RZ, R115 ;  /* 0x000000ffff007224 */ /* 0x002fca00078e0073 */
        /* <DEDUP_REMOVED lines=10> */
[----:B------:R-:W-:Y:S01]  /*12000*/  STL [R1+0x570], R118 ;  /* 0x0005707601007387 */ /* 0x000fe20000100800 */
[----:B-1----:R-:W-:-:S05]  /*12010*/  IMAD.MOV.U32 R0, RZ, RZ, R119 ;  /* 0x000000ffff007224 */ /* 0x002fca00078e0077 */
[----:B------:R1:W-:Y:S04]  /*12020*/  STL [R1+0x56c], R0 ;  /* 0x00056c0001007387 */ /* 0x0003e80000100800 */
[----:B------:R1:W-:Y:S02]  /*12030*/  STL [R1+0x578], R150 ;  /* 0x0005789601007387 */ /* 0x0003e40000100800 */
[----:B-1----:R-:W-:Y:S02]  /*12040*/  IMAD.MOV.U32 R0, RZ, RZ, R151 ;  /* 0x000000ffff007224 */ /* 0x002fe400078e0097 */
[----:B------:R-:W2:Y:S04]  /*12050*/  LDL.LU.64 R150, [R1+0x608] ;  /* 0x0006080001967983 */ /* 0x000ea80000300a00 */
[----:B------:R4:W-:Y:S02]  /*12060*/  STL [R1+0x574], R0 ;  /* 0x0005740001007387 */ /* 0x0009e40000100800 */
[----:B----4-:R-:W-:-:S02]  /*12070*/  IMAD.MOV.U32 R0, RZ, RZ, R121 ;  /* 0x000000ffff007224 */ /* 0x010fc400078e0079 */
[----:B------:R1:W-:Y:S04]  /*12080*/  STL [R1+0x580], R120 ;  /* 0x0005807801007387 */ /* 0x0003e80000100800 */
[----:B------:R4:W-:Y:S04]  /*12090*/  STL [R1+0x57c], R0 ;  /* 0x00057c0001007387 */ /* 0x0009e80000100800 */
[----:B------:R4:W-:Y:S01]  /*120a0*/  STL [R1+0x588], R124 ;  /* 0x0005887c01007387 */ /* 0x0009e20000100800 */
[----:B-1----:R-:W-:Y:S02]  /*120b0*/  IMAD.MOV.U32 R120, RZ, RZ, R122 ;  /* 0x000000ffff787224 */ /* 0x002fe400078e007a */
[----:B------:R-:W-:-:S02]  /*120c0*/  IMAD.MOV.U32 R121, RZ, RZ, R123 ;  /* 0x000000ffff797224 */ /* 0x000fc400078e007b */
[----:B------:R-:W2:Y:S01]  /*120d0*/  LDL.LU.64 R122, [R1+0x720] ;  /* 0x00072000017a7983 */ /* 0x000ea20000300a00 */
[----:B----4-:R-:W-:Y:S02]  /*120e0*/  IMAD.MOV.U32 R0, RZ, RZ, R125 ;  /* 0x000000ffff007224 */ /* 0x010fe400078e007d */
[----:B------:R-:W-:-:S03]  /*120f0*/  IMAD.MOV.U32 R124, RZ, RZ, R126 ;  /* 0x000000ffff7c7224 */ /* 0x000fc600078e007e */
[----:B------:R1:W-:Y:S01]  /*12100*/  STL [R1+0x584], R0 ;  /* 0x0005840001007387 */ /* 0x0003e20000100800 */
[----:B------:R-:W-:-:S03]  /*12110*/  IMAD.MOV.U32 R125, RZ, RZ, R127 ;  /* 0x000000ffff7d7224 */ /* 0x000fc600078e007f */
[----:B------:R4:W-:Y:S04]  /*12120*/  STL [R1+0x590], R128 ;  /* 0x0005908001007387 */ /* 0x0009e80000100800 */
[----:B------:R-:W2:Y:S01]  /*12130*/  LDL.LU.64 R126, [R1+0x628] ;  /* 0x00062800017e7983 */ /* 0x000ea20000300a00 */
[----:B-1----:R-:W-:-:S05]  /*12140*/  MOV R0, R129 ;  /* 0x0000008100007202 */ /* 0x002fca0000000f00 */
[----:B------:R1:W-:Y:S01]  /*12150*/  STL [R1+0x58c], R0 ;  /* 0x00058c0001007387 */ /* 0x0003e20000100800 */
[----:B----4-:R-:W-:Y:S02]  /*12160*/  IMAD.MOV.U32 R128, RZ, RZ, R130 ;  /* 0x000000ffff807224 */ /* 0x010fe400078e0082 */
[----:B------:R-:W-:Y:S01]  /*12170*/  IMAD.MOV.U32 R129, RZ, RZ, R131 ;  /* 0x000000ffff817224 */ /* 0x000fe200078e0083 */
[----:B------:R4:W-:Y:S04]  /*12180*/  STL [R1+0x598], R132 ;  /* 0x0005988401007387 */ /* 0x0009e80000100800 */
[----:B------:R-:W2:Y:S01]  /*12190*/  LDL.LU.64 R130, [R1+0x730] ;  /* 0x0007300001827983 */ /* 0x000ea20000300a00 */
[----:B-1----:R-:W-:-:S05]  /*121a0*/  IMAD.MOV.U32 R0, RZ, RZ, R133 ;  /* 0x000000ffff007224 */ /* 0x002fca00078e0085 */
[----:B------:R1:W-:Y:S01]  /*121b0*/  STL [R1+0x594], R0 ;  /* 0x0005940001007387 */ /* 0x0003e20000100800 */
[----:B----4-:R-:W-:Y:S02]  /*121c0*/  IMAD.MOV.U32 R132, RZ, RZ, R134 ;  /* 0x000000ffff847224 */ /* 0x010fe400078e0086 */
[----:B------:R-:W-:Y:S01]  /*121d0*/  IMAD.MOV.U32 R133, RZ, RZ, R135 ;  /* 0x000000ffff857224 */ /* 0x000fe200078e0087 */
[----:B---3--:R3:W-:Y:S04]  /*121e0*/  STL [R1+0x5a0], R136 ;  /* 0x0005a08801007387 */ /* 0x0087e80000100800 */
[----:B------:R-:W4:Y:S01]  /*121f0*/  LDL.LU.64 R134, [R1+0x658] ;  /* 0x0006580001867983 */ /* 0x000f220000300a00 */
[----:B-1----:R-:W-:-:S05]  /*12200*/  IMAD.MOV.U32 R0, RZ, RZ, R137 ;  /* 0x000000ffff007224 */ /* 0x002fca00078e0089 */
[----:B------:R1:W-:Y:S01]  /*12210*/  STL [R1+0x59c], R0 ;  /* 0x00059c0001007387 */ /* 0x0003e20000100800 */
[----:B---3--:R-:W-:Y:S02]  /*12220*/  IMAD.MOV.U32 R136, RZ, RZ, R138 ;  /* 0x000000ffff887224 */ /* 0x008fe400078e008a */
[----:B------:R-:W-:Y:S01]  /*12230*/  IMAD.MOV.U32 R137, RZ, RZ, R139 ;  /* 0x000000ffff897224 */ /* 0x000fe200078e008b */
[----:B------:R3:W-:Y:S04]  /*12240*/  STL [R1+0x5a8], R140 ;  /* 0x0005a88c01007387 */ /* 0x0007e80000100800 */
[----:B------:R-:W4:Y:S01]  /*12250*/  LDL.LU.64 R138, [R1+0x740] ;  /* 0x00074000018a7983 */ /* 0x000f220000300a00 */
[----:B-1----:R-:W-:-:S05]  /*12260*/  IMAD.MOV.U32 R0, RZ, RZ, R141 ;  /* 0x000000ffff007224 */ /* 0x002fca00078e008d */
[----:B------:R1:W-:Y:S01]  /*12270*/  STL [R1+0x5a4], R0 ;  /* 0x0005a40001007387 */ /* 0x0003e20000100800 */
[----:B---3--:R-:W-:Y:S02]  /*12280*/  IMAD.MOV.U32 R140, RZ, RZ, R142 ;  /* 0x000000ffff8c7224 */ /* 0x008fe400078e008e */
[----:B------:R-:W-:Y:S01]  /*12290*/  IMAD.MOV.U32 R141, RZ, RZ, R143 ;  /* 0x000000ffff8d7224 */ /* 0x000fe200078e008f */
[----:B--2---:R2:W-:Y:S04]  /*122a0*/  STL [R1+0x5b0], R144 ;  /* 0x0005b09001007387 */ /* 0x0045e80000100800 */
[----:B------:R-:W3:Y:S01]  /*122b0*/  LDL.LU.64 R142, [R1+0x678] ;  /* 0x00067800018e7983 */ /* 0x000ee20000300a00 */
[----:B-1----:R-:W-:-:S05]  /*122c0*/  IMAD.MOV.U32 R0, RZ, RZ, R145 ;  /* 0x000000ffff007224 */ /* 0x002fca00078e0091 */
[----:B------:R1:W-:Y:S01]  /*122d0*/  STL [R1+0x5ac], R0 ;  /* 0x0005ac0001007387 */ /* 0x0003e20000100800 */
[----:B--2---:R-:W-:Y:S02]  /*122e0*/  IMAD.MOV.U32 R144, RZ, RZ, R146 ;  /* 0x000000ffff907224 */ /* 0x004fe400078e0092 */
[----:B------:R-:W-:Y:S01]  /*122f0*/  IMAD.MOV.U32 R145, RZ, RZ, R147 ;  /* 0x000000ffff917224 */ /* 0x000fe200078e0093 */
[----:B------:R2:W-:Y:S04]  /*12300*/  STL [R1+0x5b8], R148 ;  /* 0x0005b89401007387 */ /* 0x0005e80000100800 */
[----:B------:R-:W3:Y:S01]  /*12310*/  LDL.LU.64 R146, [R1+0x750] ;  /* 0x0007500001927983 */ /* 0x000ee20000300a00 */
[----:B-1----:R-:W-:-:S05]  /*12320*/  MOV R0, R149 ;  /* 0x0000009500007202 */ /* 0x002fca0000000f00 */
[----:B------:R1:W-:Y:S04]  /*12330*/  STL [R1+0x5b4], R0 ;  /* 0x0005b40001007387 */ /* 0x0003e80000100800 */
[----:B------:R1:W-:Y:S04]  /*12340*/  STL [R1+0x5c0], R150 ;  /* 0x0005c09601007387 */ /* 0x0003e80000100800 */
[----:B--2---:R-:W2:Y:S01]  /*12350*/  LDL.LU.64 R148, [R1+0x708] ;  /* 0x0007080001947983 */ /* 0x004ea20000300a00 */
[----:B-1----:R-:W-:-:S03]  /*12360*/  IMAD.MOV.U32 R0, RZ, RZ, R151 ;  /* 0x000000ffff007224 */ /* 0x002fc600078e0097 */
[----:B------:R-:W-:Y:S04]  /*12370*/  STL [R1+0x5c8], R120 ;  /* 0x0005c87801007387 */ /* 0x000fe80000100800 */
[----:B------:R1:W-:Y:S04]  /*12380*/  STL [R1+0x5bc], R0 ;  /* 0x0005bc0001007387 */ /* 0x0003e80000100800 */
[----:B------:R-:W2:Y:S01]  /*12390*/  LDL.LU.64 R150, [R1+0x698] ;  /* 0x0006980001967983 */ /* 0x000ea20000300a00 */
[----:B-1----:R-:W-:-:S03]  /*123a0*/  IMAD.MOV.U32 R0, RZ, RZ, R121 ;  /* 0x000000ffff007224 */ /* 0x002fc600078e0079 */
        /* <DEDUP_REMOVED lines=38> */
[----:B--2---:R-:W-:Y:S01]  /*12610*/  STL [R1+0x638], R148 ;  /* 0x0006389401007387 */ /* 0x004fe20000100800 */
[----:B-1----:R-:W-:-:S05]  /*12620*/  MOV R0, R147 ;  /* 0x0000009300007202 */ /* 0x002fca0000000f00 */
[----:B------:R1:W-:Y:S02]  /*12630*/  STL [R1+0x62c], R0 ;  /* 0x00062c0001007387 */ /* 0x0003e40000100800 */
[----:B-1----:R-:W-:-:S05]  /*12640*/  IMAD.MOV.U32 R0, RZ, RZ, R149 ;  /* 0x000000ffff007224 */ /* 0x002fca00078e0095 */
[----:B------:R1:W-:Y:S04]  /*12650*/  STL [R1+0x634], R0 ;  /* 0x0006340001007387 */ /* 0x0003e80000100800 */
[----:B------:R-:W-:Y:S01]  /*12660*/  STL [R1+0x640], R150 ;  /* 0x0006409601007387 */ /* 0x000fe20000100800 */
[----:B-1----:R-:W-:-:S05]  /*12670*/  IMAD.MOV.U32 R0, RZ, RZ, R151 ;  /* 0x000000ffff007224 */ /* 0x002fca00078e0097 */
[----:B------:R-:W-:Y:S04]  /*12680*/  STL [R1+0x63c], R0 ;  /* 0x00063c0001007387 */ /* 0x000fe80000100800 */
[----:B------:R-:W-:Y:S04]  /*12690*/  STL [R1], RZ ;  /* 0x000000ff01007387 */ /* 0x000fe80000100800 */
[----:B------:R-:W-:Y:S04]  /*126a0*/  STL [R1+0x4], RZ ;  /* 0x000004ff01007387 */ /* 0x000fe80000100800 */
        /* <DEDUP_REMOVED lines=109> */
[----:B------:R-:W-:Y:S01]  /*12d80*/  STL [R1+0x1bc], RZ ;  /* 0x0001bcff01007387 */ /* 0x000fe20000100800 */
[----:B------:R-:W-:-:S03]  /*12d90*/  SHF.R.S32.HI R5, RZ, 0x1f, R9 ;  /* 0x0000001fff057819 */ /* 0x000fc60000011409 */
[----:B------:R-:W-:Y:S04]  /*12da0*/  STL [R1+0x1c0], RZ ;  /* 0x0001c0ff01007387 */ /* 0x000fe80000100800 */
[----:B------:R-:W-:Y:S04]  /*12db0*/  STL [R1+0x1c4], RZ ;  /* 0x0001c4ff01007387 */ /* 0x000fe80000100800 */
[----:B------:R-:W-:Y:S04]  /*12dc0*/  STL [R1+0x1c8], RZ ;  /* 0x0001c8ff01007387 */ /* 0x000fe80000100800 */
[----:B------:R-:W-:Y:S01]  /*12dd0*/  STL [R1+0x1cc], RZ ;  /* 0x0001ccff01007387 */ /* 0x000fe20000100800 */
[----:B------:R-:W-:-:S03]  /*12de0*/  LEA.HI R5, R5, R9, RZ, 0x6 ;  /* 0x0000000905057211 */ /* 0x000fc600078f30ff */
        /* <DEDUP_REMOVED lines=13> */
[----:B------:R1:W-:Y:S02]  /*12ec0*/  STL [R1+0x644], R5 ;  /* 0x0006440501007387 */ /* 0x0003e40000100800 */
[----:B-1----:R-:W-:-:S05]  /*12ed0*/  VIADD R5, R5, 0xfffffffe ;  /* 0xfffffffe05057836 */ /* 0x002fca0000000000 */
[----:B------:R1:W-:Y:S01]  /*12ee0*/  STL [R1+0x650], R5 ;  /* 0x0006500501007387 */ /* 0x0003e20000100800 */
[----:B------:R-:W-:Y:S02]  /*12ef0*/  SHF.R.S32.HI R3, RZ, 0x1f, R4 ;  /* 0x0000001fff037819 */ /* 0x000fe40000011404 */
[----:B------:R-:W-:Y:S01]  /*12f00*/  SHF.R.S32.HI R0, RZ, 0x1f, R2 ;  /* 0x0000001fff007819 */ /* 0x000fe20000011402 */
[----:B------:R-:W-:Y:S01]  /*12f10*/  IMAD.MOV.U32 R12, RZ, RZ, RZ ;  /* 0x000000ffff0c7224 */ /* 0x000fe200078e00ff */
[C---:B------:R-:W-:Y:S01]  /*12f20*/  SHF.L.U64.HI R3, R4.reuse, 0x2, R3 ;  /* 0x0000000204037819 */ /* 0x040fe20000010203 */
[----:B------:R-:W-:Y:S01]  /*12f30*/  IMAD.SHL.U32 R4, R4, 0x4, RZ ;  /* 0x0000000404047824 */ /* 0x000fe200078e00ff */
[C---:B------:R-:W-:Y:S01]  /*12f40*/  SHF.L.U64.HI R0, R2.reuse, 0x2, R0 ;  /* 0x0000000202007819 */ /* 0x040fe20000010200 */
[----:B------:R-:W-:Y:S01]  /*12f50*/  IMAD.SHL.U32 R2, R2, 0x4, RZ ;  /* 0x0000000402027824 */ /* 0x000fe200078e00ff */
        /* <DEDUP_REMOVED lines=63> */
[----:B------:R-:W-:Y:S01]  /*13350*/  CS2R R150, SRZ ;  /* 0x0000000000967805 */ /* 0x000fe2000001ff00 */
[----:B------:R-:W-:Y:S01]  /*13360*/  UMOV UR14, 0x1 ;  /* 0x00000001000e7882 */ /* 0x000fe20000000000 */
[----:B-1----:R-:W-:-:S05]  /*13370*/  UMOV UR13, 0xffffffff ;  /* 0xffffffff000d7882 */ /* 0x002fca0000000000 */
.L_x_1:
[----:B------:R-:W-:Y:S01]  /*13380*/  STL.64 [R1+0x998], R250 ;  /* 0x000998fa01007387 */ /* 0x000fe20000100a00 */
[----:B------:R-:W-:Y:S01]  /*13390*/  UIADD3 UR13, UR13, 0x1, URZ ;  /* 0x000000010d0d7890 */ /* 0x000fe2000fffe03f */
[----:B------:R-:W-:-:S04]  /*133a0*/  DEPBAR.LE SB0, 0x2 ;  /* 0x000080800000791a */ /* 0x000fc80000000000 */
[----:B------:R-:W-:Y:S01]  /*133b0*/  STL.64 [R1+0x990], R248 ;  /* 0x000990f801007387 */ /* 0x000fe20000100a00 */
[----:B------:R-:W-:Y:S01]  /*133c0*/  UMOV UR7, 0x40000040 ;  /* 0x4000004000077882 */ /* 0x000fe20000000000 */
[----:B------:R-:W1:Y:S02]  /*133d0*/  LDC R5, c[0x0][0x230] ;  /* 0x00008c00ff057b82 */ /* 0x000e640000000800 */
        /* <DEDUP_REMOVED lines=48> */
[----:B-----5:R-:W-:Y:S04]  /*136e0*/  STL.64 [R1+0x808], R150 ;  /* 0x0008089601007387 */ /* 0x020fe80000100a00 */
        /* <DEDUP_REMOVED lines=13> */
[----:B--2---:R-:W2:Y:S04]  /*137c0*/  LDL.LU.64 R124, [R1] ;  /* 0x00000000017c7983 */ /* 0x004ea80000300a00 */
        /* <DEDUP_REMOVED lines=63> */
[----:B------:R-:W-:Y:S01]  /*13bc0*/  UISETP.GT.AND UP0, UPT, UR13, 0x2, UPT ;  /* 0x000000020d00788c */ /* 0x000fe2000bf04270 */
[----:B------:R-:W-:Y:S03]  /*13bd0*/  BAR.SYNC.DEFER_BLOCKING 0x0 ;  /* 0x0000000000007b1d */ /* 0x000fe60000010000 */
[----:B------:R-:W-:-:S04]  /*13be0*/  USEL UR13, UR13, URZ, !UP0 ;  /* 0x0000003f0d0d7287 */ /* 0x000fc8000c000000 */
[----:B------:R-:W-:Y:S02]  /*13bf0*/  ULEA UR4, UR13, UR12, 0xf ;  /* 0x0000000c0d047291 */ /* 0x000fe4000f8e783f */
[----:B------:R-:W-:Y:S01]  /*13c00*/  ULEA UR5, UR13, UR12, 0x10 ;  /* 0x0000000c0d057291 */ /* 0x000fe2000f8e803f */
[----:B-----5:R-:W-:Y:S01]  /*13c10*/  STL [R1+0x788], R6 ;  /* 0x0007880601007387 */ /* 0x020fe20000100800 */
[----:B------:R-:W-:Y:S02]  /*13c20*/  UIADD3 UR4, UR4, 0x30000, URZ ;  /* 0x0003000004047890 */ /* 0x000fe4000fffe03f */
[----:B------:R-:W-:Y:S02]  /*13c30*/  USHF.R.U32.HI UR5, URZ, 0x4, UR5 ;  /* 0x000000043f057899 */ /* 0x000fe40008011605 */
[----:B------:R-:W-:Y:S02]  /*13c40*/  USHF.R.U32.HI UR4, URZ, 0x4, UR4 ;  /* 0x000000043f047899 */ /* 0x000fe40008011604 */
[----:B------:R-:W-:-:S02]  /*13c50*/  USGXT.U32 UR6, UR5, 0xe ;  /* 0x0000000e0506789a */ /* 0x000fc40008000000 */
[----:B------:R-:W-:Y:S01]  /*13c60*/  USGXT.U32 UR8, UR4, 0xe ;  /* 0x0000000e0408789a */ /* 0x000fe20008000000 */
[----:B------:R-:W-:Y:S01]  /*13c70*/  UMOV UR5, 0x40000040 ;  /* 0x4000004000057882 */ /* 0x000fe20000000000 */
[----:B------:R-:W-:-:S05]  /*13c80*/  UIADD3 UR10, UP1, UR6, 0x2, URZ ;  /* 0x00000002060a7890 */ /* 0x000fca000ff3e03f */
[----:B------:R-:W-:Y:S01]  /*13c90*/  UMOV UR4, UR8 ;  /* 0x0000000800047c82 */ /* 0x000fe20008000000 */
[----:B------:R-:W-:Y:S01]  /*13ca0*/  UIADD3 UR8, UP0, UR8, 0x2, URZ ;  /* 0x0000000208087890 */ /* 0x000fe2000ff1e03f */
[----:B--2---:R-:W-:-:S06]  /*13cb0*/  WARPGROUP.ARRIVE ;  /* 0x00000000000079c5 */ /* 0x004fcc0000000000 */
[----:B------:R-:W-:Y:S01]  /*13cc0*/  HGMMA.64x256x8.F32.TF32 R124, gdesc[UR4], R124, gsb0 ;  /* 0x07e00000047c79f0 */ /* 0x000fe2000800287c */
[----:B------:R-:W-:Y:S01]  /*13cd0*/  UMOV UR4, URZ ;  /* 0x0000003f00047c82 */ /* 0x000fe20008000000 */
[----:B------:R-:W-:Y:S01]  /*13ce0*/  UMOV UR5, URZ ;  /* 0x0000003f00057c82 */ /* 0x000fe20008000000 */
[----:B------:R-:W-:Y:S02]  /*13cf0*/  UIADD3.X UR9, UR4, 0x40000040, URZ, UP0, !UPT ;  /* 0x4000004004097890 */ /* 0x000fe400087fe43f */
[----:B------:R-:W-:Y:S02]  /*13d00*/  UIADD3.X UR11, UR5, 0x40000040, URZ, UP1, !UPT ;  /* 0x40000040050b7890 */ /* 0x000fe40008ffe43f */
[----:B------:R-:W-:Y:S02]  /*13d10*/  UIADD3.64 UR40, UR8, 0x2, URZ ;  /* 0x0000000208287897 */ /* 0x000fe4000fffe03f */
[----:B------:R-:W-:Y:S02]  /*13d20*/  UIADD3.64 UR42, UR10, 0x2, URZ ;  /* 0x000000020a2a7897 */ /* 0x000fe4000fffe03f */
[----:B------:R-:W-:-:S02]  /*13d30*/  UIADD3.64 UR38, UR10, 0x4, URZ ;  /* 0x000000040a267897 */ /* 0x000fc4000fffe03f */
[----:B------:R-:W-:Y:S02]  /*13d40*/  UIADD3.64 UR36, UR8, 0x4, URZ ;  /* 0x0000000408247897 */ /* 0x000fe4000fffe03f */
[----:B------:R-:W-:Y:S02]  /*13d50*/  UIADD3.64 UR34, UR10, 0x7fe, URZ ;  /* 0x000007fe0a227897 */ /* 0x000fe4000fffe03f */
[----:B------:R-:W-:Y:S02]  /*13d60*/  UIADD3.64 UR32, UR8, 0x3fe, URZ ;  /* 0x000003fe08207897 */ /* 0x000fe4000fffe03f */
[----:B------:R-:W-:Y:S02]  /*13d70*/  UIADD3.64 UR30, UR10, 0x800, URZ ;  /* 0x000008000a1e7897 */ /* 0x000fe4000fffe03f */
[----:B------:R-:W-:Y:S02]  /*13d80*/  UIADD3.64 UR28, UR8, 0x400, URZ ;  /* 0x00000400081c7897 */ /* 0x000fe4000fffe03f */
[----:B------:R-:W-:-:S02]  /*13d90*/  UIADD3.64 UR26, UR10, 0x802, URZ ;  /* 0x000008020a1a7897 */ /* 0x000fc4000fffe03f */
[----:B------:R-:W-:Y:S02]  /*13da0*/  UIADD3.64 UR24, UR8, 0x402, URZ ;  /* 0x0000040208187897 */ /* 0x000fe4000fffe03f */
[----:B------:R-:W-:Y:S02]  /*13db0*/  UIADD3.64 UR22, UR10, 0x804, URZ ;  /* 0x000008040a167897 */ /* 0x000fe4000fffe03f */
[----:B------:R-:W-:Y:S01]  /*13dc0*/  UIADD3.64 UR20, UR8, 0x404, URZ ;  /* 0x0000040408147897 */ /* 0x000fe2000fffe03f */
[----:B------:R-:W-:Y:S02]  /*13dd0*/  WARPGROUP.DEPBAR.LE gsb0, 0x0 ;  /* 0x00008000000079c5 */ /* 0x000fe40000010000 */
[----:B------:R-:W-:-:S06]  /*13de0*/  WARPGROUP.ARRIVE ;  /* 0x00000000000079c5 */ /* 0x000fcc0000000000 */
[----:B------:R-:W-:Y:S03]  /*13df0*/  HGMMA.64x256x8.F32.TF32 R124, gdesc[UR8], R124, gsb0 ;  /* 0x07e00000087c79f0 */ /* 0x000fe6000800287c */
[----:B------:R-:W-:Y:S02]  /*13e00*/  WARPGROUP.DEPBAR.LE gsb0, 0x0 ;  /* 0x00008000000079c5 */ /* 0x000fe40000010000 */
[----:B------:R-:W-:-:S15]  /*13e10*/  WARPGROUP.ARRIVE ;  /* 0x00000000000079c5 */ /* 0x000fde0000000000 */
[----:B------:R-:W-:-:S08]  /*13e20*/  NOP ;  /* 0x0000000000007918 */ /* 0x000fd00000000000 */
        /* <DEDUP_REMOVED lines=22> */
[----:B------:R-:W-:Y:S04]  /*13f90*/  STL.64 [R1], R124 ;  /* 0x0000007c01007387 */ /* 0x000fe80000100a00 */
        /* <DEDUP_REMOVED lines=63> */
[----:B--2---:R-:W2:Y:S04]  /*14390*/  LDL.LU.64 R250, [R1+0x998] ;  /* 0x0009980001fa7983 */ /* 0x004ea80000300a00 */
[----:B------:R-:W3:Y:S04]  /*143a0*/  LDL.LU.64 R248, [R1+0x990] ;  /* 0x0009900001f87983 */ /* 0x000ee80000300a00 */
[----:B------:R-:W4:Y:S04]  /*143b0*/  LDL.LU.64 R246, [R1+0x988] ;  /* 0x0009880001f67983 */ /* 0x000f280000300a00 */
[----:B------:R-:W2:Y:S04]  /*143c0*/  LDL.LU.64 R244, [R1+0x980] ;  /* 0x0009800001f47983 */ /* 0x000ea80000300a00 */
        /* <DEDUP_REMOVED lines=60> */
[----:B------:R-:W-:-:S02]  /*14790*/  UIADD3.64 UR4, UR8, 0x1fe, URZ ;  /* 0x000001fe08047897 */ /* 0x000fc4000fffe03f */
[----:B------:R-:W-:Y:S01]  /*147a0*/  UIADD3.64 UR40, UR8, 0x202, URZ ;  /* 0x0000020208287897 */ /* 0x000fe2000fffe03f */
[----:B------:R-:W3:Y:S01]  /*147b0*/  LDL R6, [R1+0x650] ;  /* 0x0006500001067983 */ /* 0x000ee20000100800 */
[----:B------:R-:W-:Y:S01]  /*147c0*/  UIADD3.64 UR36, UR8, 0x204, URZ ;  /* 0x0000020408247897 */ /* 0x000fe2000fffe03f */
[----:B-1----:R-:W-:Y:S01]  /*147d0*/  VIADD R5, R5, 0xffffff80 ;  /* 0xffffff8005057836 */ /* 0x002fe20000000000 */
[----:B------:R-:W-:Y:S02]  /*147e0*/  UIADD3.64 UR32, UR8, 0x5fe, URZ ;  /* 0x000005fe08207897 */ /* 0x000fe4000fffe03f */
[----:B------:R-:W-:Y:S01]  /*147f0*/  UIADD3.64 UR28, UR8, 0x600, URZ ;  /* 0x00000600081c7897 */ /* 0x000fe2000fffe03f */
[----:B------:R-:W-:Y:S01]  /*14800*/  IMAD R5, R12, -0x40, R5 ;  /* 0xffffffc00c057824 */ /* 0x000fe200078e0205 */
[----:B------:R-:W-:-:S04]  /*14810*/  UIADD3.64 UR24, UR8, 0x602, URZ ;  /* 0x0000060208187897 */ /* 0x000fc8000fffe03f */
[----:B------:R-:W-:Y:S01]  /*14820*/  ISETP.GT.AND P1, PT, R5, RZ, PT ;  /* 0x000000ff0500720c */ /* 0x000fe20003f24270 */
[----:B--2---:R-:W-:Y:S01]  /*14830*/  WARPGROUP.ARRIVE ;  /* 0x00000000000079c5 */ /* 0x004fe20000000000 */
[----:B------:R-:W-:Y:S01]  /*14840*/  UIADD3 UR14, UR14, 0x1, URZ ;  /* 0x000000010e0e7890 */ /* 0x000fe2000fffe03f */
[----:B---3--:R-:W-:-:S04]  /*14850*/  ISETP.GE.AND P0, PT, R12, R6, PT ;  /* 0x000000060c00720c */ /* 0x008fc80003f06270 */
[----:B------:R-:W-:Y:S01]  /*14860*/  HGMMA.64x256x8.F32.TF32 R24, gdesc[UR4], R24, gsb0 ;  /* 0x07e00000041879f0 */ /* 0x000fe20008002818 */
[----:B------:R-:W-:Y:S01]  /*14870*/  UIADD3.64 UR4, UR8, 0x200, URZ ;  /* 0x0000020008047897 */ /* 0x000fe2000fffe03f */
[----:B------:R-:W-:Y:S01]  /*14880*/  SEL R8, RZ, 0x4, !P1 ;  /* 0x00000004ff087807 */ /* 0x000fe20004800000 */
[----:B------:R-:W-:Y:S01]  /*14890*/  UMOV UR6, UR10 ;  /* 0x0000000a00067c82 */ /* 0x000fe20008000000 */
[----:B------:R-:W-:Y:S01]  /*148a0*/  UMOV UR7, UR11 ;  /* 0x0000000b00077c82 */ /* 0x000fe20008000000 */
[----:B------:R-:W-:Y:S01]  /*148b0*/  UISETP.GT.AND UP0, UPT, UR14, 0x2, UPT ;  /* 0x000000020e00788c */ /* 0x000fe2000bf04270 */
[----:B------:R-:W-:Y:S01]  /*148c0*/  IADD3 R15, P3, R15, R4, RZ ;  /* 0x000000040f0f7210 */ /* 0x000fe20007f7e0ff */
[----:B------:R-:W2:Y:S01]  /*148d0*/  LDL.LU R6, [R1+0x200] ;  /* 0x0002000001067983 */ /* 0x000ea20000300800 */
[----:B------:R-:W-:Y:S02]  /*148e0*/  WARPGROUP.DEPBAR.LE gsb0, 0x0 ;  /* 0x00008000000079c5 */ /* 0x000fe40000010000 */
[----:B------:R-:W-:-:S15]  /*148f0*/  WARPGROUP.ARRIVE ;  /* 0x00000000000079c5 */ /* 0x000fde0000000000 */
[----:B------:R-:W-:-:S03]  /*14900*/  NOP ;  /* 0x0000000000007918 */ /* 0x000fc60000000000 */
        /* <DEDUP_REMOVED lines=16> */
[----:B------:R-:W-:Y:S01]  /*14a10*/  HGMMA.64x256x8.F32.TF32 R24, gdesc[UR28], R24, gsb0 ;  /* 0x07e000001c1879f0 */ /* 0x000fe20008002818 */
[----:B------:R-:W-:Y:S01]  /*14a20*/  UIADD3.64 UR8, UR8, 0x604, URZ ;  /* 0x0000060408087897 */ /* 0x000fe2000fffe03f */
[----:B------:R-:W-:Y:S01]  /*14a30*/  UMOV UR10, UR22 ;  /* 0x00000016000a7c82 */ /* 0x000fe20008000000 */
[----:B------:R-:W-:Y:S01]  /*14a40*/  UMOV UR11, UR23 ;  /* 0x00000017000b7c82 */ /* 0x000fe20008000000 */
[----:B------:R-:W-:Y:S02]  /*14a50*/  WARPGROUP.DEPBAR.LE gsb0, 0x0 ;  /* 0x00008000000079c5 */ /* 0x000fe40000010000 */
[----:B------:R-:W-:-:S15]  /*14a60*/  WARPGROUP.ARRIVE ;  /* 0x00000000000079c5 */ /* 0x000fde0000000000 */
[----:B------:R-:W-:-:S07]  /*14a70*/  NOP ;  /* 0x0000000000007918 */ /* 0x000fce0000000000 */
[----:B------:R-:W-:Y:S01]  /*14a80*/  HGMMA.64x256x8.F32.TF32 R24, gdesc[UR24], R24, gsb0 ;  /* 0x07e00000181879f0 */ /* 0x000fe20008002818 */
[----:B------:R-:W-:Y:S02]  /*14a90*/  SEL R8, R8, RZ, !P0 ;  /* 0x000000ff08087207 */ /* 0x000fe40004000000 */
[----:B------:R-:W-:Y:S01]  /*14aa0*/  ISETP.GT.AND P1, PT, R5, 0x1, PT ;  /* 0x000000010500780c */ /* 0x000fe20003f24270 */
[----:B------:R-:W-:Y:S01]  /*14ab0*/  USEL UR14, UR14, URZ, !UP0 ;  /* 0x0000003f0e0e7287 */ /* 0x000fe2000c000000 */
[----:B------:R-:W-:Y:S02]  /*14ac0*/  ISETP.NE.U32.AND P2, PT, R8, RZ, PT ;  /* 0x000000ff0800720c */ /* 0x000fe40003f45070 */
[----:B------:R-:W-:Y:S01]  /*14ad0*/  SEL R8, RZ, 0x4, !P1 ;  /* 0x00000004ff087807 */ /* 0x000fe20004800000 */
[----:B------:R-:W-:Y:S01]  /*14ae0*/  ULEA UR4, UR14, UR12, 0xf ;  /* 0x0000000c0e047291 */ /* 0x000fe2000f8e783f */
[----:B------:R-:W-:Y:S02]  /*14af0*/  IMAD.X R14, R14, 0x1, R3, P3 ;  /* 0x000000010e0e7824 */ /* 0x000fe400018e0603 */
[----:B------:R-:W-:-:S02]  /*14b00*/  SEL R8, R8, RZ, !P0 ;  /* 0x000000ff08087207 */ /* 0x000fc40004000000 */
[-C--:B------:R-:W-:Y:S02]  /*14b10*/  IADD3 R17, P4, R17, R4.reuse, RZ ;  /* 0x0000000411117210 */ /* 0x080fe40007f9e0ff */
[----:B------:R-:W-:Y:S01]  /*14b20*/  ISETP.NE.U32.AND P1, PT, R8, RZ, PT ;  /* 0x000000ff0800720c */ /* 0x000fe20003f25070 */
[----:B------:R-:W-:Y:S02]  /*14b30*/  VIADD R8, R7, UR4 ;  /* 0x0000000407087c36 */ /* 0x000fe40008000000 */
[----:B------:R-:W-:Y:S02]  /*14b40*/  IMAD.MOV.U32 R10, RZ, RZ, R15 ;  /* 0x000000ffff0a7224 */ /* 0x000fe400078e000f */
[----:B------:R-:W-:Y:S02]  /*14b50*/  IMAD.MOV.U32 R11, RZ, RZ, R14 ;  /* 0x000000ffff0b7224 */ /* 0x000fe400078e000e */
[----:B------:R-:W-:Y:S01]  /*14b60*/  IMAD.X R16, R16, 0x1, R3, P4 ;  /* 0x0000000110107824 */ /* 0x000fe200020e0603 */
[----:B------:R-:W-:-:S02]  /*14b70*/  IADD3 R19, P3, R19, R4, RZ ;  /* 0x0000000413137210 */ /* 0x000fc40007f7e0ff */
[----:B------:R-:W-:Y:S02]  /*14b80*/  IADD3 R21, P4, R21, R4, RZ ;  /* 0x0000000415157210 */ /* 0x000fe40007f9e0ff */
[----:B------:R-:W-:Y:S01]  /*14b90*/  IADD3.X R18, R18, R3, RZ, P3, !PT ;  /* 0x0000000312127210 */ /* 0x000fe20001ffe4ff */
[----:B------:R-:W-:Y:S02]  /*14ba0*/  WARPGROUP.DEPBAR.LE gsb0, 0x0 ;  /* 0x00008000000079c5 */ /* 0x000fe40000010000 */
[----:B------:R-:W-:-:S06]  /*14bb0*/  WARPGROUP.ARRIVE ;  /* 0x00000000000079c5 */ /* 0x000fcc0000000000 */
[----:B------:R-:W-:Y:S01]  /*14bc0*/  HGMMA.64x256x8.F32.TF32 R24, gdesc[UR8], R24, gsb0 ;  /* 0x07e00000081879f0 */ /* 0x000fe20008002818 */
[----:B------:R-:W-:Y:S01]  /*14bd0*/  IMAD.X R20, R20, 0x1, R3, P4 ;  /* 0x0000000114147824 */ /* 0x000fe200020e0603 */
[-C--:B------:R-:W-:Y:S02]  /*14be0*/  IADD3 R207, P3, R207, R4.reuse, RZ ;  /* 0x00000004cfcf7210 */ /* 0x080fe40007f7e0ff */
[----:B------:R-:W-:-:S03]  /*14bf0*/  IADD3 R209, P4, R209, R4, RZ ;  /* 0x00000004d1d17210 */ /* 0x000fc60007f9e0ff */
[--C-:B------:R-:W-:Y:S02]  /*14c00*/  IMAD.X R206, R206, 0x1, R3.reuse, P3 ;  /* 0x00000001cece7824 */ /* 0x100fe400018e0603 */
[----:B------:R-:W-:Y:S01]  /*14c10*/  IMAD.X R208, R208, 0x1, R3, P4 ;  /* 0x00000001d0d07824 */ /* 0x000fe200020e0603 */
[-C--:B----4-:R-:W-:Y:S02]  /*14c20*/  IADD3 R211, P3, R211, R4.reuse, RZ ;  /* 0x00000004d3d37210 */ /* 0x090fe40007f7e0ff */
[----:B------:R-:W-:-:S03]  /*14c30*/  IADD3 R213, P4, R213, R4, RZ ;  /* 0x00000004d5d57210 */ /* 0x000fc60007f9e0ff */
[--C-:B------:R-:W-:Y:S02]  /*14c40*/  IMAD.X R210, R210, 0x1, R3.reuse, P3 ;  /* 0x00000001d2d27824 */ /* 0x100fe400018e0603 */
[----:B------:R-:W-:Y:S01]  /*14c50*/  IMAD.X R212, R212, 0x1, R3, P4 ;  /* 0x00000001d4d47824 */ /* 0x000fe200020e0603 */
[----:B------:R-:W-:-:S05]  /*14c60*/  IADD3 R23, P3, R23, R4, RZ ;  /* 0x0000000417177210 */ /* 0x000fca0007f7e0ff */
[----:B------:R-:W-:Y:S01]  /*14c70*/  IMAD.X R22, R22, 0x1, R3, P3 ;  /* 0x0000000116167824 */ /* 0x000fe200018e0603 */
[----:B------:R-:W-:-:S05]  /*14c80*/  IADD3 R153, P4, R153, R4, RZ ;  /* 0x0000000499997210 */ /* 0x000fca0007f9e0ff */
[----:B------:R-:W-:Y:S01]  /*14c90*/  IMAD.X R152, R152, 0x1, R3, P4 ;  /* 0x0000000198987824 */ /* 0x000fe200020e0603 */
[-C--:B------:R-:W-:Y:S02]  /*14ca0*/  IADD3 R155, P3, R155, R4.reuse, RZ ;  /* 0x000000049b9b7210 */ /* 0x080fe40007f7e0ff */
[----:B------:R-:W-:-:S03]  /*14cb0*/  IADD3 R157, P4, R157, R4, RZ ;  /* 0x000000049d9d7210 */ /* 0x000fc60007f9e0ff */
[--C-:B------:R-:W-:Y:S02]  /*14cc0*/  IMAD.X R154, R154, 0x1, R3.reuse, P3 ;  /* 0x000000019a9a7824 */ /* 0x100fe400018e0603 */
[----:B------:R-:W-:Y:S01]  /*14cd0*/  IMAD.X R156, R156, 0x1, R3, P4 ;  /* 0x000000019c9c7824 */ /* 0x000fe200020e0603 */
[-C--:B------:R-:W-:Y:S02]  /*14ce0*/  IADD3 R215, P3, R215, R4.reuse, RZ ;  /* 0x00000004d7d77210 */ /* 0x080fe40007f7e0ff */
[----:B------:R-:W-:-:S03]  /*14cf0*/  IADD3 R217, P4, R217, R4, RZ ;  /* 0x00000004d9d97210 */ /* 0x000fc60007f9e0ff */
[----:B------:R-:W-:Y:S01]  /*14d00*/  IMAD.X R214, R214, 0x1, R3, P3 ;  /* 0x00000001d6d67824 */ /* 0x000fe200018e0603 */
[----:B------:R-:W-:Y:S02]  /*14d10*/  WARPGROUP.DEPBAR.LE gsb0, 0x0 ;  /* 0x00008000000079c5 */ /* 0x000fe40000010000 */
[----:B------:R-:W-:Y:S06]  /*14d20*/  BAR.SYNC.DEFER_BLOCKING 0x0 ;  /* 0x0000000000007b1d */ /* 0x000fec0000010000 */
[----:B------:R-:W-:Y:S01]  /*14d30*/  @!PT LDS RZ, [RZ] ;  /* 0x00000000fffff984 */ /* 0x000fe20000000800 */
[----:B------:R-:W-:Y:S01]  /*14d40*/  @!PT LDS RZ, [RZ] ;  /* 0x00000000fffff984 */ /* 0x000fe20000000800 */
[----:B------:R-:W-:Y:S01]  /*14d50*/  @!PT LDS RZ, [RZ] ;  /* 0x00000000fffff984 */ /* 0x000fe20000000800 */
[----:B------:R1:W-:Y:S02]  /*14d60*/  LDGSTS.E [R8+0x30000], desc[UR16][R10.64], P2 ;  /* 0x300000000a087fae */ /* 0x0003e40009121850 */
[----:B-1----:R-:W-:-:S02]  /*14d70*/  IMAD.MOV.U32 R10, RZ, RZ, R17 ;  /* 0x000000ffff0a7224 */ /* 0x002fc400078e0011 */
[----:B------:R-:W-:-:S05]  /*14d80*/  IMAD.MOV.U32 R11, RZ, RZ, R16 ;  /* 0x000000ffff0b7224 */ /* 0x000fca00078e0010 */
[----:B------:R1:W-:Y:S01]  /*14d90*/  LDGSTS.E [R8+0x30004], desc[UR16][R10.64], P1 ;  /* 0x300040000a087fae */ /* 0x0003e20008921850 */
[----:B------:R-:W-:-:S04]  /*14da0*/  ISETP.GT.AND P1, PT, R5, 0x2, PT ;  /* 0x000000020500780c */ /* 0x000fc80003f24270 */
[----:B------:R-:W-:Y:S02]  /*14db0*/  SEL R9, RZ, 0x4, !P1 ;  /* 0x00000004ff097807 */ /* 0x000fe40004800000 */
[----:B------:R-:W-:Y:S02]  /*14dc0*/  ISETP.GT.AND P1, PT, R5, 0x3, PT ;  /* 0x000000030500780c */ /* 0x000fe40003f24270 */
[----:B------:R-:W-:-:S04]  /*14dd0*/  SEL R9, R9, RZ, !P0 ;  /* 0x000000ff09097207 */ /* 0x000fc80004000000 */
[----:B------:R-:W-:Y:S02]  /*14de0*/  ISETP.NE.U32.AND P2, PT, R9, RZ, PT ;  /* 0x000000ff0900720c */ /* 0x000fe40003f45070 */
[----:B------:R-:W-:-:S04]  /*14df0*/  SEL R9, RZ, 0x4, !P1 ;  /* 0x00000004ff097807 */ /* 0x000fc80004800000 */
[----:B------:R-:W-:Y:S01]  /*14e00*/  SEL R9, R9, RZ, !P0 ;  /* 0x000000ff09097207 */ /* 0x000fe20004000000 */
[----:B-1----:R-:W-:-:S03]  /*14e10*/  IMAD.MOV.U32 R10, RZ, RZ, R19 ;  /* 0x000000ffff0a7224 */ /* 0x002fc600078e0013 */
[----:B------:R-:W-:Y:S01]  /*14e20*/  ISETP.NE.U32.AND P1, PT, R9, RZ, PT ;  /* 0x000000ff0900720c */ /* 0x000fe20003f25070 */
[----:B------:R-:W-:-:S05]  /*14e30*/  IMAD.MOV.U32 R11, RZ, RZ, R18 ;  /* 0x000000ffff0b7224 */ /* 0x000fca00078e0012 */
[----:B------:R1:W-:Y:S02]  /*14e40*/  LDGSTS.E [R8+0x30008], desc[UR16][R10.64], P2 ;  /* 0x300080000a087fae */ /* 0x0003e40009121850 */
[----:B-1----:R-:W-:Y:S02]  /*14e50*/  IMAD.MOV.U32 R10, RZ, RZ, R21 ;  /* 0x000000ffff0a7224 */ /* 0x002fe400078e0015 */
        /* <DEDUP_REMOVED lines=23> */
[----:B-1----:R-:W-:Y:S01]  /*14fd0*/  IMAD.MOV.U32 R10, RZ, RZ, R211 ;  /* 0x000000ffff0a7224 */ /* 0x002fe200078e00d3 */
[----:B------:R-:W-:Y:S02]  /*14fe0*/  MOV R11, R210 ;  /* 0x000000d2000b7202 */ /* 0x000fe40000000f00 */
[----:B------:R-:W-:-:S03]  /*14ff0*/  ISETP.NE.U32.AND P1, PT, R9, RZ, PT ;  /* 0x000000ff0900720c */ /* 0x000fc60003f25070 */
[----:B------:R1:W-:Y:S01]  /*15000*/  LDGSTS.E [R8+0x34008], desc[UR16][R10.64], P2 ;  /* 0x340080000a087fae */ /* 0x0003e20009121850 */
[----:B------:R-:W-:Y:S01]  /*15010*/  ISETP.GT.AND P2, PT, R5, 0x5, PT ;  /* 0x000000050500780c */ /* 0x000fe20003f44270 */
[----:B-1----:R-:W-:Y:S02]  /*15020*/  IMAD.MOV.U32 R10, RZ, RZ, R213 ;  /* 0x000000ffff0a7224 */ /* 0x002fe400078e00d5 */
[----:B------:R-:W-:-:S06]  /*15030*/  IMAD.MOV.U32 R11, RZ, RZ, R212 ;  /* 0x000000ffff0b7224 */ /* 0x000fcc00078e00d4 */
[----:B------:R1:W-:Y:S01]  /*15040*/  LDGSTS.E [R8+0x3400c], desc[UR16][R10.64], P1 ;  /* 0x3400c0000a087fae */ /* 0x0003e20008921850 */
[----:B------:R-:W-:-:S04]  /*15050*/  ISETP.GT.AND P1, PT, R5, 0x4, PT ;  /* 0x000000040500780c */ /* 0x000fc80003f24270 */
[----:B------:R-:W-:-:S04]  /*15060*/  SEL R9, RZ, 0x4, !P1 ;  /* 0x00000004ff097807 */ /* 0x000fc80004800000 */
[----:B------:R-:W-:Y:S02]  /*15070*/  SEL R9, R9, RZ, !P0 ;  /* 0x000000ff09097207 */ /* 0x000fe40004000000 */
[----:B-1----:R-:W-:Y:S02]  /*15080*/  SEL R8, RZ, 0x4, !P2 ;  /* 0x00000004ff087807 */ /* 0x002fe40005000000 */
[----:B------:R-:W-:Y:S02]  /*15090*/  ISETP.NE.U32.AND P1, PT, R9, RZ, PT ;  /* 0x000000ff0900720c */ /* 0x000fe40003f25070 */
[----:B------:R-:W-:-:S04]  /*150a0*/  SEL R8, R8, RZ, !P0 ;  /* 0x000000ff08087207 */ /* 0x000fc80004000000 */
[----:B------:R-:W-:Y:S02]  /*150b0*/  ISETP.NE.U32.AND P2, PT, R8, RZ, PT ;  /* 0x000000ff0800720c */ /* 0x000fe40003f45070 */
[----:B------:R-:W-:Y:S01]  /*150c0*/  LOP3.LUT R8, R7, 0x10, RZ, 0x3c, !PT ;  /* 0x0000001007087812 */ /* 0x000fe200078e3cff */
[----:B------:R-:W-:Y:S02]  /*150d0*/  IMAD.MOV.U32 R10, RZ, RZ, R23 ;  /* 0x000000ffff0a7224 */ /* 0x000fe400078e0017 */
[----:B------:R-:W-:Y:S02]  /*150e0*/  IMAD.MOV.U32 R11, RZ, RZ, R22 ;  /* 0x000000ffff0b7224 */ /* 0x000fe400078e0016 */
[----:B------:R-:W-:-:S05]  /*150f0*/  VIADD R8, R8, UR4 ;  /* 0x0000000408087c36 */ /* 0x000fca0008000000 */
[----:B------:R1:W-:Y:S01]  /*15100*/  LDGSTS.E [R8+0x30000], desc[UR16][R10.64], P1 ;  /* 0x300000000a087fae */ /* 0x0003e20008921850 */
[----:B------:R-:W-:-:S04]  /*15110*/  ISETP.GT.AND P1, PT, R5, 0x6, PT ;  /* 0x000000060500780c */ /* 0x000fc80003f24270 */
[----:B------:R-:W-:Y:S02]  /*15120*/  SEL R9, RZ, 0x4, !P1 ;  /* 0x00000004ff097807 */ /* 0x000fe40004800000 */
[----:B------:R-:W-:Y:S02]  /*15130*/  ISETP.GT.AND P1, PT, R5, 0x7, PT ;  /* 0x000000070500780c */ /* 0x000fe40003f24270 */
[----:B------:R-:W-:Y:S01]  /*15140*/  SEL R9, R9, RZ, !P0 ;  /* 0x000000ff09097207 */ /* 0x000fe20004000000 */
[----:B-1----:R-:W-:Y:S02]  /*15150*/  IMAD.MOV.U32 R10, RZ, RZ, R153 ;  /* 0x000000ffff0a7224 */ /* 0x002fe400078e0099 */
[----:B------:R-:W-:-:S05]  /*15160*/  IMAD.MOV.U32 R11, RZ, RZ, R152 ;  /* 0x000000ffff0b7224 */ /* 0x000fca00078e0098 */
[----:B------:R1:W-:Y:S01]  /*15170*/  LDGSTS.E [R8+0x30004], desc[UR16][R10.64], P2 ;  /* 0x300040000a087fae */ /* 0x0003e20009121850 */
[----:B------:R-:W-:Y:S02]  /*15180*/  ISETP.NE.U32.AND P2, PT, R9, RZ, PT ;  /* 0x000000ff0900720c */ /* 0x000fe40003f45070 */
[----:B------:R-:W-:-:S04]  /*15190*/  SEL R9, RZ, 0x4, !P1 ;  /* 0x00000004ff097807 */ /* 0x000fc80004800000 */
[----:B------:R-:W-:-:S04]  /*151a0*/  SEL R9, R9, RZ, !P0 ;  /* 0x000000ff09097207 */ /* 0x000fc80004000000 */
[----:B------:R-:W-:Y:S01]  /*151b0*/  ISETP.NE.U32.AND P1, PT, R9, RZ, PT ;  /* 0x000000ff0900720c */ /* 0x000fe20003f25070 */
[----:B-1----:R-:W-:Y:S02]  /*151c0*/  IMAD.MOV.U32 R10, RZ, RZ, R155 ;  /* 0x000000ffff0a7224 */ /* 0x002fe400078e009b */
[----:B------:R-:W-:-:S05]  /*151d0*/  IMAD.MOV.U32 R11, RZ, RZ, R154 ;  /* 0x000000ffff0b7224 */ /* 0x000fca00078e009a */
[----:B------:R1:W-:Y:S02]  /*151e0*/  LDGSTS.E [R8+0x30008], desc[UR16][R10.64], P2 ;  /* 0x300080000a087fae */ /* 0x0003e40009121850 */
[----:B-1----:R-:W-:Y:S01]  /*151f0*/  IMAD.MOV.U32 R10, RZ, RZ, R157 ;  /* 0x000000ffff0a7224 */ /* 0x002fe200078e009d */
[----:B------:R-:W-:-:S05]  /*15200*/  MOV R11, R156 ;  /* 0x0000009c000b7202 */ /* 0x000fca0000000f00 */
        /* <DEDUP_REMOVED lines=10> */
[----:B------:R-:W-:Y:S02]  /*152b0*/  IMAD.MOV.U32 R11, RZ, RZ, R214 ;  /* 0x000000ffff0b7224 */ /* 0x000fe400078e00d6 */
[----:B------:R-:W-:-:S03]  /*152c0*/  IMAD.X R216, R216, 0x1, R3, P4 ;  /* 0x00000001d8d87824 */ /* 0x000fc600020e0603 */
[----:B------:R1:W-:Y:S02]  /*152d0*/  LDGSTS.E [R8+0x34000], desc[UR16][R10.64], P2 ;  /* 0x340000000a087fae */ /* 0x0003e40009121850 */
[----:B-1----:R-:W-:Y:S02]  /*152e0*/  IMAD.MOV.U32 R10, RZ, RZ, R217 ;  /* 0x000000ffff0a7224 */ /* 0x002fe400078e00d9 */
[----:B------:R-:W-:-:S05]  /*152f0*/  IMAD.MOV.U32 R11, RZ, RZ, R216 ;  /* 0x000000ffff0b7224 */ /* 0x000fca00078e00d8 */
[----:B------:R1:W-:Y:S01]  /*15300*/  LDGSTS.E [R8+0x34004], desc[UR16][R10.64], P1 ;  /* 0x340040000a087fae */ /* 0x0003e20008921850 */
[----:B------:R-:W-:-:S04]  /*15310*/  ISETP.GT.AND P1, PT, R5, 0x26, PT ;  /* 0x000000260500780c */ /* 0x000fc80003f24270 */
[----:B------:R-:W-:Y:S02]  /*15320*/  SEL R9, RZ, 0x4, !P1 ;  /* 0x00000004ff097807 */ /* 0x000fe40004800000 */
[----:B------:R-:W-:Y:S02]  /*15330*/  ISETP.GT.AND P1, PT, R5, 0x27, PT ;  /* 0x000000270500780c */ /* 0x000fe40003f24270 */
[----:B------:R-:W-:Y:S02]  /*15340*/  SEL R9, R9, RZ, !P0 ;  /* 0x000000ff09097207 */ /* 0x000fe40004000000 */
[----:B------:R-:W-:Y:S02]  /*15350*/  IADD3 R219, P3, R219, R4, RZ ;  /* 0x00000004dbdb7210 */ /* 0x000fe40007f7e0ff */
[----:B------:R-:W-:Y:S02]  /*15360*/  ISETP.NE.U32.AND P2, PT, R9, RZ, PT ;  /* 0x000000ff0900720c */ /* 0x000fe40003f45070 */
[----:B------:R-:W-:Y:S01]  /*15370*/  SEL R9, RZ, 0x4, !P1 ;  /* 0x00000004ff097807 */ /* 0x000fe20004800000 */
[----:B------:R-:W-:-:S03]  /*15380*/  IMAD.X R218, R218, 0x1, R3, P3 ;  /* 0x00000001dada7824 */ /* 0x000fc600018e0603 */
[----:B------:R-:W-:Y:S02]  /*15390*/  SEL R9, R9, RZ, !P0 ;  /* 0x000000ff09097207 */ /* 0x000fe40004000000 */
[----:B------:R-:W-:Y:S02]  /*153a0*/  IADD3 R221, P4, R221, R4, RZ ;  /* 0x00000004dddd7210 */ /* 0x000fe40007f9e0ff */
[----:B------:R-:W-:Y:S01]  /*153b0*/  ISETP.NE.U32.AND P1, PT, R9, RZ, PT ;  /* 0x000000ff0900720c */ /* 0x000fe20003f25070 */
[----:B-1----:R-:W-:Y:S02]  /*153c0*/  IMAD.MOV.U32 R10, RZ, RZ, R219 ;  /* 0x000000ffff0a7224 */ /* 0x002fe400078e00db */
[----:B------:R-:W-:Y:S02]  /*153d0*/  IMAD.MOV.U32 R11, RZ, RZ, R218 ;  /* 0x000000ffff0b7224 */ /* 0x000fe400078e00da */
[----:B------:R-:W-:-:S03]  /*153e0*/  IMAD.X R220, R220, 0x1, R3, P4 ;  /* 0x00000001dcdc7824 */ /* 0x000fc600020e0603 */
[----:B------:R1:W-:Y:S01]  /*153f0*/  LDGSTS.E [R8+0x34008], desc[UR16][R10.64], P2 ;  /* 0x340080000a087fae */ /* 0x0003e20009121850 */
[----:B------:R-:W-:Y:S01]  /*15400*/  ISETP.GT.AND P2, PT, R5, 0x9, PT ;  /* 0x000000090500780c */ /* 0x000fe20003f44270 */
[----:B-1----:R-:W-:Y:S02]  /*15410*/  IMAD.MOV.U32 R10, RZ, RZ, R221 ;  /* 0x000000ffff0a7224 */ /* 0x002fe400078e00dd */
[----:B------:R-:W-:-:S05]  /*15420*/  IMAD.MOV.U32 R11, RZ, RZ, R220 ;  /* 0x000000ffff0b7224 */ /* 0x000fca00078e00dc */
[----:B------:R1:W-:Y:S01]  /*15430*/  LDGSTS.E [R8+0x3400c], desc[UR16][R10.64], P1 ;  /* 0x3400c0000a087fae */ /* 0x0003e20008921850 */
[----:B------:R-:W-:-:S04]  /*15440*/  ISETP.GT.AND P1, PT, R5, 0x8, PT ;  /* 0x000000080500780c */ /* 0x000fc80003f24270 */
[----:B------:R-:W-:-:S04]  /*15450*/  SEL R9, RZ, 0x4, !P1 ;  /* 0x00000004ff097807 */ /* 0x000fc80004800000 */
[----:B------:R-:W-:Y:S02]  /*15460*/  SEL R9, R9, RZ, !P0 ;  /* 0x000000ff09097207 */ /* 0x000fe40004000000 */
[----:B-1----:R-:W-:Y:S02]  /*15470*/  SEL R8, RZ, 0x4, !P2 ;  /* 0x00000004ff087807 */ /* 0x002fe40005000000 */
[----:B------:R-:W-:Y:S02]  /*15480*/  IADD3 R159, P3, R159, R4, RZ ;  /* 0x000000049f9f7210 */ /* 0x000fe40007f7e0ff */
[----:B------:R-:W-:Y:S02]  /*15490*/  SEL R8, R8, RZ, !P0 ;  /* 0x000000ff08087207 */ /* 0x000fe40004000000 */
[----:B------:R-:W-:Y:S02]  /*154a0*/  ISETP.NE.U32.AND P1, PT, R9, RZ, PT ;  /* 0x000000ff0900720c */ /* 0x000fe40003f25070 */
[----:B------:R-:W-:Y:S01]  /*154b0*/  ISETP.NE.U32.AND P2, PT, R8, RZ, PT ;  /* 0x000000ff0800720c */ /* 0x000fe20003f45070 */
[----:B------:R-:W-:Y:S01]  /*154c0*/  IMAD.X R158, R158, 0x1, R3, P3 ;  /* 0x000000019e9e7824 */ /* 0x000fe200018e0603 */
[----:B------:R-:W-:Y:S01]  /*154d0*/  LOP3.LUT R8, R7, 0x20, RZ, 0x3c, !PT ;  /* 0x0000002007087812 */ /* 0x000fe200078e3cff */
[----:B------:R-:W-:-:S02]  /*154e0*/  IMAD.MOV.U32 R10, RZ, RZ, R159 ;  /* 0x000000ffff0a7224 */ /* 0x000fc400078e009f */
[----:B------:R-:W-:Y:S02]  /*154f0*/  IMAD.MOV.U32 R11, RZ, RZ, R158 ;  /* 0x000000ffff0b7224 */ /* 0x000fe400078e009e */
[----:B------:R-:W-:Y:S01]  /*15500*/  VIADD R8, R8, UR4 ;  /* 0x0000000408087c36 */ /* 0x000fe20008000000 */
[----:B------:R-:W-:-:S04]  /*15510*/  IADD3 R161, P4, R161, R4, RZ ;  /* 0x00000004a1a17210 */ /* 0x000fc80007f9e0ff */
[----:B------:R1:W-:Y:S01]  /*15520*/  LDGSTS.E [R8+0x30000], desc[UR16][R10.64], P1 ;  /* 0x300000000a087fae */ /* 0x0003e20008921850 */
[C---:B------:R-:W-:Y:S02]  /*15530*/  ISETP.GT.AND P1, PT, R5.reuse, 0xa, PT ;  /* 0x0000000a0500780c */ /* 0x040fe40003f24270 */
[----:B------:R-:W-:Y:S02]  /*15540*/  IADD3.X R160, R160, R3, RZ, P4, !PT ;  /* 0x00000003a0a07210 */ /* 0x000fe400027fe4ff */
[----:B------:R-:W-:Y:S02]  /*15550*/  SEL R9, RZ, 0x4, !P1 ;  /* 0x00000004ff097807 */ /* 0x000fe40004800000 */
[----:B------:R-:W-:Y:S02]  /*15560*/  ISETP.GT.AND P1, PT, R5, 0xb, PT ;  /* 0x0000000b0500780c */ /* 0x000fe40003f24270 */
[----:B------:R-:W-:Y:S01]  /*15570*/  SEL R9, R9, RZ, !P0 ;  /* 0x000000ff09097207 */ /* 0x000fe20004000000 */
[----:B-1----:R-:W-:-:S02]  /*15580*/  IMAD.MOV.U32 R10, RZ, RZ, R161 ;  /* 0x000000ffff0a7224 */ /* 0x002fc400078e00a1 */
[----:B------:R-:W-:Y:S01]  /*15590*/  IMAD.MOV.U32 R11, RZ, RZ, R160 ;  /* 0x000000ffff0b7224 */ /* 0x000fe200078e00a0 */
[----:B------:R-:W-:-:S04]  /*155a0*/  IADD3 R163, P3, R163, R4, RZ ;  /* 0x00000004a3a37210 */ /* 0x000fc80007f7e0ff */
[----:B------:R1:W-:Y:S01]  /*155b0*/  LDGSTS.E [R8+0x30004], desc[UR16][R10.64], P2 ;  /* 0x300040000a087fae */ /* 0x0003e20009121850 */
        /* <DEDUP_REMOVED lines=28> */
[----:B-1----:R-:W-:Y:S01]  /*15780*/  MOV R10, R225 ;  /* 0x000000e1000a7202 */ /* 0x002fe20000000f00 */
        /* <DEDUP_REMOVED lines=36> */
[----:B------:R-:W-:Y:S01]  /*159d0*/  ISETP.GT.AND P1, PT, R5, 0xe, PT ;  /* 0x0000000e0500780c */ /* 0x000fe20003f24270 */
[----:B------:R-:W-:-:S03]  /*159e0*/  IMAD.X R168, R168, 0x1, R3, P4 ;  /* 0x00000001a8a87824 */ /* 0x000fc600020e0603 */
[----:B------:R-:W-:Y:S02]  /*159f0*/  SEL R9, RZ, 0x4, !P1 ;  /* 0x00000004ff097807 */ /* 0x000fe40004800000 */
[----:B------:R-:W-:Y:S02]  /*15a00*/  ISETP.GT.AND P1, PT, R5, 0xf, PT ;  /* 0x0000000f0500780c */ /* 0x000fe40003f24270 */
[----:B------:R-:W-:Y:S01]  /*15a10*/  SEL R9, R9, RZ, !P0 ;  /* 0x000000ff09097207 */ /* 0x000fe20004000000 */
[----:B-1----:R-:W-:Y:S02]  /*15a20*/  IMAD.MOV.U32 R10, RZ, RZ, R169 ;  /* 0x000000ffff0a7224 */ /* 0x002fe400078e00a9 */
[----:B------:R-:W-:Y:S01]  /*15a30*/  IMAD.MOV.U32 R11, RZ, RZ, R168 ;  /* 0x000000ffff0b7224 */ /* 0x000fe200078e00a8 */
[----:B------:R-:W-:-:S04]  /*15a40*/  IADD3 R171, P3, R171, R4, RZ ;  /* 0x00000004abab7210 */ /* 0x000fc80007f7e0ff */
[----:B------:R1:W-:Y:S01]  /*15a50*/  LDGSTS.E [R8+0x30004], desc[UR16][R10.64], P2 ;  /* 0x300040000a087fae */ /* 0x0003e20009121850 */
[----:B------:R-:W-:Y:S02]  /*15a60*/  ISETP.NE.U32.AND P2, PT, R9, RZ, PT ;  /* 0x000000ff0900720c */ /* 0x000fe40003f45070 */
[----:B------:R-:W-:Y:S02]  /*15a70*/  SEL R9, RZ, 0x4, !P1 ;  /* 0x00000004ff097807 */ /* 0x000fe40004800000 */
[----:B------:R-:W-:Y:S02]  /*15a80*/  IADD3.X R170, R170, R3, RZ, P3, !PT ;  /* 0x00000003aaaa7210 */ /* 0x000fe40001ffe4ff */
[----:B------:R-:W-:Y:S02]  /*15a90*/  SEL R9, R9, RZ, !P0 ;  /* 0x000000ff09097207 */ /* 0x000fe40004000000 */
[----:B------:R-:W-:Y:S02]  /*15aa0*/  IADD3 R173, P4, R173, R4, RZ ;  /* 0x00000004adad7210 */ /* 0x000fe40007f9e0ff */
[----:B------:R-:W-:Y:S01]  /*15ab0*/  ISETP.NE.U32.AND P1, PT, R9, RZ, PT ;  /* 0x000000ff0900720c */ /* 0x000fe20003f25070 */
[----:B-1----:R-:W-:-:S02]  /*15ac0*/  IMAD.MOV.U32 R10, RZ, RZ, R171 ;  /* 0x000000ffff0a7224 */ /* 0x002fc400078e00ab */
        /* <DEDUP_REMOVED lines=35> */
[----:B-1----:R-:W-:Y:S01]  /*15d00*/  IMAD.MOV.U32 R10, RZ, RZ, R235 ;  /* 0x000000ffff0a7224 */ /* 0x002fe200078e00eb */
[----:B------:R-:W-:Y:S01]  /*15d10*/  MOV R11, R234 ;  /* 0x000000ea000b7202 */ /* 0x000fe20000000f00 */
[----:B------:R-:W-:-:S04]  /*15d20*/  IMAD.X R236, R236, 0x1, R3, P4 ;  /* 0x00000001ecec7824 */ /* 0x000fc800020e0603 */
        /* <DEDUP_REMOVED lines=30> */
[----:B------:R-:W-:Y:S01]  /*15f10*/  SEL R9, RZ, 0x4, !P1 ;  /* 0x00000004ff097807 */ /* 0x000fe20004800000 */
[----:B------:R-:W-:Y:S01]  /*15f20*/  IMAD.X R178, R178, 0x1, R3, P3 ;  /* 0x00000001b2b27824 */ /* 0x000fe200018e0603 */
[----:B------:R-:W-:Y:S02]  /*15f30*/  IADD3 R181, P4, R181, R4, RZ ;  /* 0x00000004b5b57210 */ /* 0x000fe40007f9e0ff */
[----:B------:R-:W-:-:S04]  /*15f40*/  SEL R9, R9, RZ, !P0 ;  /* 0x000000ff09097207 */ /* 0x000fc80004000000 */
[----:B------:R-:W-:Y:S01]  /*15f50*/  ISETP.NE.U32.AND P1, PT, R9, RZ, PT ;  /* 0x000000ff0900720c */ /* 0x000fe20003f25070 */
[----:B-1----:R-:W-:Y:S02]  /*15f60*/  IMAD.MOV.U32 R10, RZ, RZ, R179 ;  /* 0x000000ffff0a7224 */ /* 0x002fe400078e00b3 */
[----:B------:R-:W-:Y:S02]  /*15f70*/  IMAD.MOV.U32 R11, RZ, RZ, R178 ;  /* 0x000000ffff0b7224 */ /* 0x000fe400078e00b2 */
[----:B------:R-:W-:-:S03]  /*15f80*/  IMAD.X R180, R180, 0x1, R3, P4 ;  /* 0x00000001b4b47824 */ /* 0x000fc600020e0603 */
[----:B------:R1:W-:Y:S02]  /*15f90*/  LDGSTS.E [R8+0x30008], desc[UR16][R10.64], P2 ;  /* 0x300080000a087fae */ /* 0x0003e40009121850 */
[----:B-1----:R-:W-:Y:S01]  /*15fa0*/  IMAD.MOV.U32 R10, RZ, RZ, R181 ;  /* 0x000000ffff0a7224 */ /* 0x002fe200078e00b5 */
[----:B------:R-:W-:-:S05]  /*15fb0*/  MOV R11, R180 ;  /* 0x000000b4000b7202 */ /* 0x000fca0000000f00 */
        /* <DEDUP_REMOVED lines=102> */
[----:B--2---:R-:W-:Y:S02]  /*16620*/  IADD3 R6, P4, R6, R4, RZ ;  /* 0x0000000406067210 */ /* 0x004fe40007f9e0ff */
        /* <DEDUP_REMOVED lines=39> */
[----:B------:R-:W-:Y:S01]  /*168a0*/  STL [R1+0x78c], R12 ;  /* 0x00078c0c01007387 */ /* 0x000fe20000100800 */
[----:B-1----:R-:W-:-:S02]  /*168b0*/  IMAD.MOV.U32 R10, RZ, RZ, R195 ;  /* 0x000000ffff0a7224 */ /* 0x002fc400078e00c3 */
[----:B------:R-:W-:Y:S01]  /*168c0*/  IMAD.MOV.U32 R11, RZ, RZ, R194 ;  /* 0x000000ffff0b7224 */ /* 0x000fe200078e00c2 */
[----:B------:R-:W-:Y:S01]  /*168d0*/  STL [R1+0x79c], R148 ;  /* 0x00079c9401007387 */ /* 0x000fe20000100800 */
[----:B------:R-:W-:-:S03]  /*168e0*/  IMAD.X R196, R196, 0x1, R3, P4 ;  /* 0x00000001c4c47824 */ /* 0x000fc600020e0603 */
[----:B------:R-:W-:Y:S04]  /*168f0*/  STL [R1+0x798], R149 ;  /* 0x0007989501007387 */ /* 0x000fe80000100800 */
[----:B------:R-:W-:Y:S04]  /*16900*/  STL [R1+0x794], R150 ;  /* 0x0007949601007387 */ /* 0x000fe80000100800 */
[----:B------:R1:W-:Y:S04]  /*16910*/  STL [R1+0x790], R151 ;  /* 0x0007909701007387 */ /* 0x0003e80000100800 */
[----:B------:R2:W-:Y:S04]  /*16920*/  STL [R1+0x200], R6 ;  /* 0x0002000601007387 */ /* 0x0005e80000100800 */
[----:B------:R3:W-:Y:S04]  /*16930*/  LDGSTS.E [R8+0x30008], desc[UR16][R10.64], P2 ;  /* 0x300080000a087fae */ /* 0x0007e80009121850 */
[----:B-1----:R-:W4:Y:S04]  /*16940*/  LDL.LU R151, [R1+0x20c] ;  /* 0x00020c0001977983 */ /* 0x002f280000300800 */
[----:B------:R-:W4:Y:S01]  /*16950*/  LDL.LU R150, [R1+0x210] ;  /* 0x0002100001967983 */ /* 0x000f220000300800 */
[----:B---3--:R-:W-:-:S03]  /*16960*/  IMAD.MOV.U32 R10, RZ, RZ, R197 ;  /* 0x000000ffff0a7224 */ /* 0x008fc600078e00c5 */
[----:B------:R-:W3:Y:S01]  /*16970*/  LDL.LU R149, [R1+0x214] ;  /* 0x0002140001957983 */ /* 0x000ee20000300800 */
[----:B------:R-:W-:-:S03]  /*16980*/  IMAD.MOV.U32 R11, RZ, RZ, R196 ;  /* 0x000000ffff0b7224 */ /* 0x000fc600078e00c4 */
[----:B------:R-:W3:Y:S04]  /*16990*/  LDL.LU R148, [R1+0x218] ;  /* 0x0002180001947983 */ /* 0x000ee80000300800 */
[----:B------:R-:W3:Y:S04]  /*169a0*/  LDL.LU R12, [R1+0x21c] ;  /* 0x00021c00010c7983 */ /* 0x000ee80000300800 */
[----:B--2---:R-:W2:Y:S04]  /*169b0*/  LDL.LU R6, [R1+0x220] ;  /* 0x0002200001067983 */ /* 0x004ea80000300800 */
[----:B------:R1:W-:Y:S04]  /*169c0*/  LDGSTS.E [R8+0x3000c], desc[UR16][R10.64], P1 ;  /* 0x3000c0000a087fae */ /* 0x0003e80008921850 */
[----:B------:R-:W3:Y:S04]  /*169d0*/  LDL.LU R10, [R1+0x204] ;  /* 0x00020400010a7983 */ /* 0x000ee80000300800 */
[----:B------:R-:W1:Y:S01]  /*169e0*/  LDL.LU R11, [R1+0x208] ;  /* 0x00020800010b7983 */ /* 0x000e620000300800 */
[----:B------:R-:W-:-:S04]  /*169f0*/  ISETP.GT.AND P1, PT, R5, 0x38, PT ;  /* 0x000000380500780c */ /* 0x000fc80003f24270 */
[----:B------:R-:W-:Y:S02]  /*16a00*/  SEL R9, RZ, 0x4, !P1 ;  /* 0x00000004ff097807 */ /* 0x000fe40004800000 */
[----:B------:R-:W-:Y:S02]  /*16a10*/  ISETP.GT.AND P1, PT, R5, 0x39, PT ;  /* 0x000000390500780c */ /* 0x000fe40003f24270 */
[----:B------:R-:W-:-:S04]  /*16a20*/  SEL R9, R9, RZ, !P0 ;  /* 0x000000ff09097207 */ /* 0x000fc80004000000 */
[----:B------:R-:W-:Y:S02]  /*16a30*/  ISETP.NE.U32.AND P2, PT, R9, RZ, PT ;  /* 0x000000ff0900720c */ /* 0x000fe40003f45070 */
[----:B------:R-:W-:-:S04]  /*16a40*/  SEL R9, RZ, 0x4, !P1 ;  /* 0x00000004ff097807 */ /* 0x000fc80004800000 */
[----:B------:R-:W-:-:S04]  /*16a50*/  SEL R9, R9, RZ, !P0 ;  /* 0x000000ff09097207 */ /* 0x000fc80004000000 */
[----:B------:R-:W-:Y:S02]  /*16a60*/  ISETP.NE.U32.AND P1, PT, R9, RZ, PT ;  /* 0x000000ff0900720c */ /* 0x000fe40003f25070 */
[----:B----4-:R-:W-:-:S05]  /*16a70*/  IADD3 R150, P4, R150, R4, RZ ;  /* 0x0000000496967210 */ /* 0x010fca0007f9e0ff */
[----:B------:R-:W-:Y:S01]  /*16a80*/  IMAD.X R151, R151, 0x1, R3, P4 ;  /* 0x0000000197977824 */ /* 0x000fe200020e0603 */
[----:B-1----:R-:W-:-:S05]  /*16a90*/  IADD3 R11, P3, R11, R4, RZ ;  /* 0x000000040b0b7210 */ /* 0x002fca0007f7e0ff */
[----:B---3--:R-:W-:Y:S01]  /*16aa0*/  IMAD.X R10, R10, 0x1, R3, P3 ;  /* 0x000000010a0a7824 */ /* 0x008fe200018e0603 */
[----:B------:R1:W-:Y:S04]  /*16ab0*/  STL [R1+0x208], R11 ;  /* 0x0002080b01007387 */ /* 0x0003e80000100800 */
[----:B------:R3:W-:Y:S01]  /*16ac0*/  STL [R1+0x204], R10 ;  /* 0x0002040a01007387 */ /* 0x0007e20000100800 */
[----:B-1----:R-:W-:-:S04]  /*16ad0*/  LOP3.LUT R11, R11, R10, RZ, 0x3c, !PT ;  /* 0x0000000a0b0b7212 */ /* 0x002fc800078e3cff */
[----:B---3--:R-:W-:-:S04]  /*16ae0*/  LOP3.LUT R10, R11, R10, RZ, 0x3c, !PT ;  /* 0x0000000a0b0a7212 */ /* 0x008fc800078e3cff */
[----:B------:R-:W-:-:S05]  /*16af0*/  LOP3.LUT R11, R11, R10, RZ, 0x3c, !PT ;  /* 0x0000000a0b0b7212 */ /* 0x000fca00078e3cff */
[----:B------:R1:W-:Y:S02]  /*16b00*/  LDGSTS.E [R8+0x34000], desc[UR16][R10.64], P2 ;  /* 0x340000000a087fae */ /* 0x0003e40009121850 */
[----:B-1----:R-:W-:Y:S02]  /*16b10*/  IMAD.MOV.U32 R10, RZ, RZ, R150 ;  /* 0x000000ffff0a7224 */ /* 0x002fe400078e0096 */
[----:B------:R-:W-:-:S05]  /*16b20*/  IMAD.MOV.U32 R11, RZ, RZ, R151 ;  /* 0x000000ffff0b7224 */ /* 0x000fca00078e0097 */
[----:B------:R1:W-:Y:S01]  /*16b30*/  LDGSTS.E [R8+0x34004], desc[UR16][R10.64], P1 ;  /* 0x340040000a087fae */ /* 0x0003e20008921850 */
[----:B------:R-:W-:-:S04]  /*16b40*/  ISETP.GT.AND P1, PT, R5, 0x3a, PT ;  /* 0x0000003a0500780c */ /* 0x000fc80003f24270 */
[----:B------:R-:W-:Y:S02]  /*16b50*/  SEL R9, RZ, 0x4, !P1 ;  /* 0x00000004ff097807 */ /* 0x000fe40004800000 */
[-C--:B------:R-:W-:Y:S02]  /*16b60*/  IADD3 R148, P3, R148, R4.reuse, RZ ;  /* 0x0000000494947210 */ /* 0x080fe40007f7e0ff */
[----:B------:R-:W-:Y:S02]  /*16b70*/  SEL R9, R9, RZ, !P0 ;  /* 0x000000ff09097207 */ /* 0x000fe40004000000 */
[----:B--2---:R-:W-:Y:S01]  /*16b80*/  IADD3 R6, P4, R6, R4, RZ ;  /* 0x0000000406067210 */ /* 0x004fe20007f9e0ff */
[--C-:B------:R-:W-:Y:S01]  /*16b90*/  IMAD.X R149, R149, 0x1, R3.reuse, P3 ;  /* 0x0000000195957824 */ /* 0x100fe200018e0603 */
[----:B------:R-:W-:Y:S01]  /*16ba0*/  ISETP.NE.U32.AND P2, PT, R9, RZ, PT ;  /* 0x000000ff0900720c */ /* 0x000fe20003f45070 */
[----:B------:R-:W-:Y:S02]  /*16bb0*/  STL [R1+0x210], R150 ;  /* 0x0002109601007387 */ /* 0x000fe40000100800 */
[----:B------:R-:W-:-:S02]  /*16bc0*/  IMAD.X R12, R12, 0x1, R3, P4 ;  /* 0x000000010c0c7824 */ /* 0x000fc400020e0603 */
[----:B------:R-:W-:Y:S01]  /*16bd0*/  STL [R1+0x20c], R151 ;  /* 0x00020c9701007387 */ /* 0x000fe20000100800 */
[----:B-1----:R-:W-:-:S03]  /*16be0*/  IMAD.MOV.U32 R10, RZ, RZ, R148 ;  /* 0x000000ffff0a7224 */ /* 0x002fc600078e0094 */
[----:B------:R-:W-:Y:S01]  /*16bf0*/  STL [R1+0x218], R148 ;  /* 0x0002189401007387 */ /* 0x000fe20000100800 */
[----:B------:R-:W-:-:S03]  /*16c00*/  IMAD.MOV.U32 R11, RZ, RZ, R149 ;  /* 0x000000ffff0b7224 */ /* 0x000fc600078e0095 */
[----:B------:R1:W-:Y:S04]  /*16c10*/  STL [R1+0x214], R149 ;  /* 0x0002149501007387 */ /* 0x0003e80000100800 */
[----:B------:R-:W-:Y:S04]  /*16c20*/  STL [R1+0x220], R6 ;  /* 0x0002200601007387 */ /* 0x000fe80000100800 */
[----:B------:R2:W-:Y:S04]  /*16c30*/  STL [R1+0x21c], R12 ;  /* 0x00021c0c01007387 */ /* 0x0005e80000100800 */
[----:B-1----:R-:W3:Y:S04]  /*16c40*/  LDL.LU R149, [R1+0x224] ;  /* 0x0002240001957983 */ /* 0x002ee80000300800 */
[----:B------:R-:W4:Y:S04]  /*16c50*/  LDL.LU R148, [R1+0x228] ;  /* 0x0002280001947983 */ /* 0x000f280000300800 */
[----:B------:R1:W-:Y:S02]  /*16c60*/  LDGSTS.E [R8+0x34008], desc[UR16][R10.64], P2 ;  /* 0x340080000a087fae */ /* 0x0003e40009121850 */
[----:B-1----:R-:W-:Y:S01]  /*16c70*/  MOV R11, R12 ;  /* 0x0000000c000b7202 */ /* 0x002fe20000000f00 */
[----:B------:R-:W-:Y:S01]  /*16c80*/  IMAD.MOV.U32 R10, RZ, RZ, R6 ;  /* 0x000000ffff0a7224 */ /* 0x000fe200078e0006 */
[----:B--2---:R-:W2:Y:S04]  /*16c90*/  LDL.LU R12, [R1+0x22c] ;  /* 0x00022c00010c7983 */ /* 0x004ea80000300800 */
[----:B------:R-:W2:Y:S01]  /*16ca0*/  LDL.LU R6, [R1+0x230] ;  /* 0x0002300001067983 */ /* 0x000ea20000300800 */
[----:B------:R-:W-:-:S04]  /*16cb0*/  ISETP.GT.AND P1, PT, R5, 0x3b, PT ;  /* 0x0000003b0500780c */ /* 0x000fc80003f24270 */
[----:B------:R-:W-:-:S04]  /*16cc0*/  SEL R9, RZ, 0x4, !P1 ;  /* 0x00000004ff097807 */ /* 0x000fc80004800000 */
[----:B------:R-:W-:-:S04]  /*16cd0*/  SEL R9, R9, RZ, !P0 ;  /* 0x000000ff09097207 */ /* 0x000fc80004000000 */
[----:B------:R-:W-:Y:S02]  /*16ce0*/  ISETP.NE.U32.AND P1, PT, R9, RZ, PT ;  /* 0x000000ff0900720c */ /* 0x000fe40003f25070 */
[----:B------:R-:W-:-:S11]  /*16cf0*/  ISETP.GT.AND P2, PT, R5, 0x1d, PT ;  /* 0x0000001d0500780c */ /* 0x000fd60003f44270 */
        /* <DEDUP_REMOVED lines=47> */
[----:B---3--:R-:W-:Y:S02]  /*16ff0*/  IMAD.X R149, R149, 0x1, R3, P3 ;  /* 0x0000000195957824 */ /* 0x008fe400018e0603 */
[----:B-1----:R-:W-:Y:S02]  /*17000*/  IMAD.MOV.U32 R10, RZ, RZ, R148 ;  /* 0x000000ffff0a7224 */ /* 0x002fe400078e0094 */
[----:B------:R-:W-:Y:S01]  /*17010*/  IMAD.MOV.U32 R11, RZ, RZ, R149 ;  /* 0x000000ffff0b7224 */ /* 0x000fe200078e0095 */
[----:B------:R-:W-:Y:S04]  /*17020*/  STL [R1+0x228], R148 ;  /* 0x0002289401007387 */ /* 0x000fe80000100800 */
[----:B------:R-:W-:Y:S04]  /*17030*/  STL [R1+0x224], R149 ;  /* 0x0002249501007387 */ /* 0x000fe80000100800 */
[----:B------:R1:W-:Y:S01]  /*17040*/  LDGSTS.E [R8+0x34000], desc[UR16][R10.64], P2 ;  /* 0x340000000a087fae */ /* 0x0003e20009121850 */
[----:B--2---:R-:W-:-:S04]  /*17050*/  IADD3 R6, P4, R6, R4, RZ ;  /* 0x0000000406067210 */ /* 0x004fc80007f9e0ff */
[----:B------:R-:W-:Y:S01]  /*17060*/  IADD3.X R12, R12, R3, RZ, P4, !PT ;  /* 0x000000030c0c7210 */ /* 0x000fe200027fe4ff */
[----:B------:R2:W-:Y:S01]  /*17070*/  STL [R1+0x230], R6 ;  /* 0x0002300601007387 */ /* 0x0005e20000100800 */
[----:B-1----:R-:W-:-:S03]  /*17080*/  IMAD.MOV.U32 R10, RZ, RZ, R6 ;  /* 0x000000ffff0a7224 */ /* 0x002fc600078e0006 */
[----:B------:R1:W-:Y:S01]  /*17090*/  STL [R1+0x22c], R12 ;  /* 0x00022c0c01007387 */ /* 0x0003e20000100800 */
[----:B------:R-:W-:-:S03]  /*170a0*/  IMAD.MOV.U32 R11, RZ, RZ, R12 ;  /* 0x000000ffff0b7224 */ /* 0x000fc600078e000c */
[----:B------:R-:W3:Y:S04]  /*170b0*/  LDL.LU R150, [R1+0x238] ;  /* 0x0002380001967983 */ /* 0x000ee80000300800 */
[----:B--2---:R-:W2:Y:S04]  /*170c0*/  LDL.LU R6, [R1+0x240] ;  /* 0x0002400001067983 */ /* 0x004ea80000300800 */
[----:B------:R4:W-:Y:S04]  /*170d0*/  LDGSTS.E [R8+0x34004], desc[UR16][R10.64], P1 ;  /* 0x340040000a087fae */ /* 0x0009e80008921850 */
[----:B------:R-:W4:Y:S04]  /*170e0*/  LDL.LU R11, [R1+0x234] ;  /* 0x00023400010b7983 */ /* 0x000f280000300800 */
[----:B------:R-:W4:Y:S01]  /*170f0*/  LDL.LU R149, [R1+0x23c] ;  /* 0x00023c0001957983 */ /* 0x000f220000300800 */
[----:B-1----:R-:W1:Y:S01]  /*17100*/  S2R R12, SR_TID.X ;  /* 0x00000000000c7919 */ /* 0x002e620000002100 */
[----:B------:R-:W-:-:S02]  /*17110*/  ISETP.GT.AND P2, PT, R5, 0x3e, PT ;  /* 0x0000003e0500780c */ /* 0x000fc40003f44270 */
[----:B------:R-:W-:Y:S01]  /*17120*/  ISETP.GT.AND P3, PT, R5, 0x3f, PT ;  /* 0x0000003f0500780c */ /* 0x000fe20003f64270 */
[----:B------:R-:W4:Y:S04]  /*17130*/  LDL.LU R148, [R1+0x248] ;  /* 0x0002480001947983 */ /* 0x000f280000300800 */
[----:B------:R-:W4:Y:S01]  /*17140*/  LDL.LU R151, [R1+0x264] ;  /* 0x0002640001977983 */ /* 0x000f220000300800 */
[----:B-1----:R-:W-:-:S03]  /*17150*/  LOP3.LUT R9, R12, 0x3f, RZ, 0xc0, !PT ;  /* 0x0000003f0c097812 */ /* 0x002fc600078ec0ff */
[----:B------:R-:W4:Y:S01]  /*17160*/  LDL.LU R12, [R1+0x268] ;  /* 0x00026800010c7983 */ /* 0x000f220000300800 */
[----:B------:R-:W-:Y:S02]  /*17170*/  ISETP.GE.AND P1, PT, R9, R5, PT ;  /* 0x000000050900720c */ /* 0x000fe40003f26270 */
[----:B------:R-:W-:Y:S01]  /*17180*/  SEL R5, RZ, 0x4, !P2 ;  /* 0x00000004ff057807 */ /* 0x000fe20005000000 */
[----:B------:R-:W4:Y:S03]  /*17190*/  LDL.LU R9, [R1+0x244] ;  /* 0x0002440001097983 */ /* 0x000f260000300800 */
[----:B------:R-:W-:-:S04]  /*171a0*/  SEL R5, R5, RZ, !P0 ;  /* 0x000000ff05057207 */ /* 0x000fc80004000000 */
[----:B------:R-:W-:Y:S02]  /*171b0*/  ISETP.NE.U32.AND P2, PT, R5, RZ, PT ;  /* 0x000000ff0500720c */ /* 0x000fe40003f45070 */
[----:B------:R-:W-:-:S04]  /*171c0*/  SEL R5, RZ, 0x4, !P3 ;  /* 0x00000004ff057807 */ /* 0x000fc80005800000 */
[----:B------:R-:W-:-:S04]  /*171d0*/  SEL R5, R5, RZ, !P0 ;  /* 0x000000ff05057207 */ /* 0x000fc80004000000 */
[----:B------:R-:W-:Y:S02]  /*171e0*/  ISETP.NE.U32.AND P3, PT, R5, RZ, PT ;  /* 0x000000ff0500720c */ /* 0x000fe40003f65070 */
[-C--:B---3--:R-:W-:Y:S02]  /*171f0*/  IADD3 R150, P4, R150, R4.reuse, RZ ;  /* 0x0000000496967210 */ /* 0x088fe40007f9e0ff */
[----:B--2---:R-:W-:-:S03]  /*17200*/  IADD3 R6, P5, R6, R4, RZ ;  /* 0x0000000406067210 */ /* 0x004fc60007fbe0ff */
[----:B----4-:R-:W-:Y:S01]  /*17210*/  IMAD.MOV.U32 R10, RZ, RZ, R150 ;  /* 0x000000ffff0a7224 */ /* 0x010fe200078e0096 */
[----:B------:R-:W-:Y:S01]  /*17220*/  STL [R1+0x238], R150 ;  /* 0x0002389601007387 */ /* 0x000fe20000100800 */
[--C-:B------:R-:W-:Y:S02]  /*17230*/  IMAD.X R11, R11, 0x1, R3.reuse, P4 ;  /* 0x000000010b0b7824 */ /* 0x100fe400020e0603 */
[----:B------:R-:W-:-:S03]  /*17240*/  IMAD.X R149, R149, 0x1, R3, P5 ;  /* 0x0000000195957824 */ /* 0x000fc600028e0603 */
[----:B------:R1:W-:Y:S04]  /*17250*/  STL [R1+0x234], R11 ;  /* 0x0002340b01007387 */ /* 0x0003e80000100800 */
[----:B------:R-:W-:Y:S04]  /*17260*/  STL [R1+0x240], R6 ;  /* 0x0002400601007387 */ /* 0x000fe80000100800 */
[----:B------:R1:W-:Y:S04]  /*17270*/  LDGSTS.E [R8+0x34008], desc[UR16][R10.64], P2 ;  /* 0x340080000a087fae */ /* 0x0003e80009121850 */
[----:B------:R2:W-:Y:S01]  /*17280*/  STL [R1+0x23c], R149 ;  /* 0x00023c9501007387 */ /* 0x0005e20000100800 */
[----:B-1----:R-:W-:-:S02]  /*17290*/  IMAD.MOV.U32 R11, RZ, RZ, R149 ;  /* 0x000000ffff0b7224 */ /* 0x002fc400078e0095 */
[----:B------:R-:W-:Y:S01]  /*172a0*/  IMAD.MOV.U32 R10, RZ, RZ, R6 ;  /* 0x000000ffff0a7224 */ /* 0x000fe200078e0006 */
[----:B--2---:R-:W2:Y:S04]  /*172b0*/  LDL.LU R149, [R1+0x284] ;  /* 0x0002840001957983 */ /* 0x004ea80000300800 */
[----:B------:R-:W3:Y:S04]  /*172c0*/  LDL.LU R6, [R1+0x288] ;  /* 0x0002880001067983 */ /* 0x000ee80000300800 */
[----:B------:R-:W4:Y:S04]  /*172d0*/  LDL.LU R150, [R1+0x2a8] ;  /* 0x0002a80001967983 */ /* 0x000f280000300800 */
[----:B------:R1:W-:Y:S01]  /*172e0*/  LDGSTS.E [R8+0x3400c], desc[UR16][R10.64], P3 ;  /* 0x3400c0000a087fae */ /* 0x0003e20009921850 */
[----:B------:R-:W-:-:S03]  /*172f0*/  SEL R5, RZ, 0x4, P1 ;  /* 0x00000004ff057807 */ /* 0x000fc60000800000 */
[----:B------:R-:W2:Y:S01]  /*17300*/  LDL.LU R10, [R1+0x2a4] ;  /* 0x0002a400010a7983 */ /* 0x000ea20000300800 */
[----:B------:R-:W-:Y:S02]  /*17310*/  SEL R5, R5, RZ, !P0 ;  /* 0x000000ff05057207 */ /* 0x000fe40004000000 */
[-C--:B------:R-:W-:Y:S01]  /*17320*/  IADD3 R148, P1, R148, R2.reuse, RZ ;  /* 0x0000000294947210 */ /* 0x080fe20007f3e0ff */
[----:B------:R-:W-:Y:S01]  /*17330*/  ULEA UR4, UR14, UR12, 0x10 ;  /* 0x0000000c0e047291 */ /* 0x000fe2000f8e803f */
[----:B------:R-:W-:Y:S01]  /*17340*/  IADD3 R12, P2, R12, R2, RZ ;  /* 0x000000020c0c7210 */ /* 0x000fe20007f5e0ff */
[----:B------:R-:W0:Y:S01]  /*17350*/  LDGDEPBAR ;  /* 0x00000000000079af */ /* 0x000e220000000000 */
[----:B------:R-:W-:Y:S01]  /*17360*/  ISETP.NE.U32.AND P0, PT, R5, RZ, PT ;  /* 0x000000ff0500720c */ /* 0x000fe20003f05070 */
[--C-:B------:R-:W-:Y:S02]  /*17370*/  IMAD.X R9, R9, 0x1, R0.reuse, P1 ;  /* 0x0000000109097824 */ /* 0x100fe400008e0600 */
[----:B------:R-:W-:Y:S01]  /*17380*/  IMAD.X R151, R151, 0x1, R0, P2 ;  /* 0x0000000197977824 */ /* 0x000fe200010e0600 */
[----:B------:R1:W-:Y:S01]  /*17390*/  STL [R1+0x248], R148 ;  /* 0x0002489401007387 */ /* 0x0003e20000100800 */
[----:B------:R-:W-:-:S02]  /*173a0*/  VIADD R5, R13, UR4 ;  /* 0x000000040d057c36 */ /* 0x000fc40008000000 */
[----:B-1----:R-:W-:Y:S01]  /*173b0*/  IMAD.MOV.U32 R8, RZ, RZ, R148 ;  /* 0x000000ffff087224 */ /* 0x002fe200078e0094 */
[----:B------:R1:W-:Y:S04]  /*173c0*/  STL [R1+0x244], R9 ;  /* 0x0002440901007387 */ /* 0x0003e80000100800 */
[----:B------:R1:W-:Y:S04]  /*173d0*/  STL [R1+0x268], R12 ;  /* 0x0002680c01007387 */ /* 0x0003e80000100800 */
[----:B------:R1:W-:Y:S04]  /*173e0*/  STL [R1+0x264], R151 ;  /* 0x0002649701007387 */ /* 0x0003e80000100800 */
[----:B------:R-:W2:Y:S04]  /*173f0*/  LDL.LU R11, [R1+0x2c8] ;  /* 0x0002c800010b7983 */ /* 0x000ea80000300800 */
[----:B------:R1:W-:Y:S04]  /*17400*/  LDGSTS.E [R5], desc[UR16][R8.64], P0 ;  /* 0x0000000008057fae */ /* 0x0003e80008121850 */
[----:B------:R-:W2:Y:S01]  /*17410*/  LDL.LU R148, [R1+0x2e8] ;  /* 0x0002e80001947983 */ /* 0x000ea20000300800 */
[----:B-1----:R-:W-:Y:S01]  /*17420*/  IMAD.MOV.U32 R8, RZ, RZ, R12 ;  /* 0x000000ffff087224 */ /* 0x002fe200078e000c */
[----:B------:R-:W-:-:S02]  /*17430*/  MOV R9, R151 ;  /* 0x0000009700097202 */ /* 0x000fc40000000f00 */
[----:B------:R-:W2:Y:S04]  /*17440*/  LDL.LU R12, [R1+0x2c4] ;  /* 0x0002c400010c7983 */ /* 0x000ea80000300800 */
[----:B------:R-:W2:Y:S04]  /*17450*/  LDL.LU R151, [R1+0x2e4] ;  /* 0x0002e40001977983 */ /* 0x000ea80000300800 */
[----:B------:R1:W-:Y:S01]  /*17460*/  LDGSTS.E [R5+0x400], desc[UR16][R8.64], P0 ;  /* 0x0040000008057fae */ /* 0x0003e20008121850 */
[-C--:B---3--:R-:W-:Y:S02]  /*17470*/  IADD3 R6, P1, R6, R2.reuse, RZ ;  /* 0x0000000206067210 */ /* 0x088fe40007f3e0ff */
[----:B----4-:R-:W-:-:S03]  /*17480*/  IADD3 R150, P2, R150, R2, RZ ;  /* 0x0000000296967210 */ /* 0x010fc60007f5e0ff */
[----:B--2---:R-:W-:Y:S01]  /*17490*/  IMAD.X R149, R149, 0x1, R0, P1 ;  /* 0x0000000195957824 */ /* 0x004fe200008e0600 */
[----:B------:R2:W-:Y:S01]  /*174a0*/  STL [R1+0x288], R6 ;  /* 0x0002880601007387 */ /* 0x0005e20000100800 */
[----:B-1----:R-:W-:Y:S02]  /*174b0*/  IMAD.MOV.U32 R8, RZ, RZ, R6 ;  /* 0x000000ffff087224 */ /* 0x002fe400078e0006 */
[----:B------:R-:W-:Y:S01]  /*174c0*/  IMAD.MOV.U32 R9, RZ, RZ, R149 ;  /* 0x000000ffff097224 */ /* 0x000fe200078e0095 */
[----:B------:R1:W-:Y:S04]  /*174d0*/  STL [R1+0x284], R149 ;  /* 0x0002849501007387 */ /* 0x0003e80000100800 */
[----:B------:R-:W-:Y:S04]  /*174e0*/  STL [R1+0x2a8], R150 ;  /* 0x0002a89601007387 */ /* 0x000fe80000100800 */
[----:B--2---:R-:W2:Y:S01]  /*174f0*/  LDL.LU R6, [R1+0x308] ;  /* 0x0003080001067983 */ /* 0x004ea20000300800 */
[----:B------:R-:W-:-:S03]  /*17500*/  IMAD.X R10, R10, 0x1, R0, P2 ;  /* 0x000000010a0a7824 */ /* 0x000fc600010e0600 */
[----:B------:R3:W-:Y:S04]  /*17510*/  LDGSTS.E [R5+0x800], desc[UR16][R8.64], P0 ;  /* 0x0080000008057fae */ /* 0x0007e80008121850 */
[----:B------:R4:W-:Y:S04]  /*17520*/  STL [R1+0x2a4], R10 ;  /* 0x0002a40a01007387 */ /* 0x0009e80000100800 */
[----:B-1----:R-:W2:Y:S01]  /*17530*/  LDL.LU R149, [R1+0x328] ;  /* 0x0003280001957983 */ /* 0x002ea20000300800 */
[----:B---3--:R-:W-:-:S03]  /*17540*/  IMAD.MOV.U32 R9, RZ, RZ, R10 ;  /* 0x000000ffff097224 */ /* 0x008fc600078e000a */
[----:B----4-:R-:W3:Y:S01]  /*17550*/  LDL.LU R10, [R1+0x304] ;  /* 0x00030400010a7983 */ /* 0x010ee20000300800 */
[----:B------:R-:W-:-:S03]  /*17560*/  IMAD.MOV.U32 R8, RZ, RZ, R150 ;  /* 0x000000ffff087224 */ /* 0x000fc600078e0096 */
[----:B------:R-:W4:Y:S04]  /*17570*/  LDL.LU R150, [R1+0x324] ;  /* 0x0003240001967983 */ /* 0x000f280000300800 */
[----:B------:R1:W-:Y:S01]  /*17580*/  LDGSTS.E [R5+0xc00], desc[UR16][R8.64], P0 ;  /* 0x00c0000008057fae */ /* 0x0003e20008121850 */
[-C--:B------:R-:W-:Y:S02]  /*17590*/  IADD3 R11, P1, R11, R2.reuse, RZ ;  /* 0x000000020b0b7210 */ /* 0x080fe40007f3e0ff */
[----:B------:R-:W-:-:S03]  /*175a0*/  IADD3 R148, P2, R148, R2, RZ ;  /* 0x0000000294947210 */ /* 0x000fc60007f5e0ff */
[----:B------:R1:W-:Y:S02]  /*175b0*/  STL [R1+0x2c8], R11 ;  /* 0x0002c80b01007387 */ /* 0x0003e40000100800 */
[----:B-1----:R-:W-:Y:S02]  /*175c0*/  IMAD.MOV.U32 R8, RZ, RZ, R11 ;  /* 0x000000ffff087224 */ /* 0x002fe400078e000b */
[--C-:B------:R-:W-:Y:S02]  /*175d0*/  IMAD.X R12, R12, 0x1, R0.reuse, P1 ;  /* 0x000000010c0c7824 */ /* 0x100fe400008e0600 */
[----:B------:R-:W-:-:S03]  /*175e0*/  IMAD.X R151, R151, 0x1, R0, P2 ;  /* 0x0000000197977824 */ /* 0x000fc600010e0600 */
[----:B------:R1:W-:Y:S01]  /*175f0*/  STL [R1+0x2c4], R12 ;  /* 0x0002c40c01007387 */ /* 0x0003e20000100800 */
[----:B------:R-:W-:-:S03]  /*17600*/  IMAD.MOV.U32 R9, RZ, RZ, R12 ;  /* 0x000000ffff097224 */ /* 0x000fc600078e000c */
[----:B------:R1:W-:Y:S04]  /*17610*/  STL [R1+0x2e8], R148 ;  /* 0x0002e89401007387 */ /* 0x0003e80000100800 */
[----:B------:R-:W4:Y:S04]  /*17620*/  LDL.LU R11, [R1+0x348] ;  /* 0x00034800010b7983 */ /* 0x000f280000300800 */
[----:B------:R1:W-:Y:S04]  /*17630*/  STL [R1+0x2e4], R151 ;  /* 0x0002e49701007387 */ /* 0x0003e80000100800 */
[----:B------:R1:W-:Y:S04]  /*17640*/  LDGSTS.E [R5+0x1000], desc[UR16][R8.64], P0 ;  /* 0x0100000008057fae */ /* 0x0003e80008121850 */
[----:B-1----:R-:W4:Y:S01]  /*17650*/  LDL.LU R12, [R1+0x368] ;  /* 0x00036800010c7983 */ /* 0x002f220000300800 */
[----:B------:R-:W-:-:S02]  /*17660*/  IMAD.MOV.U32 R8, RZ, RZ, R148 ;  /* 0x000000ffff087224 */ /* 0x000fc400078e0094 */
[----:B------:R-:W-:Y:S01]  /*17670*/  IMAD.MOV.U32 R9, RZ, RZ, R151 ;  /* 0x000000ffff097224 */ /* 0x000fe200078e0097 */
[----:B------:R-:W4:Y:S04]  /*17680*/  LDL.LU R148, [R1+0x344] ;  /* 0x0003440001947983 */ /* 0x000f280000300800 */
[----:B------:R-:W4:Y:S04]  /*17690*/  LDL.LU R151, [R1+0x364] ;  /* 0x0003640001977983 */ /* 0x000f280000300800 */
[----:B------:R1:W-:Y:S01]  /*176a0*/  LDGSTS.E [R5+0x1400], desc[UR16][R8.64], P0 ;  /* 0x0140000008057fae */ /* 0x0003e20008121850 */
[----:B--2---:R-:W-:-:S04]  /*176b0*/  IADD3 R6, P1, R6, R2, RZ ;  /* 0x0000000206067210 */ /* 0x004fc80007f3e0ff */
[----:B-1----:R-:W-:Y:S01]  /*176c0*/  MOV R8, R6 ;  /* 0x0000000600087202 */ /* 0x002fe20000000f00 */
[----:B------:R1:W-:Y:S01]  /*176d0*/  STL [R1+0x308], R6 ;  /* 0x0003080601007387 */ /* 0x0003e20000100800 */
[----:B------:R-:W-:Y:S01]  /*176e0*/  IADD3 R149, P2, R149, R2, RZ ;  /* 0x0000000295957210 */ /* 0x000fe20007f5e0ff */
[----:B---3--:R-:W-:-:S04]  /*176f0*/  IMAD.X R10, R10, 0x1, R0, P1 ;  /* 0x000000010a0a7824 */ /* 0x008fc800008e0600 */
[----:B----4-:R-:W-:Y:S01]  /*17700*/  IMAD.X R150, R150, 0x1, R0, P2 ;  /* 0x0000000196967824 */ /* 0x010fe200010e0600 */
[----:B------:R2:W-:Y:S01]  /*17710*/  STL [R1+0x304], R10 ;  /* 0x0003040a01007387 */ /* 0x0005e20000100800 */
[----:B------:R-:W-:-:S03]  /*17720*/  IMAD.MOV.U32 R9, RZ, RZ, R10 ;  /* 0x000000ffff097224 */ /* 0x000fc600078e000a */
[----:B------:R3:W-:Y:S04]  /*17730*/  STL [R1+0x328], R149 ;  /* 0x0003289501007387 */ /* 0x0007e80000100800 */
[----:B-1----:R-:W4:Y:S04]  /*17740*/  LDL.LU R6, [R1+0x388] ;  /* 0x0003880001067983 */ /* 0x002f280000300800 */
[----:B------:R1:W-:Y:S04]  /*17750*/  STL [R1+0x324], R150 ;  /* 0x0003249601007387 */ /* 0x0003e80000100800 */
[----:B------:R3:W-:Y:S04]  /*17760*/  LDGSTS.E [R5+0x1800], desc[UR16][R8.64], P0 ;  /* 0x0180000008057fae */ /* 0x0007e80008121850 */
[----:B--2---:R-:W2:Y:S01]  /*17770*/  LDL.LU R10, [R1+0x3a8] ;  /* 0x0003a800010a7983 */ /* 0x004ea20000300800 */
[----:B---3--:R-:W-:-:S03]  /*17780*/  IMAD.MOV.U32 R8, RZ, RZ, R149 ;  /* 0x000000ffff087224 */ /* 0x008fc600078e0095 */
[----:B------:R-:W3:Y:S01]  /*17790*/  LDL.LU R149, [R1+0x384] ;  /* 0x0003840001957983 */ /* 0x000ee20000300800 */
[----:B------:R-:W-:-:S03]  /*177a0*/  IMAD.MOV.U32 R9, RZ, RZ, R150 ;  /* 0x000000ffff097224 */ /* 0x000fc600078e0096 */
[----:B-1----:R-:W3:Y:S01]  /*177b0*/  LDL.LU R150, [R1+0x3a4] ;  /* 0x0003a40001967983 */ /* 0x002ee20000300800 */
[----:B------:R-:W-:-:S03]  /*177c0*/  IADD3 R11, P1, R11, R2, RZ ;  /* 0x000000020b0b7210 */ /* 0x000fc60007f3e0ff */
[----:B------:R1:W-:Y:S04]  /*177d0*/  LDGSTS.E [R5+0x1c00], desc[UR16][R8.64], P0 ;  /* 0x01c0000008057fae */ /* 0x0003e80008121850 */
[----:B------:R1:W-:Y:S01]  /*177e0*/  STL [R1+0x348], R11 ;  /* 0x0003480b01007387 */ /* 0x0003e20000100800 */
[----:B------:R-:W-:Y:S01]  /*177f0*/  IADD3 R12, P2, R12, R2, RZ ;  /* 0x000000020c0c7210 */ /* 0x000fe20007f5e0ff */
[----:B-1----:R-:W-:Y:S02]  /*17800*/  IMAD.MOV.U32 R8, RZ, RZ, R11 ;  /* 0x000000ffff087224 */ /* 0x002fe400078e000b */
[--C-:B------:R-:W-:Y:S02]  /*17810*/  IMAD.X R148, R148, 0x1, R0.reuse, P1 ;  /* 0x0000000194947824 */ /* 0x100fe400008e0600 */
[----:B------:R-:W-:-:S03]  /*17820*/  IMAD.X R151, R151, 0x1, R0, P2 ;  /* 0x0000000197977824 */ /* 0x000fc600010e0600 */
[----:B------:R1:W-:Y:S01]  /*17830*/  STL [R1+0x344], R148 ;  /* 0x0003449401007387 */ /* 0x0003e20000100800 */
[----:B------:R-:W-:-:S03]  /*17840*/  IMAD.MOV.U32 R9, RZ, RZ, R148 ;  /* 0x000000ffff097224 */ /* 0x000fc600078e0094 */
[----:B------:R1:W-:Y:S04]  /*17850*/  STL [R1+0x368], R12 ;  /* 0x0003680c01007387 */ /* 0x0003e80000100800 */
[----:B------:R-:W3:Y:S04]  /*17860*/  LDL.LU R11, [R1+0x3c8] ;  /* 0x0003c800010b7983 */ /* 0x000ee80000300800 */
[----:B------:R1:W-:Y:S04]  /*17870*/  STL [R1+0x364], R151 ;  /* 0x0003649701007387 */ /* 0x0003e80000100800 */
[----:B------:R1:W-:Y:S04]  /*17880*/  LDGSTS.E [R5+0x2000], desc[UR16][R8.64], P0 ;  /* 0x0200000008057fae */ /* 0x0003e80008121850 */
[----:B-1----:R-:W3:Y:S01]  /*17890*/  LDL.LU R148, [R1+0x3e8] ;  /* 0x0003e80001947983 */ /* 0x002ee20000300800 */
[----:B------:R-:W-:-:S02]  /*178a0*/  IMAD.MOV.U32 R8, RZ, RZ, R12 ;  /* 0x000000ffff087224 */ /* 0x000fc400078e000c */
[----:B------:R-:W-:Y:S01]  /*178b0*/  IMAD.MOV.U32 R9, RZ, RZ, R151 ;  /* 0x000000ffff097224 */ /* 0x000fe200078e0097 */
[----:B------:R-:W3:Y:S04]  /*178c0*/  LDL.LU R12, [R1+0x3c4] ;  /* 0x0003c400010c7983 */ /* 0x000ee80000300800 */
[----:B------:R-:W3:Y:S04]  /*178d0*/  LDL.LU R151, [R1+0x3e4] ;  /* 0x0003e40001977983 */ /* 0x000ee80000300800 */
[----:B------:R1:W-:Y:S01]  /*178e0*/  LDGSTS.E [R5+0x2400], desc[UR16][R8.64], P0 ;  /* 0x0240000008057fae */ /* 0x0003e20008121850 */
[----:B----4-:R-:W-:-:S05]  /*178f0*/  IADD3 R6, P1, R6, R2, RZ ;  /* 0x0000000206067210 */ /* 0x010fca0007f3e0ff */
[----:B------:R4:W-:Y:S01]  /*17900*/  STL [R1+0x388], R6 ;  /* 0x0003880601007387 */ /* 0x0009e20000100800 */
[----:B-1----:R-:W-:Y:S01]  /*17910*/  IMAD.MOV.U32 R8, RZ, RZ, R6 ;  /* 0x000000ffff087224 */ /* 0x002fe200078e0006 */
[----:B--2---:R-:W-:Y:S01]  /*17920*/  IADD3 R10, P2, R10, R2, RZ ;  /* 0x000000020a0a7210 */ /* 0x004fe20007f5e0ff */
[----:B---3--:R-:W-:-:S04]  /*17930*/  IMAD.X R149, R149, 0x1, R0, P1 ;  /* 0x0000000195957824 */ /* 0x008fc800008e0600 */
[----:B------:R-:W-:Y:S01]  /*17940*/  IMAD.X R150, R150, 0x1, R0, P2 ;  /* 0x0000000196967824 */ /* 0x000fe200010e0600 */
[----:B------:R1:W-:Y:S01]  /*17950*/  STL [R1+0x384], R149 ;  /* 0x0003849501007387 */ /* 0x0003e20000100800 */
[----:B------:R-:W-:-:S03]  /*17960*/  IMAD.MOV.U32 R9, RZ, RZ, R149 ;  /* 0x000000ffff097224 */ /* 0x000fc600078e0095 */
[----:B------:R2:W-:Y:S04]  /*17970*/  STL [R1+0x3a8], R10 ;  /* 0x0003a80a01007387 */ /* 0x0005e80000100800 */
[----:B----4-:R-:W3:Y:S04]  /*17980*/  LDL.LU R6, [R1+0x408] ;  /* 0x0004080001067983 */ /* 0x010ee80000300800 */
[----:B------:R4:W-:Y:S04]  /*17990*/  STL [R1+0x3a4], R150 ;  /* 0x0003a49601007387 */ /* 0x0009e80000100800 */
[----:B------:R2:W-:Y:S04]  /*179a0*/  LDGSTS.E [R5+0x2800], desc[UR16][R8.64], P0 ;  /* 0x0280000008057fae */ /* 0x0005e80008121850 */
[----:B-1----:R-:W3:Y:S01]  /*179b0*/  LDL.LU R149, [R1+0x428] ;  /* 0x0004280001957983 */ /* 0x002ee20000300800 */
[----:B--2---:R-:W-:-:S03]  /*179c0*/  IMAD.MOV.U32 R8, RZ, RZ, R10 ;  /* 0x000000ffff087224 */ /* 0x004fc600078e000a */
[----:B------:R-:W2:Y:S01]  /*179d0*/  LDL.LU R10, [R1+0x404] ;  /* 0x00040400010a7983 */ /* 0x000ea20000300800 */
[----:B------:R-:W-:-:S03]  /*179e0*/  MOV R9, R150 ;  /* 0x0000009600097202 */ /* 0x000fc60000000f00 */
[----:B----4-:R-:W4:Y:S01]  /*179f0*/  LDL.LU R150, [R1+0x424] ;  /* 0x0004240001967983 */ /* 0x010f220000300800 */
        /* <DEDUP_REMOVED lines=19> */
[----:B---3--:R-:W-:-:S05]  /*17b30*/  IADD3 R6, P1, R6, R2, RZ ;  /* 0x0000000206067210 */ /* 0x008fca0007f3e0ff */
[----:B------:R3:W-:Y:S01]  /*17b40*/  STL [R1+0x408], R6 ;  /* 0x0004080601007387 */ /* 0x0007e20000100800 */
[----:B-1----:R-:W-:Y:S01]  /*17b50*/  IMAD.MOV.U32 R8, RZ, RZ, R6 ;  /* 0x000000ffff087224 */ /* 0x002fe200078e0006 */
[----:B------:R-:W-:Y:S01]  /*17b60*/  IADD3 R149, P2, R149, R2, RZ ;  /* 0x0000000295957210 */ /* 0x000fe20007f5e0ff */
[----:B--2---:R-:W-:-:S04]  /*17b70*/  IMAD.X R10, R10, 0x1, R0, P1 ;  /* 0x000000010a0a7824 */ /* 0x004fc800008e0600 */
[----:B----4-:R-:W-:Y:S01]  /*17b80*/  IMAD.X R150, R150, 0x1, R0, P2 ;  /* 0x0000000196967824 */ /* 0x010fe200010e0600 */
[----:B------:R1:W-:Y:S01]  /*17b90*/  STL [R1+0x404], R10 ;  /* 0x0004040a01007387 */ /* 0x0003e20000100800 */
[----:B------:R-:W-:-:S03]  /*17ba0*/  IMAD.MOV.U32 R9, RZ, RZ, R10 ;  /* 0x000000ffff097224 */ /* 0x000fc600078e000a */
[----:B------:R2:W-:Y:S04]  /*17bb0*/  STL [R1+0x428], R149 ;  /* 0x0004289501007387 */ /* 0x0005e80000100800 */
[----:B---3--:R-:W3:Y:S04]  /*17bc0*/  LDL.LU R6, [R1+0x488] ;  /* 0x0004880001067983 */ /* 0x008ee80000300800 */
[----:B------:R4:W-:Y:S04]  /*17bd0*/  STL [R1+0x424], R150 ;  /* 0x0004249601007387 */ /* 0x0009e80000100800 */
[----:B------:R2:W-:Y:S04]  /*17be0*/  LDGSTS.E [R5+0x3800], desc[UR16][R8.64], P0 ;  /* 0x0380000008057fae */ /* 0x0005e80008121850 */
[----:B-1----:R-:W3:Y:S01]  /*17bf0*/  LDL.LU R10, [R1+0x4a8] ;  /* 0x0004a800010a7983 */ /* 0x002ee20000300800 */
[----:B--2---:R-:W-:-:S03]  /*17c00*/  IMAD.MOV.U32 R8, RZ, RZ, R149 ;  /* 0x000000ffff087224 */ /* 0x004fc600078e0095 */
[----:B------:R-:W2:Y:S01]  /*17c10*/  LDL.LU R149, [R1+0x484] ;  /* 0x0004840001957983 */ /* 0x000ea20000300800 */
[----:B------:R-:W-:-:S03]  /*17c20*/  IMAD.MOV.U32 R9, RZ, RZ, R150 ;  /* 0x000000ffff097224 */ /* 0x000fc600078e0096 */
[----:B----4-:R-:W4:Y:S04]  /*17c30*/  LDL.LU R150, [R1+0x4a4] ;  /* 0x0004a40001967983 */ /* 0x010f280000300800 */
[----:B------:R1:W-:Y:S01]  /*17c40*/  LDGSTS.E [R5+0x3c00], desc[UR16][R8.64], P0 ;  /* 0x03c0000008057fae */ /* 0x0003e20008121850 */
[----:B------:R-:W-:-:S05]  /*17c50*/  IADD3 R11, P1, R11, R2, RZ ;  /* 0x000000020b0b7210 */ /* 0x000fca0007f3e0ff */
[----:B------:R1:W-:Y:S01]  /*17c60*/  STL [R1+0x448], R11 ;  /* 0x0004480b01007387 */ /* 0x0003e20000100800 */
[----:B------:R-:W-:Y:S02]  /*17c70*/  IADD3 R12, P2, R12, R2, RZ ;  /* 0x000000020c0c7210 */ /* 0x000fe40007f5e0ff */
[----:B-1----:R-:W-:Y:S01]  /*17c80*/  MOV R8, R11 ;  /* 0x0000000b00087202 */ /* 0x002fe20000000f00 */
        /* <DEDUP_REMOVED lines=45> */
[----:B------:R-:W-:Y:S01]  /*17f60*/  IMAD.MOV.U32 R8, RZ, RZ, R148 ;  /* 0x000000ffff087224 */ /* 0x000fe200078e0094 */
[----:B------:R-:W-:-:S02]  /*17f70*/  MOV R9, R151 ;  /* 0x0000009700097202 */ /* 0x000fc40000000f00 */
        /* <DEDUP_REMOVED lines=39> */
[----:B---3--:R-:W-:-:S04]  /*181f0*/  IADD3 R6, P1, R6, R2, RZ ;  /* 0x0000000206067210 */ /* 0x008fc80007f3e0ff */
[----:B-1----:R-:W-:Y:S01]  /*18200*/  MOV R8, R6 ;  /* 0x0000000600087202 */ /* 0x002fe20000000f00 */
[----:B------:R-:W-:Y:S01]  /*18210*/  STL [R1+0x588], R6 ;  /* 0x0005880601007387 */ /* 0x000fe20000100800 */
[----:B------:R-:W-:Y:S01]  /*18220*/  IADD3 R10, P2, R10, R2, RZ ;  /* 0x000000020a0a7210 */ /* 0x000fe20007f5e0ff */
[----:B--2---:R-:W-:-:S04]  /*18230*/  IMAD.X R149, R149, 0x1, R0, P1 ;  /* 0x0000000195957824 */ /* 0x004fc800008e0600 */
[----:B----4-:R-:W-:Y:S01]  /*18240*/  IMAD.X R150, R150, 0x1, R0, P2 ;  /* 0x0000000196967824 */ /* 0x010fe200010e0600 */
[----:B------:R1:W-:Y:S01]  /*18250*/  STL [R1+0x584], R149 ;  /* 0x0005849501007387 */ /* 0x0003e20000100800 */
[----:B------:R-:W-:-:S03]  /*18260*/  IMAD.MOV.U32 R9, RZ, RZ, R149 ;  /* 0x000000ffff097224 */ /* 0x000fc600078e0095 */
[----:B------:R-:W-:Y:S04]  /*18270*/  STL [R1+0x5a8], R10 ;  /* 0x0005a80a01007387 */ /* 0x000fe80000100800 */
[----:B------:R2:W-:Y:S04]  /*18280*/  LDGSTS.E [R5+0x6800], desc[UR16][R8.64], P0 ;  /* 0x0680000008057fae */ /* 0x0005e80008121850 */
[----:B-1----:R-:W3:Y:S04]  /*18290*/  LDL.LU R149, [R1+0x608] ;  /* 0x0006080001957983 */ /* 0x002ee80000300800 */
[----:B------:R1:W-:Y:S04]  /*182a0*/  STL [R1+0x5a4], R150 ;  /* 0x0005a49601007387 */ /* 0x0003e80000100800 */
[----:B------:R-:W4:Y:S01]  /*182b0*/  LDL.LU R6, [R1+0x628] ;  /* 0x0006280001067983 */ /* 0x000f220000300800 */
[----:B--2---:R-:W-:-:S02]  /*182c0*/  IMAD.MOV.U32 R9, RZ, RZ, R150 ;  /* 0x000000ffff097224 */ /* 0x004fc400078e0096 */
[----:B------:R-:W-:Y:S01]  /*182d0*/  IMAD.MOV.U32 R8, RZ, RZ, R10 ;  /* 0x000000ffff087224 */ /* 0x000fe200078e000a */
[----:B-1----:R-:W2:Y:S04]  /*182e0*/  LDL.LU R150, [R1+0x604] ;  /* 0x0006040001967983 */ /* 0x002ea80000300800 */
[----:B------:R-:W2:Y:S04]  /*182f0*/  LDL.LU R10, [R1+0x624] ;  /* 0x00062400010a7983 */ /* 0x000ea80000300800 */
[----:B------:R1:W-:Y:S01]  /*18300*/  LDGSTS.E [R5+0x6c00], desc[UR16][R8.64], P0 ;  /* 0x06c0000008057fae */ /* 0x0003e20008121850 */
[----:B------:R-:W-:-:S05]  /*18310*/  IADD3 R11, P1, R11, R2, RZ ;  /* 0x000000020b0b7210 */ /* 0x000fca0007f3e0ff */
[----:B-1----:R-:W-:Y:S01]  /*18320*/  IMAD.MOV.U32 R8, RZ, RZ, R11 ;  /* 0x000000ffff087224 */ /* 0x002fe200078e000b */
[----:B------:R-:W-:Y:S01]  /*18330*/  IADD3 R148, P2, R148, R2, RZ ;  /* 0x0000000294947210 */ /* 0x000fe20007f5e0ff */
[----:B------:R1:W-:Y:S01]  /*18340*/  STL [R1+0x5c8], R11 ;  /* 0x0005c80b01007387 */ /* 0x0003e20000100800 */
[----:B------:R-:W-:-:S04]  /*18350*/  IMAD.X R12, R12, 0x1, R0, P1 ;  /* 0x000000010c0c7824 */ /* 0x000fc800008e0600 */
[----:B------:R-:W-:Y:S02]  /*18360*/  IMAD.MOV.U32 R9, RZ, RZ, R12 ;  /* 0x000000ffff097224 */ /* 0x000fe400078e000c */
[----:B------:R-:W-:Y:S01]  /*18370*/  IMAD.X R151, R151, 0x1, R0, P2 ;  /* 0x0000000197977824 */ /* 0x000fe200010e0600 */
[----:B------:R1:W-:Y:S04]  /*18380*/  STL [R1+0x5c4], R12 ;  /* 0x0005c40c01007387 */ /* 0x0003e80000100800 */
[----:B------:R1:W-:Y:S04]  /*18390*/  LDGSTS.E [R5+0x7000], desc[UR16][R8.64], P0 ;  /* 0x0700000008057fae */ /* 0x0003e80008121850 */
[----:B------:R1:W-:Y:S04]  /*183a0*/  STL [R1+0x5e8], R148 ;  /* 0x0005e89401007387 */ /* 0x0003e80000100800 */
[----:B-1----:R-:W2:Y:S01]  /*183b0*/  LDL.LU R11, [R1+0x250] ;  /* 0x00025000010b7983 */ /* 0x002ea20000300800 */
[----:B------:R-:W-:-:S02]  /*183c0*/  IMAD.MOV.U32 R8, RZ, RZ, R148 ;  /* 0x000000ffff087224 */ /* 0x000fc400078e0094 */
[----:B------:R-:W-:Y:S01]  /*183d0*/  IMAD.MOV.U32 R9, RZ, RZ, R151 ;  /* 0x000000ffff097224 */ /* 0x000fe200078e0097 */
[----:B------:R1:W-:Y:S04]  /*183e0*/  STL [R1+0x5e4], R151 ;  /* 0x0005e49701007387 */ /* 0x0003e80000100800 */
[----:B------:R-:W2:Y:S04]  /*183f0*/  LDL.LU R12, [R1+0x270] ;  /* 0x00027000010c7983 */ /* 0x000ea80000300800 */
[----:B------:R4:W-:Y:S04]  /*18400*/  LDGSTS.E [R5+0x7400], desc[UR16][R8.64], P0 ;  /* 0x0740000008057fae */ /* 0x0009e80008121850 */
[----:B------:R-:W2:Y:S04]  /*18410*/  LDL.LU R148, [R1+0x24c] ;  /* 0x00024c0001947983 */ /* 0x000ea80000300800 */
[----:B-1----:R-:W2:Y:S01]  /*18420*/  LDL.LU R151, [R1+0x26c] ;  /* 0x00026c0001977983 */ /* 0x002ea20000300800 */
[----:B---3--:R-:W-:-:S02]  /*18430*/  IADD3 R149, P1, R149, R2, RZ ;  /* 0x0000000295957210 */ /* 0x008fc40007f3e0ff */
[----:B----4-:R-:W-:-:S03]  /*18440*/  IADD3 R6, P2, R6, R2, RZ ;  /* 0x0000000206067210 */ /* 0x010fc60007f5e0ff */
[----:B------:R-:W-:Y:S02]  /*18450*/  IMAD.MOV.U32 R8, RZ, RZ, R149 ;  /* 0x000000ffff087224 */ /* 0x000fe400078e0095 */
[--C-:B--2---:R-:W-:Y:S01]  /*18460*/  IMAD.X R150, R150, 0x1, R0.reuse, P1 ;  /* 0x0000000196967824 */ /* 0x104fe200008e0600 */
[----:B------:R1:W-:Y:S01]  /*18470*/  STL [R1+0x608], R149 ;  /* 0x0006089501007387 */ /* 0x0003e20000100800 */
[----:B------:R-:W-:Y:S02]  /*18480*/  IMAD.X R10, R10, 0x1, R0, P2 ;  /* 0x000000010a0a7824 */ /* 0x000fe400010e0600 */
[----:B------:R-:W-:Y:S01]  /*18490*/  IMAD.MOV.U32 R9, RZ, RZ, R150 ;  /* 0x000000ffff097224 */ /* 0x000fe200078e0096 */
[----:B------:R-:W-:Y:S04]  /*184a0*/  STL [R1+0x604], R150 ;  /* 0x0006049601007387 */ /* 0x000fe80000100800 */
[----:B------:R2:W-:Y:S04]  /*184b0*/  STL [R1+0x628], R6 ;  /* 0x0006280601007387 */ /* 0x0005e80000100800 */
[----:B------:R3:W-:Y:S04]  /*184c0*/  LDGSTS.E [R5+0x7800], desc[UR16][R8.64], P0 ;  /* 0x0780000008057fae */ /* 0x0007e80008121850 */
[----:B------:R4:W-:Y:S04]  /*184d0*/  STL [R1+0x624], R10 ;  /* 0x0006240a01007387 */ /* 0x0009e80000100800 */
[----:B-1----:R-:W4:Y:S01]  /*184e0*/  LDL.LU R149, [R1+0x28c] ;  /* 0x00028c0001957983 */ /* 0x002f220000300800 */
[----:B---3--:R-:W-:-:S03]  /*184f0*/  IMAD.MOV.U32 R8, RZ, RZ, R6 ;  /* 0x000000ffff087224 */ /* 0x008fc600078e0006 */
[----:B--2---:R-:W2:Y:S01]  /*18500*/  LDL.LU R6, [R1+0x290] ;  /* 0x0002900001067983 */ /* 0x004ea20000300800 */
[----:B------:R-:W-:-:S03]  /*18510*/  MOV R9, R10 ;  /* 0x0000000a00097202 */ /* 0x000fc60000000f00 */
[----:B------:R-:W3:Y:S04]  /*18520*/  LDL.LU R150, [R1+0x2ac] ;  /* 0x0002ac0001967983 */ /* 0x000ee80000300800 */
[----:B----4-:R-:W4:Y:S04]  /*18530*/  LDL.LU R10, [R1+0x2b0] ;  /* 0x0002b000010a7983 */ /* 0x010f280000300800 */
[----:B------:R1:W-:Y:S02]  /*18540*/  LDGSTS.E [R5+0x7c00], desc[UR16][R8.64], P0 ;  /* 0x07c0000008057fae */ /* 0x0003e40008121850 */
[----:B-1----:R-:W-:-:S02]  /*18550*/  LOP3.LUT R5, R13, 0x20, RZ, 0x3c, !PT ;  /* 0x000000200d057812 */ /* 0x002fc400078e3cff */
[----:B------:R-:W-:-:S03]  /*18560*/  IADD3 R11, P1, R11, R2, RZ ;  /* 0x000000020b0b7210 */ /* 0x000fc60007f3e0ff */
[----:B------:R-:W-:Y:S02]  /*18570*/  VIADD R5, R5, UR4 ;  /* 0x0000000405057c36 */ /* 0x000fe40008000000 */
[----:B------:R1:W-:Y:S01]  /*18580*/  STL [R1+0x250], R11 ;  /* 0x0002500b01007387 */ /* 0x0003e20000100800 */
[----:B------:R-:W-:Y:S01]  /*18590*/  IMAD.MOV.U32 R8, RZ, RZ, R11 ;  /* 0x000000ffff087224 */ /* 0x000fe200078e000b */
[----:B------:R-:W-:Y:S01]  /*185a0*/  IADD3 R12, P2, R12, R2, RZ ;  /* 0x000000020c0c7210 */ /* 0x000fe20007f5e0ff */
[----:B------:R-:W-:-:S04]  /*185b0*/  IMAD.X R148, R148, 0x1, R0, P1 ;  /* 0x0000000194947824 */ /* 0x000fc800008e0600 */
[----:B------:R-:W-:Y:S01]  /*185c0*/  STL [R1+0x270], R12 ;  /* 0x0002700c01007387 */ /* 0x000fe20000100800 */
[----:B------:R-:W-:-:S03]  /*185d0*/  IMAD.MOV.U32 R9, RZ, RZ, R148 ;  /* 0x000000ffff097224 */ /* 0x000fc600078e0094 */
[----:B------:R1:W-:Y:S01]  /*185e0*/  STL [R1+0x24c], R148 ;  /* 0x00024c9401007387 */ /* 0x0003e20000100800 */
[----:B------:R-:W-:-:S03]  /*185f0*/  IMAD.X R151, R151, 0x1, R0, P2 ;  /* 0x0000000197977824 */ /* 0x000fc600010e0600 */
[----:B-1----:R-:W3:Y:S04]  /*18600*/  LDL.LU R11, [R1+0x2d0] ;  /* 0x0002d000010b7983 */ /* 0x002ee80000300800 */
[----:B------:R1:W-:Y:S04]  /*18610*/  LDGSTS.E [R5+0x100], desc[UR16][R8.64], P0 ;  /* 0x0010000008057fae */ /* 0x0003e80008121850 */
[----:B------:R-:W3:Y:S04]  /*18620*/  LDL.LU R148, [R1+0x2f0] ;  /* 0x0002f00001947983 */ /* 0x000ee80000300800 */
[----:B------:R1:W-:Y:S02]  /*18630*/  STL [R1+0x26c], R151 ;  /* 0x00026c9701007387 */ /* 0x0003e40000100800 */
[----:B-1----:R-:W-:-:S02]  /*18640*/  IMAD.MOV.U32 R8, RZ, RZ, R12 ;  /* 0x000000ffff087224 */ /* 0x002fc400078e000c */
[----:B------:R-:W-:Y:S01]  /*18650*/  IMAD.MOV.U32 R9, RZ, RZ, R151 ;  /* 0x000000ffff097224 */ /* 0x000fe200078e0097 */
[----:B------:R-:W3:Y:S04]  /*18660*/  LDL.LU R12, [R1+0x2cc] ;  /* 0x0002cc00010c7983 */ /* 0x000ee80000300800 */
[----:B------:R-:W3:Y:S04]  /*18670*/  LDL.LU R151, [R1+0x2ec] ;  /* 0x0002ec0001977983 */ /* 0x000ee80000300800 */
[----:B------:R1:W-:Y:S01]  /*18680*/  LDGSTS.E [R5+0x500], desc[UR16][R8.64], P0 ;  /* 0x0050000008057fae */ /* 0x0003e20008121850 */
[----:B--2---:R-:W-:-:S05]  /*18690*/  IADD3 R6, P1, R6, R2, RZ ;  /* 0x0000000206067210 */ /* 0x004fca0007f3e0ff */
[----:B------:R-:W-:Y:S01]  /*186a0*/  IMAD.X R149, R149, 0x1, R0, P1 ;  /* 0x0000000195957824 */ /* 0x000fe200008e0600 */
[----:B----4-:R-:W-:Y:S01]  /*186b0*/  IADD3 R10, P2, R10, R2, RZ ;  /* 0x000000020a0a7210 */ /* 0x010fe20007f5e0ff */
[----:B------:R2:W-:Y:S01]  /*186c0*/  STL [R1+0x290], R6 ;  /* 0x0002900601007387 */ /* 0x0005e20000100800 */
[----:B-1----:R-:W-:Y:S02]  /*186d0*/  IMAD.MOV.U32 R8, RZ, RZ, R6 ;  /* 0x000000ffff087224 */ /* 0x002fe400078e0006 */
[----:B------:R-:W-:Y:S01]  /*186e0*/  IMAD.MOV.U32 R9, RZ, RZ, R149 ;  /* 0x000000ffff097224 */ /* 0x000fe200078e0095 */
[----:B------:R1:W-:Y:S01]  /*186f0*/  STL [R1+0x28c], R149 ;  /* 0x00028c9501007387 */ /* 0x0003e20000100800 */
[----:B---3--:R-:W-:-:S03]  /*18700*/  IMAD.X R150, R150, 0x1, R0, P2 ;  /* 0x0000000196967824 */ /* 0x008fc600010e0600 */
[----:B------:R3:W-:Y:S04]  /*18710*/  STL [R1+0x2b0], R10 ;  /* 0x0002b00a01007387 */ /* 0x0007e80000100800 */
[----:B--2---:R-:W2:Y:S04]  /*18720*/  LDL.LU R6, [R1+0x310] ;  /* 0x0003100001067983 */ /* 0x004ea80000300800 */
[----:B------:R4:W-:Y:S04]  /*18730*/  STL [R1+0x2ac], R150 ;  /* 0x0002ac9601007387 */ /* 0x0009e80000100800 */
[----:B------:R4:W-:Y:S04]  /*18740*/  LDGSTS.E [R5+0x900], desc[UR16][R8.64], P0 ;  /* 0x0090000008057fae */ /* 0x0009e80008121850 */
[----:B-1----:R-:W2:Y:S01]  /*18750*/  LDL.LU R149, [R1+0x330] ;  /* 0x0003300001957983 */ /* 0x002ea20000300800 */
[----:B----4-:R-:W-:-:S03]  /*18760*/  IMAD.MOV.U32 R8, RZ, RZ, R10 ;  /* 0x000000ffff087224 */ /* 0x010fc600078e000a */
[----:B---3--:R-:W3:Y:S01]  /*18770*/  LDL.LU R10, [R1+0x30c] ;  /* 0x00030c00010a7983 */ /* 0x008ee20000300800 */
[----:B------:R-:W-:-:S03]  /*18780*/  IMAD.MOV.U32 R9, RZ, RZ, R150 ;  /* 0x000000ffff097224 */ /* 0x000fc600078e0096 */
[----:B------:R-:W4:Y:S04]  /*18790*/  LDL.LU R150, [R1+0x32c] ;  /* 0x00032c0001967983 */ /* 0x000f280000300800 */
[----:B------:R1:W-:Y:S01]  /*187a0*/  LDGSTS.E [R5+0xd00], desc[UR16][R8.64], P0 ;  /* 0x00d0000008057fae */ /* 0x0003e20008121850 */
[----:B------:R-:W-:-:S05]  /*187b0*/  IADD3 R11, P1, R11, R2, RZ ;  /* 0x000000020b0b7210 */ /* 0x000fca0007f3e0ff */
[----:B------:R1:W-:Y:S01]  /*187c0*/  STL [R1+0x2d0], R11 ;  /* 0x0002d00b01007387 */ /* 0x0003e20000100800 */
[----:B------:R-:W-:Y:S01]  /*187d0*/  IADD3 R148, P2, R148, R2, RZ ;  /* 0x0000000294947210 */ /* 0x000fe20007f5e0ff */
[----:B-1----:R-:W-:Y:S02]  /*187e0*/  IMAD.MOV.U32 R8, RZ, RZ, R11 ;  /* 0x000000ffff087224 */ /* 0x002fe400078e000b */
[----:B------:R-:W-:Y:S01]  /*187f0*/  IMAD.X R12, R12, 0x1, R0, P1 ;  /* 0x000000010c0c7824 */ /* 0x000fe200008e0600 */
[----:B------:R-:W-:-:S04]  /*18800*/  IADD3.X R151, R151, R0, RZ, P2, !PT ;  /* 0x0000000097977210 */ /* 0x000fc800017fe4ff */
        /* <DEDUP_REMOVED lines=12> */
[----:B--2---:R-:W-:-:S05]  /*188d0*/  IADD3 R6, P1, R6, R2, RZ ;  /* 0x0000000206067210 */ /* 0x004fca0007f3e0ff */
[----:B------:R2:W-:Y:S01]  /*188e0*/  STL [R1+0x310], R6 ;  /* 0x0003100601007387 */ /* 0x0005e20000100800 */
[----:B-1----:R-:W-:Y:S01]  /*188f0*/  IMAD.MOV.U32 R8, RZ, RZ, R6 ;  /* 0x000000ffff087224 */ /* 0x002fe200078e0006 */
[----:B------:R-:W-:Y:S01]  /*18900*/  IADD3 R149, P2, R149, R2, RZ ;  /* 0x0000000295957210 */ /* 0x000fe20007f5e0ff */
[----:B---3--:R-:W-:-:S04]  /*18910*/  IMAD.X R10, R10, 0x1, R0, P1 ;  /* 0x000000010a0a7824 */ /* 0x008fc800008e0600 */
[----:B----4-:R-:W-:Y:S01]  /*18920*/  IMAD.X R150, R150, 0x1, R0, P2 ;  /* 0x0000000196967824 */ /* 0x010fe200010e0600 */
[----:B------:R1:W-:Y:S01]  /*18930*/  STL [R1+0x30c], R10 ;  /* 0x00030c0a01007387 */ /* 0x0003e20000100800 */
[----:B------:R-:W-:-:S03]  /*18940*/  IMAD.MOV.U32 R9, RZ, RZ, R10 ;  /* 0x000000ffff097224 */ /* 0x000fc600078e000a */
[----:B------:R3:W-:Y:S04]  /*18950*/  STL [R1+0x330], R149 ;  /* 0x0003309501007387 */ /* 0x0007e80000100800 */
[----:B--2---:R-:W2:Y:S04]  /*18960*/  LDL.LU R6, [R1+0x390] ;  /* 0x0003900001067983 */ /* 0x004ea80000300800 */
[----:B------:R4:W-:Y:S04]  /*18970*/  STL [R1+0x32c], R150 ;  /* 0x00032c9601007387 */ /* 0x0009e80000100800 */
[----:B------:R3:W-:Y:S04]  /*18980*/  LDGSTS.E [R5+0x1900], desc[UR16][R8.64], P0 ;  /* 0x0190000008057fae */ /* 0x0007e80008121850 */
[----:B-1----:R-:W2:Y:S01]  /*18990*/  LDL.LU R10, [R1+0x3b0] ;  /* 0x0003b000010a7983 */ /* 0x002ea20000300800 */
[----:B---3--:R-:W-:-:S03]  /*189a0*/  IMAD.MOV.U32 R8, RZ, RZ, R149 ;  /* 0x000000ffff087224 */ /* 0x008fc600078e0095 */
[----:B------:R-:W3:Y:S01]  /*189b0*/  LDL.LU R149, [R1+0x38c] ;  /* 0x00038c0001957983 */ /* 0x000ee20000300800 */
        /* <DEDUP_REMOVED lines=16> */
[----:B------:R-:W-:Y:S01]  /*18ac0*/  MOV R8, R12 ;  /* 0x0000000c00087202 */ /* 0x000fe20000000f00 */
[----:B------:R-:W-:-:S02]  /*18ad0*/  IMAD.MOV.U32 R9, RZ, RZ, R151 ;  /* 0x000000ffff097224 */ /* 0x000fc400078e0097 */
        /* <DEDUP_REMOVED lines=43> */
[----:B---3--:R-:W-:-:S03]  /*18d90*/  IMAD.X R10, R10, 0x1, R0, P1 ;  /* 0x000000010a0a7824 */ /* 0x008fc600008e0600 */
[----:B----4-:R-:W-:Y:S02]  /*18da0*/  IADD3.X R150, R150, R0, RZ, P2, !PT ;  /* 0x0000000096967210 */ /* 0x010fe400017fe4ff */
        /* <DEDUP_REMOVED lines=43> */
[----:B---3--:R-:W-:-:S03]  /*19060*/  MOV R8, R10 ;  /* 0x0000000a00087202 */ /* 0x008fc60000000f00 */
        /* <DEDUP_REMOVED lines=41> */
[----:B------:R1:W-:Y:S02]  /*19300*/  STL [R1+0x550], R11 ;  /* 0x0005500b01007387 */ /* 0x0003e40000100800 */
[----:B-1----:R-:W-:Y:S01]  /*19310*/  IMAD.MOV.U32 R8, RZ, RZ, R11 ;  /* 0x000000ffff087224 */ /* 0x002fe200078e000b */
[----:B------:R-:W-:Y:S01]  /*19320*/  IADD3 R12, P2, R12, R2, RZ ;  /* 0x000000020c0c7210 */ /* 0x000fe20007f5e0ff */
[----:B------:R-:W-:-:S03]  /*19330*/  IMAD.X R148, R148, 0x1, R0, P1 ;  /* 0x0000000194947824 */ /* 0x000fc600008e0600 */
[----:B------:R-:W-:Y:S02]  /*19340*/  IADD3.X R151, R151, R0, RZ, P2, !PT ;  /* 0x0000000097977210 */ /* 0x000fe400017fe4ff */
        /* <DEDUP_REMOVED lines=13> */
[----:B------:R-:W-:Y:S01]  /*19420*/  STL [R1+0x590], R6 ;  /* 0x0005900601007387 */ /* 0x000fe20000100800 */
[----:B-1----:R-:W-:Y:S01]  /*19430*/  IMAD.MOV.U32 R8, RZ, RZ, R6 ;  /* 0x000000ffff087224 */ /* 0x002fe200078e0006 */
[----:B------:R-:W-:Y:S01]  /*19440*/  IADD3 R10, P2, R10, R2, RZ ;  /* 0x000000020a0a7210 */ /* 0x000fe20007f5e0ff */
[----:B---3--:R-:W-:-:S04]  /*19450*/  IMAD.X R149, R149, 0x1, R0, P1 ;  /* 0x0000000195957824 */ /* 0x008fc800008e0600 */
        /* <DEDUP_REMOVED lines=24> */
[----:B------:R-:W-:Y:S01]  /*195e0*/  MOV R8, R148 ;  /* 0x0000009400087202 */ /* 0x000fe20000000f00 */
[----:B------:R-:W-:-:S02]  /*195f0*/  IMAD.MOV.U32 R9, RZ, RZ, R151 ;  /* 0x000000ffff097224 */ /* 0x000fc400078e0097 */
        /* <DEDUP_REMOVED lines=19> */
[----:B------:R-:W-:-:S03]  /*19730*/  IMAD.MOV.U32 R9, RZ, RZ, R10 ;  /* 0x000000ffff097224 */ /* 0x000fc600078e000a */
[----:B------:R-:W3:Y:S04]  /*19740*/  LDL.LU R150, [R1+0x2b4] ;  /* 0x0002b40001967983 */ /* 0x000ee80000300800 */
[----:B----4-:R-:W4:Y:S04]  /*19750*/  LDL.LU R10, [R1+0x2b8] ;  /* 0x0002b800010a7983 */ /* 0x010f280000300800 */
[----:B------:R1:W-:Y:S02]  /*19760*/  LDGSTS.E [R5+0x7d00], desc[UR16][R8.64], P0 ;  /* 0x07d0000008057fae */ /* 0x0003e40008121850 */
[----:B-1----:R-:W-:-:S02]  /*19770*/  LOP3.LUT R5, R13, 0x40, RZ, 0x3c, !PT ;  /* 0x000000400d057812 */ /* 0x002fc400078e3cff */
[----:B------:R-:W-:-:S03]  /*19780*/  IADD3 R11, P1, R11, R2, RZ ;  /* 0x000000020b0b7210 */ /* 0x000fc60007f3e0ff */
[----:B------:R-:W-:Y:S02]  /*19790*/  VIADD R5, R5, UR4 ;  /* 0x0000000405057c36 */ /* 0x000fe40008000000 */
[----:B------:R1:W-:Y:S01]  /*197a0*/  STL [R1+0x258], R11 ;  /* 0x0002580b01007387 */ /* 0x0003e20000100800 */
[----:B------:R-:W-:Y:S01]  /*197b0*/  IADD3 R12, P2, R12, R2, RZ ;  /* 0x000000020c0c7210 */ /* 0x000fe20007f5e0ff */
[----:B------:R-:W-:Y:S02]  /*197c0*/  IMAD.MOV.U32 R8, RZ, RZ, R11 ;  /* 0x000000ffff087224 */ /* 0x000fe400078e000b */
[----:B------:R-:W-:Y:S02]  /*197d0*/  IMAD.X R148, R148, 0x1, R0, P1 ;  /* 0x0000000194947824 */ /* 0x000fe400008e0600 */
[----:B------:R-:W-:Y:S02]  /*197e0*/  STL [R1+0x278], R12 ;  /* 0x0002780c01007387 */ /* 0x000fe40000100800 */
[----:B------:R-:W-:-:S02]  /*197f0*/  IMAD.MOV.U32 R9, RZ, RZ, R148 ;  /* 0x000000ffff097224 */ /* 0x000fc400078e0094 */
        /* <DEDUP_REMOVED lines=11> */
[----:B--2---:R-:W-:-:S04]  /*198b0*/  IADD3 R6, P1, R6, R2, RZ ;  /* 0x0000000206067210 */ /* 0x004fc80007f3e0ff */
[----:B------:R-:W-:Y:S02]  /*198c0*/  IADD3.X R149, R149, R0, RZ, P1, !PT ;  /* 0x0000000095957210 */ /* 0x000fe40000ffe4ff */
        /* <DEDUP_REMOVED lines=41> */
[----:B------:R-:W-:-:S03]  /*19b60*/  MOV R9, R10 ;  /* 0x0000000a00097202 */ /* 0x000fc60000000f00 */
        /* <DEDUP_REMOVED lines=49> */
[----:B------:R-:W-:Y:S02]  /*19e80*/  IADD3 R148, P2, R148, R2, RZ ;  /* 0x0000000294947210 */ /* 0x000fe40007f5e0ff */
[----:B------:R-:W-:-:S03]  /*19e90*/  IADD3.X R12, R12, R0, RZ, P1, !PT ;  /* 0x000000000c0c7210 */ /* 0x000fc60000ffe4ff */
[----:B------:R-:W-:Y:S02]  /*19ea0*/  IMAD.X R151, R151, 0x1, R0, P2 ;  /* 0x0000000197977824 */ /* 0x000fe400010e0600 */
        /* <DEDUP_REMOVED lines=34> */
[----:B------:R-:W-:-:S04]  /*1a0d0*/  IMAD.X R148, R148, 0x1, R0, P1 ;  /* 0x0000000194947824 */ /* 0x000fc800008e0600 */
[----:B------:R-:W-:Y:S01]  /*1a0e0*/  IMAD.X R151, R151, 0x1, R0, P2 ;  /* 0x0000000197977824 */ /* 0x000fe200010e0600 */
[----:B------:R1:W-:Y:S01]  /*1a0f0*/  STL [R1+0x454], R148 ;  /* 0x0004549401007387 */ /* 0x0003e20000100800 */
[----:B------:R-:W-:-:S03]  /*1a100*/  MOV R9, R148 ;  /* 0x0000009400097202 */ /* 0x000fc60000000f00 */
        /* <DEDUP_REMOVED lines=49> */
[----:B------:R-:W-:Y:S02]  /*1a420*/  IADD3 R149, P2, R149, R2, RZ ;  /* 0x0000000295957210 */ /* 0x000fe40007f5e0ff */
[----:B---3--:R-:W-:-:S03]  /*1a430*/  IADD3.X R10, R10, R0, RZ, P1, !PT ;  /* 0x000000000a0a7210 */ /* 0x008fc60000ffe4ff */
[----:B----4-:R-:W-:Y:S02]  /*1a440*/  IMAD.X R150, R150, 0x1, R0, P2 ;  /* 0x0000000196967824 */ /* 0x010fe400010e0600 */
        /* <DEDUP_REMOVED lines=37> */
[----:B------:R-:W-:-:S03]  /*1a6a0*/  MOV R9, R149 ;  /* 0x0000009500097202 */ /* 0x000fc60000000f00 */
        /* <DEDUP_REMOVED lines=12> */
[----:B------:R1:W-:Y:S01]  /*1a770*/  STL [R1+0x5d8], R11 ;  /* 0x0005d80b01007387 */ /* 0x0003e20000100800 */
[----:B------:R-:W-:Y:S01]  /*1a780*/  IADD3 R148, P2, R148, R2, RZ ;  /* 0x0000000294947210 */ /* 0x000fe20007f5e0ff */
[----:B------:R-:W-:-:S04]  /*1a790*/  IMAD.X R12, R12, 0x1, R0, P1 ;  /* 0x000000010c0c7824 */ /* 0x000fc800008e0600 */
[----:B------:R-:W-:Y:S02]  /*1a7a0*/  IMAD.MOV.U32 R9, RZ, RZ, R12 ;  /* 0x000000ffff097224 */ /* 0x000fe400078e000c */
[----:B------:R-:W-:Y:S01]  /*1a7b0*/  IMAD.X R151, R151, 0x1, R0, P2 ;  /* 0x0000000197977824 */ /* 0x000fe200010e0600 */
[----:B------:R1:W-:Y:S04]  /*1a7c0*/  STL [R1+0x5d4], R12 ;  /* 0x0005d40c01007387 */ /* 0x0003e80000100800 */
[----:B------:R1:W-:Y:S04]  /*1a7d0*/  STL [R1+0x5f8], R148 ;  /* 0x0005f89401007387 */ /* 0x0003e80000100800 */
[----:B------:R1:W-:Y:S04]  /*1a7e0*/  LDGSTS.E [R5+0x7200], desc[UR16][R8.64], P0 ;  /* 0x0720000008057fae */ /* 0x0003e80008121850 */
[----:B-1----:R-:W2:Y:S04]  /*1a7f0*/  LDL.LU R11, [R1+0x260] ;  /* 0x00026000010b7983 */ /* 0x002ea80000300800 */
[----:B------:R1:W-:Y:S01]  /*1a800*/  STL [R1+0x5f4], R151 ;  /* 0x0005f49701007387 */ /* 0x0003e20000100800 */
[----:B------:R-:W-:-:S03]  /*1a810*/  IMAD.MOV.U32 R8, RZ, RZ, R148 ;  /* 0x000000ffff087224 */ /* 0x000fc600078e0094 */
[----:B------:R-:W2:Y:S01]  /*1a820*/  LDL.LU R12, [R1+0x280] ;  /* 0x00028000010c7983 */ /* 0x000ea20000300800 */
[----:B------:R-:W-:-:S03]  /*1a830*/  IMAD.MOV.U32 R9, RZ, RZ, R151 ;  /* 0x000000ffff097224 */ /* 0x000fc600078e0097 */
[----:B------:R-:W2:Y:S04]  /*1a840*/  LDL.LU R148, [R1+0x25c] ;  /* 0x00025c0001947983 */ /* 0x000ea80000300800 */
[----:B------:R4:W-:Y:S04]  /*1a850*/  LDGSTS.E [R5+0x7600], desc[UR16][R8.64], P0 ;  /* 0x0760000008057fae */ /* 0x0009e80008121850 */
[----:B-1----:R-:W2:Y:S01]  /*1a860*/  LDL.LU R151, [R1+0x27c] ;  /* 0x00027c0001977983 */ /* 0x002ea20000300800 */
[-C--:B---3--:R-:W-:Y:S02]  /*1a870*/  IADD3 R149, P1, R149, R2.reuse, RZ ;  /* 0x0000000295957210 */ /* 0x088fe40007f3e0ff */
        /* <DEDUP_REMOVED lines=19> */
[----:B------:R-:W-:Y:S01]  /*1a9b0*/  VIADD R5, R9, UR4 ;  /* 0x0000000409057c36 */ /* 0x000fe20008000000 */
[----:B------:R-:W-:Y:S02]  /*1a9c0*/  IADD3 R12, P2, R12, R2, RZ ;  /* 0x000000020c0c7210 */ /* 0x000fe40007f5e0ff */
[----:B------:R-:W-:Y:S01]  /*1a9d0*/  IADD3.X R148, R148, R0, RZ, P1, !PT ;  /* 0x0000000094947210 */ /* 0x000fe20000ffe4ff */
[----:B------:R1:W-:Y:S01]  /*1a9e0*/  STL [R1+0x260], R11 ;  /* 0x0002600b01007387 */ /* 0x0003e20000100800 */
[----:B------:R-:W-:-:S03]  /*1a9f0*/  IMAD.MOV.U32 R8, RZ, RZ, R11 ;  /* 0x000000ffff087224 */ /* 0x000fc600078e000b */
[----:B------:R1:W-:Y:S01]  /*1aa00*/  STL [R1+0x25c], R148 ;  /* 0x00025c9401007387 */ /* 0x0003e20000100800 */
[----:B------:R-:W-:-:S03]  /*1aa10*/  IMAD.X R151, R151, 0x1, R0, P2 ;  /* 0x0000000197977824 */ /* 0x000fc600010e0600 */
[----:B------:R1:W-:Y:S01]  /*1aa20*/  STL [R1+0x280], R12 ;  /* 0x0002800c01007387 */ /* 0x0003e20000100800 */
[----:B------:R-:W-:-:S03]  /*1aa30*/  IMAD.MOV.U32 R9, RZ, RZ, R148 ;  /* 0x000000ffff097224 */ /* 0x000fc600078e0094 */
[----:B------:R1:W-:Y:S04]  /*1aa40*/  STL [R1+0x27c], R151 ;  /* 0x00027c9701007387 */ /* 0x0003e80000100800 */
[----:B-1----:R-:W3:Y:S04]  /*1aa50*/  LDL.LU R11, [R1+0x2e0] ;  /* 0x0002e000010b7983 */ /* 0x002ee80000300800 */
[----:B------:R1:W-:Y:S04]  /*1aa60*/  LDGSTS.E [R5+0x300], desc[UR16][R8.64], P0 ;  /* 0x0030000008057fae */ /* 0x0003e80008121850 */
[----:B------:R-:W3:Y:S01]  /*1aa70*/  LDL.LU R148, [R1+0x300] ;  /* 0x0003000001947983 */ /* 0x000ee20000300800 */
        /* <DEDUP_REMOVED lines=103> */
[----:B------:R-:W-:Y:S04]  /*1b0f0*/  STL [R1+0x400], R148 ;  /* 0x0004009401007387 */ /* 0x000fe80000100800 */
[----:B------:R-:W4:Y:S04]  /*1b100*/  LDL.LU R11, [R1+0x460] ;  /* 0x00046000010b7983 */ /* 0x000f280000300800 */
[----:B------:R1:W-:Y:S04]  /*1b110*/  STL [R1+0x3fc], R151 ;  /* 0x0003fc9701007387 */ /* 0x0003e80000100800 */
[----:B------:R1:W-:Y:S04]  /*1b120*/  LDGSTS.E [R5+0x3300], desc[UR16][R8.64], P0 ;  /* 0x0330000008057fae */ /* 0x0003e80008121850 */
[----:B-1----:R-:W4:Y:S01]  /*1b130*/  LDL.LU R12, [R1+0x480] ;  /* 0x00048000010c7983 */ /* 0x002f220000300800 */
[----:B------:R-:W-:-:S02]  /*1b140*/  IMAD.MOV.U32 R8, RZ, RZ, R148 ;  /* 0x000000ffff087224 */ /* 0x000fc400078e0094 */
[----:B------:R-:W-:Y:S02]  /*1b150*/  IMAD.MOV.U32 R9, RZ, RZ, R151 ;  /* 0x000000ffff097224 */ /* 0x000fe400078e0097 */
        /* <DEDUP_REMOVED lines=11> */
[----:B------:R-:W-:Y:S04]  /*1b210*/  STL [R1+0x440], R149 ;  /* 0x0004409501007387 */ /* 0x000fe80000100800 */
[----:B-1----:R-:W3:Y:S04]  /*1b220*/  LDL.LU R6, [R1+0x4a0] ;  /* 0x0004a00001067983 */ /* 0x002ee80000300800 */
[----:B------:R1:W-:Y:S04]  /*1b230*/  STL [R1+0x43c], R150 ;  /* 0x00043c9601007387 */ /* 0x0003e80000100800 */
[----:B------:R4:W-:Y:S04]  /*1b240*/  LDGSTS.E [R5+0x3b00], desc[UR16][R8.64], P0 ;  /* 0x03b0000008057fae */ /* 0x0009e80008121850 */
[----:B--2---:R-:W2:Y:S01]  /*1b250*/  LDL.LU R10, [R1+0x4c0] ;  /* 0x0004c000010a7983 */ /* 0x004ea20000300800 */
[----:B----4-:R-:W-:-:S03]  /*1b260*/  IMAD.MOV.U32 R9, RZ, RZ, R150 ;  /* 0x000000ffff097224 */ /* 0x010fc600078e0096 */
[----:B-1----:R-:W4:Y:S01]  /*1b270*/  LDL.LU R150, [R1+0x49c] ;  /* 0x00049c0001967983 */ /* 0x002f220000300800 */
[----:B------:R-:W-:-:S03]  /*1b280*/  IMAD.MOV.U32 R8, RZ, RZ, R149 ;  /* 0x000000ffff087224 */ /* 0x000fc600078e0095 */
[----:B------:R-:W4:Y:S04]  /*1b290*/  LDL.LU R149, [R1+0x4bc] ;  /* 0x0004bc0001957983 */ /* 0x000f280000300800 */
        /* <DEDUP_REMOVED lines=22> */
[----:B--2---:R-:W-:Y:S01]  /*1b400*/  IADD3 R10, P2, R10, R2, RZ ;  /* 0x000000020a0a7210 */ /* 0x004fe20007f5e0ff */
[----:B----4-:R-:W-:-:S04]  /*1b410*/  IMAD.X R150, R150, 0x1, R0, P1 ;  /* 0x0000000196967824 */ /* 0x010fc800008e0600 */
[----:B------:R-:W-:Y:S01]  /*1b420*/  IMAD.X R149, R149, 0x1, R0, P2 ;  /* 0x0000000195957824 */ /* 0x000fe200010e0600 */
        /* <DEDUP_REMOVED lines=9> */
[----:B------:R-:W-:-:S03]  /*1b4c0*/  MOV R9, R149 ;  /* 0x0000009500097202 */ /* 0x000fc60000000f00 */
[----:B----4-:R-:W4:Y:S04]  /*1b4d0*/  LDL.LU R149, [R1+0x53c] ;  /* 0x00053c0001957983 */ /* 0x010f280000300800 */
[----:B------:R1:W-:Y:S01]  /*1b4e0*/  LDGSTS.E [R5+0x4f00], desc[UR16][R8.64], P0 ;  /* 0x04f0000008057fae */ /* 0x0003e20008121850 */
[----:B------:R-:W-:-:S05]  /*1b4f0*/  IADD3 R11, P1, R11, R2, RZ ;  /* 0x000000020b0b7210 */ /* 0x000fca0007f3e0ff */
[----:B-1----:R-:W-:Y:S01]  /*1b500*/  IMAD.MOV.U32 R8, RZ, RZ, R11 ;  /* 0x000000ffff087224 */ /* 0x002fe200078e000b */
[----:B------:R-:W-:Y:S01]  /*1b510*/  IADD3 R151, P2, R151, R2, RZ ;  /* 0x0000000297977210 */ /* 0x000fe20007f5e0ff */
[----:B------:R-:W-:-:S04]  /*1b520*/  IMAD.X R12, R12, 0x1, R0, P1 ;  /* 0x000000010c0c7824 */ /* 0x000fc800008e0600 */
[----:B------:R-:W-:Y:S02]  /*1b530*/  IMAD.MOV.U32 R9, RZ, RZ, R12 ;  /* 0x000000ffff097224 */ /* 0x000fe400078e000c */
[----:B------:R-:W-:-:S03]  /*1b540*/  IMAD.X R148, R148, 0x1, R0, P2 ;  /* 0x0000000194947824 */ /* 0x000fc600010e0600 */
[----:B------:R1:W-:Y:S04]  /*1b550*/  LDGSTS.E [R5+0x5300], desc[UR16][R8.64], P0 ;  /* 0x0530000008057fae */ /* 0x0003e80008121850 */
[----:B------:R-:W-:Y:S04]  /*1b560*/  STL [R1+0x4e0], R11 ;  /* 0x0004e00b01007387 */ /* 0x000fe80000100800 */
[----:B------:R1:W-:Y:S02]  /*1b570*/  STL [R1+0x4dc], R12 ;  /* 0x0004dc0c01007387 */ /* 0x0003e40000100800 */
[----:B-1----:R-:W-:-:S02]  /*1b580*/  IMAD.MOV.U32 R8, RZ, RZ, R151 ;  /* 0x000000ffff087224 */ /* 0x002fc400078e0097 */
[----:B------:R-:W-:Y:S01]  /*1b590*/  IMAD.MOV.U32 R9, RZ, RZ, R148 ;  /* 0x000000ffff097224 */ /* 0x000fe200078e0094 */
[----:B------:R-:W-:Y:S04]  /*1b5a0*/  STL [R1+0x500], R151 ;  /* 0x0005009701007387 */ /* 0x000fe80000100800 */
[----:B------:R-:W4:Y:S04]  /*1b5b0*/  LDL.LU R12, [R1+0x560] ;  /* 0x00056000010c7983 */ /* 0x000f280000300800 */
[----:B------:R1:W-:Y:S04]  /*1b5c0*/  LDGSTS.E [R5+0x5700], desc[UR16][R8.64], P0 ;  /* 0x0570000008057fae */ /* 0x0003e80008121850 */
[----:B------:R1:W-:Y:S04]  /*1b5d0*/  STL [R1+0x4fc], R148 ;  /* 0x0004fc9401007387 */ /* 0x0003e80000100800 */
[----:B------:R-:W4:Y:S04]  /*1b5e0*/  LDL.LU R11, [R1+0x580] ;  /* 0x00058000010b7983 */ /* 0x000f280000300800 */
[----:B-1----:R-:W5:Y:S04]  /*1b5f0*/  LDL.LU R148, [R1+0x79c] ;  /* 0x00079c0001947983 */ /* 0x002f680000300800 */
[----:B------:R-:W4:Y:S01]  /*1b600*/  LDL.LU R151, [R1+0x57c] ;  /* 0x00057c0001977983 */ /* 0x000f220000300800 */
[----:B---3--:R-:W-:-:S05]  /*1b610*/  IADD3 R6, P1, R6, R2, RZ ;  /* 0x0000000206067210 */ /* 0x008fca0007f3e0ff */
[----:B------:R-:W-:Y:S01]  /*1b620*/  IMAD.MOV.U32 R8, RZ, RZ, R6 ;  /* 0x000000ffff087224 */ /* 0x000fe200078e0006 */
[----:B------:R-:W-:Y:S01]  /*1b630*/  IADD3 R150, P2, R150, R2, RZ ;  /* 0x0000000296967210 */ /* 0x000fe20007f5e0ff */
[----:B------:R1:W-:Y:S01]  /*1b640*/  STL [R1+0x520], R6 ;  /* 0x0005200601007387 */ /* 0x0003e20000100800 */
[----:B--2---:R-:W-:-:S04]  /*1b650*/  IMAD.X R10, R10, 0x1, R0, P1 ;  /* 0x000000010a0a7824 */ /* 0x004fc800008e0600 */
[----:B------:R-:W-:Y:S02]  /*1b660*/  IMAD.MOV.U32 R9, RZ, RZ, R10 ;  /* 0x000000ffff097224 */ /* 0x000fe400078e000a */
[----:B----4-:R-:W-:Y:S01]  /*1b670*/  IMAD.X R149, R149, 0x1, R0, P2 ;  /* 0x0000000195957824 */ /* 0x010fe200010e0600 */
[----:B------:R2:W-:Y:S04]  /*1b680*/  STL [R1+0x51c], R10 ;  /* 0x00051c0a01007387 */ /* 0x0005e80000100800 */
[----:B------:R3:W-:Y:S04]  /*1b690*/  LDGSTS.E [R5+0x5b00], desc[UR16][R8.64], P0 ;  /* 0x05b0000008057fae */ /* 0x0007e80008121850 */
[----:B------:R-:W-:Y:S04]  /*1b6a0*/  STL [R1+0x540], R150 ;  /* 0x0005409601007387 */ /* 0x000fe80000100800 */
[----:B-1----:R-:W4:Y:S01]  /*1b6b0*/  LDL.LU R6, [R1+0x5a0] ;  /* 0x0005a00001067983 */ /* 0x002f220000300800 */
[----:B---3--:R-:W-:-:S02]  /*1b6c0*/  IMAD.MOV.U32 R8, RZ, RZ, R150 ;  /* 0x000000ffff087224 */ /* 0x008fc400078e0096 */
[----:B------:R-:W-:Y:S01]  /*1b6d0*/  IMAD.MOV.U32 R9, RZ, RZ, R149 ;  /* 0x000000ffff097224 */ /* 0x000fe200078e0095 */
[----:B------:R1:W-:Y:S04]  /*1b6e0*/  STL [R1+0x53c], R149 ;  /* 0x00053c9501007387 */ /* 0x0003e80000100800 */
[----:B--2---:R-:W2:Y:S04]  /*1b6f0*/  LDL.LU R10, [R1+0x5c0] ;  /* 0x0005c000010a7983 */ /* 0x004ea80000300800 */
[----:B------:R3:W-:Y:S04]  /*1b700*/  LDGSTS.E [R5+0x5f00], desc[UR16][R8.64], P0 ;  /* 0x05f0000008057fae */ /* 0x0007e80008121850 */
[----:B-1----:R-:W5:Y:S04]  /*1b710*/  LDL.LU R149, [R1+0x798] ;  /* 0x0007980001957983 */ /* 0x002f680000300800 */
[----:B------:R-:W2:Y:S04]  /*1b720*/  LDL.LU R150, [R1+0x5bc] ;  /* 0x0005bc0001967983 */ /* 0x000ea80000300800 */
[----:B------:R-:W4:Y:S01]  /*1b730*/  LDL.LU R9, [R1+0x55c] ;  /* 0x00055c0001097983 */ /* 0x000f220000300800 */
[----:B------:R-:W-:-:S04]  /*1b740*/  IADD3 R12, P1, R12, R2, RZ ;  /* 0x000000020c0c7210 */ /* 0x000fc80007f3e0ff */
[----:B---3--:R-:W-:Y:S01]  /*1b750*/  MOV R8, R12 ;  /* 0x0000000c00087202 */ /* 0x008fe20000000f00 */
[----:B------:R1:W-:Y:S01]  /*1b760*/  STL [R1+0x560], R12 ;  /* 0x0005600c01007387 */ /* 0x0003e20000100800 */
[----:B------:R-:W-:-:S05]  /*1b770*/  IADD3 R11, P2, R11, R2, RZ ;  /* 0x000000020b0b7210 */ /* 0x000fca0007f5e0ff */
[--C-:B------:R-:W-:Y:S02]  /*1b780*/  IMAD.X R151, R151, 0x1, R0.reuse, P2 ;  /* 0x0000000197977824 */ /* 0x100fe400010e0600 */
[----:B----4-:R-:W-:-:S05]  /*1b790*/  IMAD.X R9, R9, 0x1, R0, P1 ;  /* 0x0000000109097824 */ /* 0x010fca00008e0600 */
[----:B------:R3:W-:Y:S04]  /*1b7a0*/  STL [R1+0x55c], R9 ;  /* 0x00055c0901007387 */ /* 0x0007e80000100800 */
[----:B------:R4:W-:Y:S04]  /*1b7b0*/  LDGSTS.E [R5+0x6300], desc[UR16][R8.64], P0 ;  /* 0x0630000008057fae */ /* 0x0009e80008121850 */
[----:B------:R-:W-:Y:S04]  /*1b7c0*/  STL [R1+0x580], R11 ;  /* 0x0005800b01007387 */ /* 0x000fe80000100800 */
[----:B-1----:R-:W2:Y:S01]  /*1b7d0*/  LDL.LU R12, [R1+0x600] ;  /* 0x00060000010c7983 */ /* 0x002ea20000300800 */
[----:B----4-:R-:W-:-:S02]  /*1b7e0*/  IMAD.MOV.U32 R8, RZ, RZ, R11 ;  /* 0x000000ffff087224 */ /* 0x010fc400078e000b */
[----:B---3--:R-:W-:Y:S01]  /*1b7f0*/  IMAD.MOV.U32 R9, RZ, RZ, R151 ;  /* 0x000000ffff097224 */ /* 0x008fe200078e0097 */
[----:B------:R1:W-:Y:S04]  /*1b800*/  STL [R1+0x57c], R151 ;  /* 0x00057c9701007387 */ /* 0x0003e80000100800 */
[----:B------:R3:W-:Y:S04]  /*1b810*/  LDGSTS.E [R5+0x6700], desc[UR16][R8.64], P0 ;  /* 0x0670000008057fae */ /* 0x0007e80008121850 */
[----:B-1----:R-:W4:Y:S04]  /*1b820*/  LDL.LU R151, [R1+0x5fc] ;  /* 0x0005fc0001977983 */ /* 0x002f280000300800 */
[----:B------:R-:W4:Y:S04]  /*1b830*/  LDL.LU R11, [R1+0x640] ;  /* 0x00064000010b7983 */ /* 0x000f280000300800 */
[----:B------:R-:W4:Y:S01]  /*1b840*/  LDL.LU R9, [R1+0x59c] ;  /* 0x00059c0001097983 */ /* 0x000f220000300800 */
[----:B------:R-:W-:-:S02]  /*1b850*/  IADD3 R6, P1, R6, R2, RZ ;  /* 0x0000000206067210 */ /* 0x000fc40007f3e0ff */
[----:B--2---:R-:W-:-:S03]  /*1b860*/  IADD3 R10, P2, R10, R2, RZ ;  /* 0x000000020a0a7210 */ /* 0x004fc60007f5e0ff */
[----:B---3--:R-:W-:Y:S02]  /*1b870*/  IMAD.MOV.U32 R8, RZ, RZ, R6 ;  /* 0x000000ffff087224 */ /* 0x008fe400078e0006 */
[--C-:B------:R-:W-:Y:S01]  /*1b880*/  IMAD.X R150, R150, 0x1, R0.reuse, P2 ;  /* 0x0000000196967824 */ /* 0x100fe200010e0600 */
[----:B------:R1:W-:Y:S01]  /*1b890*/  STL [R1+0x5a0], R6 ;  /* 0x0005a00601007387 */ /* 0x0003e20000100800 */
[----:B----4-:R-:W-:-:S05]  /*1b8a0*/  IMAD.X R9, R9, 0x1, R0, P1 ;  /* 0x0000000109097824 */ /* 0x010fca00008e0600 */
[----:B------:R2:W-:Y:S04]  /*1b8b0*/  STL [R1+0x59c], R9 ;  /* 0x00059c0901007387 */ /* 0x0005e80000100800 */
[----:B------:R3:W-:Y:S04]  /*1b8c0*/  LDGSTS.E [R5+0x6b00], desc[UR16][R8.64], P0 ;  /* 0x06b0000008057fae */ /* 0x0007e80008121850 */
[----:B------:R-:W-:Y:S04]  /*1b8d0*/  STL [R1+0x5c0], R10 ;  /* 0x0005c00a01007387 */ /* 0x000fe80000100800 */
[----:B-1----:R-:W4:Y:S01]  /*1b8e0*/  LDL.LU R6, [R1+0x63c] ;  /* 0x00063c0001067983 */ /* 0x002f220000300800 */
[----:B---3--:R-:W-:-:S02]  /*1b8f0*/  IMAD.MOV.U32 R8, RZ, RZ, R10 ;  /* 0x000000ffff087224 */ /* 0x008fc400078e000a */
[----:B--2---:R-:W-:Y:S01]  /*1b900*/  IMAD.MOV.U32 R9, RZ, RZ, R150 ;  /* 0x000000ffff097224 */ /* 0x004fe200078e0096 */
[----:B------:R1:W-:Y:S04]  /*1b910*/  STL [R1+0x5bc], R150 ;  /* 0x0005bc9601007387 */ /* 0x0003e80000100800 */
[----:B------:R2:W-:Y:S04]  /*1b920*/  LDGSTS.E [R5+0x6f00], desc[UR16][R8.64], P0 ;  /* 0x06f0000008057fae */ /* 0x0005e80008121850 */
[----:B-1----:R-:W5:Y:S04]  /*1b930*/  LDL.LU R150, [R1+0x794] ;  /* 0x0007940001967983 */ /* 0x002f680000300800 */
[----:B------:R-:W3:Y:S04]  /*1b940*/  LDL R10, [R1+0x644] ;  /* 0x00064400010a7983 */ /* 0x000ee80000100800 */
[----:B------:R-:W4:Y:S04]  /*1b950*/  LDL.LU R8, [R1+0x5dc] ;  /* 0x0005dc0001087983 */ /* 0x000f280000300800 */
[----:B------:R-:W2:Y:S01]  /*1b960*/  LDL.LU R9, [R1+0x5e0] ;  /* 0x0005e00001097983 */ /* 0x000ea20000300800 */
[----:B------:R-:W-:-:S05]  /*1b970*/  IADD3 R12, P2, R12, R2, RZ ;  /* 0x000000020c0c7210 */ /* 0x000fca0007f5e0ff */
[----:B------:R-:W-:Y:S01]  /*1b980*/  IMAD.X R151, R151, 0x1, R0, P2 ;  /* 0x0000000197977824 */ /* 0x000fe200010e0600 */
[----:B--2---:R-:W-:-:S05]  /*1b990*/  IADD3 R9, P1, R9, R2, RZ ;  /* 0x0000000209097210 */ /* 0x004fca0007f3e0ff */
[----:B----4-:R-:W-:Y:S01]  /*1b9a0*/  IMAD.X R8, R8, 0x1, R0, P1 ;  /* 0x0000000108087824 */ /* 0x010fe200008e0600 */
[----:B------:R1:W-:Y:S04]  /*1b9b0*/  STL [R1+0x5e0], R9 ;  /* 0x0005e00901007387 */ /* 0x0003e80000100800 */
[----:B------:R2:W-:Y:S01]  /*1b9c0*/  STL [R1+0x5dc], R8 ;  /* 0x0005dc0801007387 */ /* 0x0005e20000100800 */
[----:B-1----:R-:W-:-:S04]  /*1b9d0*/  LOP3.LUT R9, R9, R8, RZ, 0x3c, !PT ;  /* 0x0000000809097212 */ /* 0x002fc800078e3cff */
[----:B--2---:R-:W-:-:S04]  /*1b9e0*/  LOP3.LUT R8, R9, R8, RZ, 0x3c, !PT ;  /* 0x0000000809087212 */ /* 0x004fc800078e3cff */
[----:B------:R-:W-:Y:S01]  /*1b9f0*/  LOP3.LUT R9, R9, R8, RZ, 0x3c, !PT ;  /* 0x0000000809097212 */ /* 0x000fe200078e3cff */
[----:B------:R-:W-:Y:S04]  /*1ba00*/  STL [R1+0x600], R12 ;  /* 0x0006000c01007387 */ /* 0x000fe80000100800 */
[----:B------:R1:W-:Y:S04]  /*1ba10*/  LDGSTS.E [R5+0x7300], desc[UR16][R8.64], P0 ;  /* 0x0730000008057fae */ /* 0x0003e80008121850 */
[----:B------:R2:W-:Y:S01]  /*1ba20*/  STL [R1+0x5fc], R151 ;  /* 0x0005fc9701007387 */ /* 0x0005e20000100800 */
[----:B-1----:R-:W-:-:S02]  /*1ba30*/  IMAD.MOV.U32 R8, RZ, RZ, R12 ;  /* 0x000000ffff087224 */ /* 0x002fc400078e000c */
[----:B------:R-:W-:Y:S02]  /*1ba40*/  IMAD.MOV.U32 R9, RZ, RZ, R151 ;  /* 0x000000ffff097224 */ /* 0x000fe400078e0097 */
[----:B--2---:R-:W5:Y:S04]  /*1ba50*/  LDL.LU R151, [R1+0x790] ;  /* 0x0007900001977983 */ /* 0x004f680000300800 */
[----:B------:R-:W2:Y:S04]  /*1ba60*/  LDL.LU R12, [R1+0x78c] ;  /* 0x00078c00010c7983 */ /* 0x000ea80000300800 */
[----:B------:R1:W-:Y:S04]  /*1ba70*/  LDGSTS.E [R5+0x7700], desc[UR16][R8.64], P0 ;  /* 0x0770000008057fae */ /* 0x0003e80008121850 */
[----:B------:R-:W4:Y:S04]  /*1ba80*/  LDL.LU R8, [R1+0x61c] ;  /* 0x00061c0001087983 */ /* 0x000f280000300800 */
[----:B------:R-:W1:Y:S01]  /*1ba90*/  LDL.LU R9, [R1+0x620] ;  /* 0x0006200001097983 */ /* 0x000e620000300800 */
[----:B------:R-:W-:-:S05]  /*1baa0*/  IADD3 R11, P2, R11, R2, RZ ;  /* 0x000000020b0b7210 */ /* 0x000fca0007f5e0ff */
[----:B------:R-:W-:Y:S01]  /*1bab0*/  IMAD.X R6, R6, 0x1, R0, P2 ;  /* 0x0000000106067824 */ /* 0x000fe200010e0600 */
[----:B-1----:R-:W-:-:S05]  /*1bac0*/  IADD3 R9, P1, R9, R2, RZ ;  /* 0x0000000209097210 */ /* 0x002fca0007f3e0ff */
[----:B----4-:R-:W-:Y:S01]  /*1bad0*/  IMAD.X R8, R8, 0x1, R0, P1 ;  /* 0x0000000108087824 */ /* 0x010fe200008e0600 */
[----:B------:R1:W-:Y:S04]  /*1bae0*/  STL [R1+0x620], R9 ;  /* 0x0006200901007387 */ /* 0x0003e80000100800 */
[----:B------:R4:W-:Y:S01]  /*1baf0*/  STL [R1+0x61c], R8 ;  /* 0x00061c0801007387 */ /* 0x0009e20000100800 */
[----:B-1----:R-:W-:-:S04]  /*1bb00*/  LOP3.LUT R9, R9, R8, RZ, 0x3c, !PT ;  /* 0x0000000809097212 */ /* 0x002fc800078e3cff */
[----:B----4-:R-:W-:-:S04]  /*1bb10*/  LOP3.LUT R8, R9, R8, RZ, 0x3c, !PT ;  /* 0x0000000809087212 */ /* 0x010fc800078e3cff */
[----:B------:R-:W-:Y:S01]  /*1bb20*/  LOP3.LUT R9, R9, R8, RZ, 0x3c, !PT ;  /* 0x0000000809097212 */ /* 0x000fe200078e3cff */
[----:B------:R-:W-:Y:S04]  /*1bb30*/  STL [R1+0x640], R11 ;  /* 0x0006400b01007387 */ /* 0x000fe80000100800 */
[----:B------:R1:W-:Y:S04]  /*1bb40*/  LDGSTS.E [R5+0x7b00], desc[UR16][R8.64], P0 ;  /* 0x07b0000008057fae */ /* 0x0003e80008121850 */
[----:B------:R4:W-:Y:S01]  /*1bb50*/  STL [R1+0x63c], R6 ;  /* 0x00063c0601007387 */ /* 0x0009e20000100800 */
[----:B-1----:R-:W-:-:S03]  /*1bb60*/  MOV R9, R6 ;  /* 0x0000000600097202 */ /* 0x002fc60000000f00 */
[----:B----4-:R1:W5:Y:S01]  /*1bb70*/  LDL.LU R6, [R1+0x788] ;  /* 0x0007880001067983 */ /* 0x0103620000300800 */
[----:B------:R-:W-:Y:S02]  /*1bb80*/  IMAD.MOV.U32 R8, RZ, RZ, R11 ;  /* 0x000000ffff087224 */ /* 0x000fe400078e000b */
[----:B--2---:R-:W-:-:S03]  /*1bb90*/  VIADD R12, R12, 0x1 ;  /* 0x000000010c0c7836 */ /* 0x004fc60000000000 */
[----:B------:R1:W-:Y:S02]  /*1bba0*/  LDGSTS.E [R5+0x7f00], desc[UR16][R8.64], P0 ;  /* 0x07f0000008057fae */ /* 0x0003e40008121850 */
[----:B---3--:R-:W-:Y:S02]  /*1bbb0*/  ISETP.NE.U32.AND P0, PT, R12, R10, PT ;  /* 0x0000000a0c00720c */ /* 0x008fe40003f05070 */
[----:B------:R-:W0:Y:S11]  /*1bbc0*/  LDGDEPBAR ;  /* 0x00000000000079af */ /* 0x000e360000000000 */
[----:B-1----:R-:W-:Y:S05]  /*1bbd0*/  @P0 BRA `(.L_x_1) ;  /* 0xffffff7400e80947 */ /* 0x002fea000383ffff */
.L_x_0:
[----:B------:R-:W2:Y:S01]  /*1bbe0*/  LDL.LU R9, [R1+0x648] ;  /* 0x0006480001097983 */ /* 0x000ea20000300800 */
[----:B------:R-:W-:-:S04]  /*1bbf0*/  DEPBAR.LE SB0, 0x0 ;  /* 0x000080000000791a */ /* 0x000fc80000000000 */
[----:B------:R-:W3:Y:S01]  /*1bc00*/  LDL.LU R8, [R1+0x64c] ;  /* 0x00064c0001087983 */ /* 0x000ee20000300800 */
[----:B------:R-:W1:Y:S01]  /*1bc10*/  S2R R10, SR_TID.X ;  /* 0x00000000000a7919 */ /* 0x000e620000002100 */
[----:B------:R-:W4:Y:S01]  /*1bc20*/  S2R R252, SR_TID.X ;  /* 0x0000000000fc7919 */ /* 0x000f220000002100 */
[----:B------:R-:W-:Y:S01]  /*1bc30*/  IMAD.MOV.U32 R14, RZ, RZ, R24 ;  /* 0x000000ffff0e7224 */ /* 0x000fe200078e0018 */
[----:B------:R-:W-:Y:S01]  /*1bc40*/  ULDC UR4, c[0x0][0x22c] ;  /* 0x00008b0000047ab9 */ /* 0x000fe20000000800 */
[----:B------:R-:W-:Y:S01]  /*1bc50*/  IMAD.MOV.U32 R15, RZ, RZ, R26 ;  /* 0x000000ffff0f7224 */ /* 0x000fe200078e001a */
[----:B------:R-:W2:Y:S01]  /*1bc60*/  LDL.LU R5, [R1+0x780] ;  /* 0x0007800001057983 */ /* 0x000ea20000300800 */
[----:B------:R-:W-:Y:S01]  /*1bc70*/  IMAD.MOV.U32 R11, RZ, RZ, R27 ;  /* 0x000000ffff0b7224 */ /* 0x000fe200078e001b */
[----:B------:R-:W-:Y:S01]  /*1bc80*/  ULDC UR5, c[0x0][0x22c] ;  /* 0x00008b0000057ab9 */ /* 0x000fe20000000800 */
[----:B------:R-:W-:Y:S01]  /*1bc90*/  IMAD.MOV.U32 R22, RZ, RZ, R41 ;  /* 0x000000ffff167224 */ /* 0x000fe200078e0029 */
[----:B------:R-:W3:Y:S01]  /*1bca0*/  LDL.LU R12, [R1] ;  /* 0x00000000010c7983 */ /* 0x000ee20000300800 */
[----:B------:R-:W-:-:S02]  /*1bcb0*/  IMAD.MOV.U32 R23, RZ, RZ, R43 ;  /* 0x000000ffff177224 */ /* 0x000fc400078e002b */
[----:B------:R-:W-:Y:S01]  /*1bcc0*/  IMAD.MOV.U32 R154, RZ, RZ, R61 ;  /* 0x000000ffff9a7224 */ /* 0x000fe200078e003d */
[----:B------:R-:W3:Y:S01]  /*1bcd0*/  LDL.LU R13, [R1+0x8] ;  /* 0x00000800010d7983 */ /* 0x000ee20000300800 */
[----:B------:R-:W-:Y:S02]  /*1bce0*/  IMAD.MOV.U32 R155, RZ, RZ, R63 ;  /* 0x000000ffff9b7224 */ /* 0x000fe400078e003f */
[----:B------:R-:W-:Y:S02]  /*1bcf0*/  IMAD.MOV.U32 R158, RZ, RZ, R65 ;  /* 0x000000ffff9e7224 */ /* 0x000fe400078e0041 */
[----:B------:R-:W-:Y:S02]  /*1bd00*/  IMAD.MOV.U32 R159, RZ, RZ, R67 ;  /* 0x000000ffff9f7224 */ /* 0x000fe400078e0043 */
[----:B------:R-:W-:Y:S02]  /*1bd10*/  IMAD.MOV.U32 R162, RZ, RZ, R69 ;  /* 0x000000ffffa27224 */ /* 0x000fe400078e0045 */
        /* <DEDUP_REMOVED lines=24> */
[----:B-1----:R-:W-:Y:S02]  /*1bea0*/  IMAD.SHL.U32 R2, R10, 0x10, RZ ;  /* 0x000000100a027824 */ /* 0x002fe400078e00ff */
[----:B------:R-:W-:Y:S02]  /*1beb0*/  IMAD.MOV.U32 R210, RZ, RZ, R117 ;  /* 0x000000ffffd27224 */ /* 0x000fe400078e0075 */
[----:B------:R-:W-:Y:S02]  /*1bec0*/  IMAD.MOV.U32 R214, RZ, RZ, R121 ;  /* 0x000000ffffd67224 */ /* 0x000fe400078e0079 */
[----:B------:R-:W-:-:S02]  /*1bed0*/  IMAD.MOV.U32 R215, RZ, RZ, R123 ;  /* 0x000000ffffd77224 */ /* 0x000fc400078e007b */
[----:B------:R-:W-:Y:S02]  /*1bee0*/  IMAD.MOV.U32 R218, RZ, RZ, R125 ;  /* 0x000000ffffda7224 */ /* 0x000fe400078e007d */
[----:B------:R-:W-:Y:S02]  /*1bef0*/  IMAD.MOV.U32 R219, RZ, RZ, R127 ;  /* 0x000000ffffdb7224 */ /* 0x000fe400078e007f */
[----:B------:R-:W-:Y:S02]  /*1bf00*/  IMAD.MOV.U32 R222, RZ, RZ, R129 ;  /* 0x000000ffffde7224 */ /* 0x000fe400078e0081 */
[----:B------:R-:W-:Y:S01]  /*1bf10*/  IMAD.MOV.U32 R223, RZ, RZ, R131 ;  /* 0x000000ffffdf7224 */ /* 0x000fe200078e0083 */
[----:B------:R-:W-:Y:S01]  /*1bf20*/  MOV R226, R133 ;  /* 0x0000008500e27202 */ /* 0x000fe20000000f00 */
[----:B------:R-:W-:Y:S01]  /*1bf30*/  IMAD.SHL.U32 R0, R10, 0x40, RZ ;  /* 0x000000400a007824 */ /* 0x000fe200078e00ff */
[----:B------:R-:W-:Y:S01]  /*1bf40*/  LOP3.LUT R2, R2, 0xf0, RZ, 0xc0, !PT ;  /* 0x000000f002027812 */ /* 0x000fe200078ec0ff */
[----:B------:R-:W-:Y:S01]  /*1bf50*/  IMAD.SHL.U32 R3, R10, 0x8, RZ ;  /* 0x000000080a037824 */ /* 0x000fe200078e00ff */
[----:B------:R-:W-:-:S02]  /*1bf60*/  ULDC.64 UR6, c[0x0][0x220] ;  /* 0x0000880000067ab9 */ /* 0x000fc40000000a00 */
[----:B------:R-:W-:-:S04]  /*1bf70*/  LOP3.LUT R0, R0, 0x400, RZ, 0xc0, !PT ;  /* 0x0000040000007812 */ /* 0x000fc800078ec0ff */
[----:B------:R-:W-:Y:S02]  /*1bf80*/  IADD3 R0, R0, UR12, R2 ;  /* 0x0000000c00007c10 */ /* 0x000fe4000fffe002 */
[----:B------:R-:W-:-:S05]  /*1bf90*/  LOP3.LUT R2, R3, 0x300, RZ, 0xc0, !PT ;  /* 0x0000030003027812 */ /* 0x000fca00078ec0ff */
[----:B------:R-:W-:Y:S01]  /*1bfa0*/  IMAD.IADD R0, R2, 0x1, R0 ;  /* 0x0000000102007824 */ /* 0x000fe200078e0200 */
[----:B------:R-:W-:Y:S01]  /*1bfb0*/  BAR.SYNC.DEFER_BLOCKING 0x0 ;  /* 0x0000000000007b1d */ /* 0x000fe20000010000 */
[----:B----4-:R-:W-:-:S04]  /*1bfc0*/  LOP3.LUT R252, R252, 0x7f, RZ, 0xc0, !PT ;  /* 0x0000007ffcfc7812 */ /* 0x010fc800078ec0ff */
[----:B------:R-:W-:Y:S02]  /*1bfd0*/  LEA R252, R252, UR12, 0x4 ;  /* 0x0000000cfcfc7c11 */ /* 0x000fe4000f8e20ff */
[----:B--2---:R-:W-:-:S04]  /*1bfe0*/  ISETP.GE.AND P0, PT, R5, R9, PT ;  /* 0x000000090500720c */ /* 0x004fc80003f06270 */
[----:B---3-5:R-:W-:Y:S02]  /*1bff0*/  ISETP.LT.AND P5, PT, R6, R8, !P0 ;  /* 0x000000080600720c */ /* 0x028fe400047a1270 */
[----:B------:R-:W2:Y:S04]  /*1c000*/  LDL.LU R8, [R1+0x4] ;  /* 0x0000040001087983 */ /* 0x000ea80000300800 */
[----:B------:R-:W2:Y:S04]  /*1c010*/  LDL.LU R9, [R1+0xc] ;  /* 0x00000c0001097983 */ /* 0x000ea80000300800 */
[----:B------:R-:W-:Y:S01]  /*1c020*/  STSM.16.M88.4 [R0], R12 ;  /* 0x0000000c00007844 */ /* 0x000fe20000000200 */
[----:B------:R-:W-:Y:S06]  /*1c030*/  BAR.SYNC.DEFER_BLOCKING 0x0 ;  /* 0x0000000000007b1d */ /* 0x000fec0000010000 */
[----:B------:R-:W1:Y:S04]  /*1c040*/  LDS.128 R12, [R252] ;  /* 0x00000000fc0c7984 */ /* 0x000e680000000c00 */
[----:B-1----:R1:W-:Y:S04]  /*1c050*/  STL.64 [R1+0x200], R12 ;  /* 0x0002000c01007387 */ /* 0x0023e80000100a00 */
[----:B------:R3:W-:Y:S04]  /*1c060*/  STL.64 [R1+0x208], R14 ;  /* 0x0002080e01007387 */ /* 0x0007e80000100a00 */
[----:B-1----:R-:W4:Y:S04]  /*1c070*/  LDL.LU R12, [R1+0x10] ;  /* 0x00001000010c7983 */ /* 0x002f280000300800 */
[----:B------:R-:W4:Y:S01]  /*1c080*/  LDL.LU R13, [R1+0x18] ;  /* 0x00001800010d7983 */ /* 0x000f220000300800 */
[----:B------:R-:W-:Y:S01]  /*1c090*/  IMAD.MOV.U32 R10, RZ, RZ, R25 ;  /* 0x000000ffff0a7224 */ /* 0x000fe200078e0019 */
[----:B------:R-:W-:Y:S01]  /*1c0a0*/  BAR.SYNC.DEFER_BLOCKING 0x0 ;  /* 0x0000000000007b1d */ /* 0x000fe20000010000 */
[----:B---3--:R-:W-:Y:S01]  /*1c0b0*/  IMAD.MOV.U32 R14, RZ, RZ, R28 ;  /* 0x000000ffff0e7224 */ /* 0x008fe200078e001c */
[----:B------:R-:W-:-:S04]  /*1c0c0*/  MOV R15, R30 ;  /* 0x0000001e000f7202 */ /* 0x000fc80000000f00 */
[----:B--2---:R1:W-:Y:S02]  /*1c0d0*/  STSM.16.M88.4 [R0], R8 ;  /* 0x0000000800007844 */ /* 0x0043e40000000200 */
[----:B------:R-:W-:Y:S06]  /*1c0e0*/  BAR.SYNC.DEFER_BLOCKING 0x0 ;  /* 0x0000000000007b1d */ /* 0x000fec0000010000 */
[----:B-1----:R-:W2:Y:S04]  /*1c0f0*/  LDL.LU R8, [R1+0x14] ;  /* 0x0000140001087983 */ /* 0x002ea80000300800 */
[----:B------:R-:W2:Y:S04]  /*1c100*/  LDL.LU R9, [R1+0x1c] ;  /* 0x00001c0001097983 */ /* 0x000ea80000300800 */
[----:B------:R-:W1:Y:S01]  /*1c110*/  LDS.128 R16, [R252] ;  /* 0x00000000fc107984 */ /* 0x000e620000000c00 */
[----:B------:R-:W-:Y:S06]  /*1c120*/  BAR.SYNC.DEFER_BLOCKING 0x0 ;  /* 0x0000000000007b1d */ /* 0x000fec0000010000 */
[----:B----4-:R-:W-:Y:S02]  /*1c130*/  STSM.16.M88.4 [R0], R12 ;  /* 0x0000000c00007844 */ /* 0x010fe40000000200 */
[----:B------:R-:W-:Y:S06]  /*1c140*/  BAR.SYNC.DEFER_BLOCKING 0x0 ;  /* 0x0000000000007b1d */ /* 0x000fec0000010000 */
[----:B------:R-:W3:Y:S04]  /*1c150*/  LDS.128 R12, [R252] ;  /* 0x00000000fc0c7984 */ /* 0x000ee80000000c00 */
[----:B-1----:R-:W-:Y:S04]  /*1c160*/  STL.64 [R1], R16 ;  /* 0x0000001001007387 */ /* 0x002fe80000100a00 */
[----:B------:R-:W-:Y:S01]  /*1c170*/  STL.64 [R1+0x8], R18 ;  /* 0x0000081201007387 */ /* 0x000fe20000100a00 */
[----:B------:R-:W-:Y:S06]  /*1c180*/  BAR.SYNC.DEFER_BLOCKING 0x0 ;  /* 0x0000000000007b1d */ /* 0x000fec0000010000 */
[----:B---3--:R1:W-:Y:S04]  /*1c190*/  STL.64 [R1+0x10], R12 ;  /* 0x0000100c01007387 */ /* 0x0083e80000100a00 */
[----:B------:R-:W-:Y:S04]  /*1c1a0*/  STL.64 [R1+0x18], R14 ;  /* 0x0000180e01007387 */ /* 0x000fe80000100a00 */
[----:B-1----:R-:W3:Y:S04]  /*1c1b0*/  LDL.LU R12, [R1+0x20] ;  /* 0x00002000010c7983 */ /* 0x002ee80000300800 */
[----:B------:R-:W3:Y:S01]  /*1c1c0*/  LDL.LU R13, [R1+0x28] ;  /* 0x00002800010d7983 */ /* 0x000ee20000300800 */
[----:B------:R-:W-:-:S02]  /*1c1d0*/  IMAD.MOV.U32 R10, RZ, RZ, R29 ;  /* 0x000000ffff0a7224 */ /* 0x000fc400078e001d */
[----:B------:R-:W-:-:S05]  /*1c1e0*/  IMAD.MOV.U32 R11, RZ, RZ, R31 ;  /* 0x000000ffff0b7224 */ /* 0x000fca00078e001f */
[----:B--2---:R1:W-:Y:S01]  /*1c1f0*/  STSM.16.M88.4 [R0], R8 ;  /* 0x0000000800007844 */ /* 0x0043e20000000200 */
[----:B------:R-:W-:Y:S06]  /*1c200*/  BAR.SYNC.DEFER_BLOCKING 0x0 ;  /* 0x0000000000007b1d */ /* 0x000fec0000010000 */
[----:B-1----:R-:W2:Y:S04]  /*1c210*/  LDL.LU R8, [R1+0x24] ;  /* 0x0000240001087983 */ /* 0x002ea80000300800 */
[----:B------:R-:W2:Y:S04]  /*1c220*/  LDL.LU R9, [R1+0x2c] ;  /* 0x00002c0001097983 */ /* 0x000ea80000300800 */
[----:B------:R-:W1:Y:S01]  /*1c230*/  LDS.128 R248, [R252] ;  /* 0x00000000fcf87984 */ /* 0x000e620000000c00 */
[----:B------:R-:W-:-:S02]  /*1c240*/  IMAD.MOV.U32 R14, RZ, RZ, R32 ;  /* 0x000000ffff0e7224 */ /* 0x000fc400078e0020 */
[----:B------:R-:W-:Y:S01]  /*1c250*/  IMAD.MOV.U32 R15, RZ, RZ, R34 ;  /* 0x000000ffff0f7224 */ /* 0x000fe200078e0022 */
[----:B------:R-:W-:Y:S01]  /*1c260*/  BAR.SYNC.DEFER_BLOCKING 0x0 ;  /* 0x0000000000007b1d */ /* 0x000fe20000010000 */
[----:B------:R-:W-:Y:S02]  /*1c270*/  IMAD.MOV.U32 R10, RZ, RZ, R33 ;  /* 0x000000ffff0a7224 */ /* 0x000fe400078e0021 */
[----:B------:R-:W-:-:S03]  /*1c280*/  IMAD.MOV.U32 R11, RZ, RZ, R35 ;  /* 0x000000ffff0b7224 */ /* 0x000fc600078e0023 */
[----:B-1----:R-:W-:Y:S04]  /*1c290*/  STL [R1+0x78c], R250 ;  /* 0x00078cfa01007387 */ /* 0x002fe80000100800 */
[----:B------:R-:W-:Y:S04]  /*1c2a0*/  STL [R1+0x788], R251 ;  /* 0x000788fb01007387 */ /* 0x000fe80000100800 */
[----:B---3--:R-:W-:Y:S01]  /*1c2b0*/  STSM.16.M88.4 [R0], R12 ;  /* 0x0000000c00007844 */ /* 0x008fe20000000200 */
[----:B------:R-:W-:Y:S06]  /*1c2c0*/  BAR.SYNC.DEFER_BLOCKING 0x0 ;  /* 0x0000000000007b1d */ /* 0x000fec0000010000 */
[----:B------:R-:W1:Y:S02]  /*1c2d0*/  LDS.128 R244, [R252] ;  /* 0x00000000fcf47984 */ /* 0x000e640000000c00 */
[----:B------:R-:W-:Y:S06]  /*1c2e0*/  BAR.SYNC.DEFER_BLOCKING 0x0 ;  /* 0x0000000000007b1d */ /* 0x000fec0000010000 */
[----:B--2---:R2:W-:Y:S02]  /*1c2f0*/  STSM.16.M88.4 [R0], R8 ;  /* 0x0000000800007844 */ /* 0x0045e40000000200 */
[----:B------:R-:W-:Y:S06]  /*1c300*/  BAR.SYNC.DEFER_BLOCKING 0x0 ;  /* 0x0000000000007b1d */ /* 0x000fec0000010000 */
[----:B--2---:R-:W2:Y:S04]  /*1c310*/  LDL.LU R8, [R1+0x30] ;  /* 0x0000300001087983 */ /* 0x004ea80000300800 */
[----:B------:R-:W2:Y:S04]  /*1c320*/  LDL.LU R9, [R1+0x38] ;  /* 0x0000380001097983 */ /* 0x000ea80000300800 */
[----:B------:R-:W3:Y:S04]  /*1c330*/  LDL.LU R12, [R1+0x34] ;  /* 0x00003400010c7983 */ /* 0x000ee80000300800 */
[----:B------:R-:W3:Y:S04]  /*1c340*/  LDL.LU R13, [R1+0x3c] ;  /* 0x00003c00010d7983 */ /* 0x000ee80000300800 */
[----:B------:R-:W4:Y:S01]  /*1c350*/  LDS.128 R16, [R252] ;  /* 0x00000000fc107984 */ /* 0x000f220000000c00 */
[----:B------:R-:W-:-:S02]  /*1c360*/  IMAD.MOV.U32 R10, RZ, RZ, R36 ;  /* 0x000000ffff0a7224 */ /* 0x000fc400078e0024 */
[----:B------:R-:W-:Y:S01]  /*1c370*/  IMAD.MOV.U32 R11, RZ, RZ, R38 ;  /* 0x000000ffff0b7224 */ /* 0x000fe200078e0026 */
[----:B------:R-:W-:Y:S01]  /*1c380*/  BAR.SYNC.DEFER_BLOCKING 0x0 ;  /* 0x0000000000007b1d */ /* 0x000fe20000010000 */
[----:B------:R-:W-:Y:S02]  /*1c390*/  IMAD.MOV.U32 R14, RZ, RZ, R37 ;  /* 0x000000ffff0e7224 */ /* 0x000fe400078e0025 */
[----:B------:R-:W-:-:S03]  /*1c3a0*/  IMAD.MOV.U32 R15, RZ, RZ, R39 ;  /* 0x000000ffff0f7224 */ /* 0x000fc600078e0027 */
[----:B--2---:R-:W-:Y:S02]  /*1c3b0*/  STSM.16.M88.4 [R0], R8 ;  /* 0x0000000800007844 */ /* 0x004fe40000000200 */
[----:B------:R-:W-:Y:S06]  /*1c3c0*/  BAR.SYNC.DEFER_BLOCKING 0x0 ;  /* 0x0000000000007b1d */ /* 0x000fec0000010000 */
[----:B------:R-:W2:Y:S02]  /*1c3d0*/  LDS.128 R8, [R252] ;  /* 0x00000000fc087984 */ /* 0x000ea40000000c00 */
[----:B------:R-:W-:Y:S06]  /*1c3e0*/  BAR.SYNC.DEFER_BLOCKING 0x0 ;  /* 0x0000000000007b1d */ /* 0x000fec0000010000 */
[----:B---3--:R3:W-:Y:S02]  /*1c3f0*/  STSM.16.M88.4 [R0], R12 ;  /* 0x0000000c00007844 */ /* 0x0087e40000000200 */
[----:B------:R-:W-:Y:S06]  /*1c400*/  BAR.SYNC.DEFER_BLOCKING 0x0 ;  /* 0x0000000000007b1d */ /* 0x000fec0000010000 */
[----:B---3--:R-:W3:Y:S04]  /*1c410*/  LDL.LU R12, [R1+0x40] ;  /* 0x00004000010c7983 */ /* 0x008ee80000300800 */
[----:B------:R-:W3:Y:S04]  /*1c420*/  LDL.LU R13, [R1+0x48] ;  /* 0x00004800010d7983 */ /* 0x000ee80000300800 */
[----:B------:R-:W4:Y:S04]  /*1c430*/  LDL.LU R20, [R1+0x44] ;  /* 0x0000440001147983 */ /* 0x000f280000300800 */
[----:B------:R-:W4:Y:S04]  /*1c440*/  LDL.LU R21, [R1+0x4c] ;  /* 0x00004c0001157983 */ /* 0x000f280000300800 */
[----:B------:R-:W2:Y:S01]  /*1c450*/  LDS.128 R24, [R252] ;  /* 0x00000000fc187984 */ /* 0x000ea20000000c00 */
[----:B------:R-:W-:-:S02]  /*1c460*/  IMAD.MOV.U32 R14, RZ, RZ, R40 ;  /* 0x000000ffff0e7224 */ /* 0x000fc400078e0028 */
[----:B------:R-:W-:Y:S01]  /*1c470*/  IMAD.MOV.U32 R15, RZ, RZ, R42 ;  /* 0x000000ffff0f7224 */ /* 0x000fe200078e002a */
[----:B------:R-:W-:Y:S06]  /*1c480*/  BAR.SYNC.DEFER_BLOCKING 0x0 ;  /* 0x0000000000007b1d */ /* 0x000fec0000010000 */
[----:B---3--:R-:W-:Y:S02]  /*1c490*/  STSM.16.M88.4 [R0], R12 ;  /* 0x0000000c00007844 */ /* 0x008fe40000000200 */
[----:B------:R-:W-:Y:S06]  /*1c4a0*/  BAR.SYNC.DEFER_BLOCKING 0x0 ;  /* 0x0000000000007b1d */ /* 0x000fec0000010000 */
[----:B------:R-:W3:Y:S02]  /*1c4b0*/  LDS.128 R12, [R252] ;  /* 0x00000000fc0c7984 */ /* 0x000ee40000000c00 */
[----:B------:R-:W-:Y:S06]  /*1c4c0*/  BAR.SYNC.DEFER_BLOCKING 0x0 ;  /* 0x0000000000007b1d */ /* 0x000fec0000010000 */
[----:B----4-:R4:W-:Y:S02]  /*1c4d0*/  STSM.16.M88.4 [R0], R20 ;  /* 0x0000001400007844 */ /* 0x0109e40000000200 */
[----:B------:R-:W-:Y:S06]  /*1c4e0*/  BAR.SYNC.DEFER_BLOCKING 0x0 ;  /* 0x0000000000007b1d */ /* 0x000fec0000010000 */
[----:B----4-:R-:W4:Y:S04]  /*1c4f0*/  LDL.LU R20, [R1+0x50] ;  /* 0x0000500001147983 */ /* 0x010f280000300800 */
[----:B------:R-:W4:Y:S04]  /*1c500*/  LDL.LU R21, [R1+0x58] ;  /* 0x0000580001157983 */ /* 0x000f280000300800 */
[----:B------:R-:W2:Y:S04]  /*1c510*/  LDL.LU R28, [R1+0x54] ;  /* 0x00005400011c7983 */ /* 0x000ea80000300800 */
[----:B------:R-:W2:Y:S04]  /*1c520*/  LDL.LU R29, [R1+0x5c] ;  /* 0x00005c00011d7983 */ /* 0x000ea80000300800 */
[----:B------:R-:W3:Y:S01]  /*1c530*/  LDS.128 R32, [R252] ;  /* 0x00000000fc207984 */ /* 0x000ee20000000c00 */
[----:B------:R-:W-:Y:S01]  /*1c540*/  MOV R22, R44 ;  /* 0x0000002c00167202 */ /* 0x000fe20000000f00 */
[----:B------:R-:W-:Y:S01]  /*1c550*/  IMAD.MOV.U32 R23, RZ, RZ, R46 ;  /* 0x000000ffff177224 */ /* 0x000fe200078e002e */
[----:B------:R-:W-:Y:S01]  /*1c560*/  BAR.SYNC.DEFER_BLOCKING 0x0 ;  /* 0x0000000000007b1d */ /* 0x000fe20000010000 */
[----:B------:R-:W-:-:S02]  /*1c570*/  IMAD.MOV.U32 R30, RZ, RZ, R45 ;  /* 0x000000ffff1e7224 */ /* 0x000fc400078e002d */
[----:B------:R-:W-:-:S03]  /*1c580*/  IMAD.MOV.U32 R31, RZ, RZ, R47 ;  /* 0x000000ffff1f7224 */ /* 0x000fc600078e002f */
[----:B----4-:R-:W-:Y:S02]  /*1c590*/  STSM.16.M88.4 [R0], R20 ;  /* 0x0000001400007844 */ /* 0x010fe40000000200 */
[----:B------:R-:W-:Y:S06]  /*1c5a0*/  BAR.SYNC.DEFER_BLOCKING 0x0 ;  /* 0x0000000000007b1d */ /* 0x000fec0000010000 */
[----:B------:R-:W4:Y:S02]  /*1c5b0*/  LDS.128 R20, [R252] ;  /* 0x00000000fc147984 */ /* 0x000f240000000c00 */
        /* <DEDUP_REMOVED lines=26> */
[----:B------:R-:W-:Y:S01]  /*1c760*/  BAR.SYNC.DEFER_BLOCKING 0x0 ;  /* 0x0000000000007b1d */ /* 0x000fe20000010000 */
[----:B------:R-:W-:Y:S02]  /*1c770*/  IMAD.MOV.U32 R46, RZ, RZ, R53 ;  /* 0x000000ffff2e7224 */ /* 0x000fe400078e0035 */
[----:B------:R-:W-:-:S03]  /*1c780*/  IMAD.MOV.U32 R47, RZ, RZ, R55 ;  /* 0x000000ffff2f7224 */ /* 0x000fc600078e0037 */
[----:B---3--:R-:W-:Y:S02]  /*1c790*/  STSM.16.M88.4 [R0], R36 ;  /* 0x0000002400007844 */ /* 0x008fe40000000200 */
[----:B------:R-:W-:Y:S06]  /*1c7a0*/  BAR.SYNC.DEFER_BLOCKING 0x0 ;  /* 0x0000000000007b1d */ /* 0x000fec0000010000 */
[----:B------:R-:W3:Y:S02]  /*1c7b0*/  LDS.128 R36, [R252] ;  /* 0x00000000fc247984 */ /* 0x000ee40000000c00 */
[----:B------:R-:W-:Y:S06]  /*1c7c0*/  BAR.SYNC.DEFER_BLOCKING 0x0 ;  /* 0x0000000000007b1d */ /* 0x000fec0000010000 */
[----:B----4-:R4:W-:Y:S04]  /*1c7d0*/  STSM.16.M88.4 [R0], R44 ;  /* 0x0000002c00007844 */ /* 0x0109e80000000200 */
[----:B----4-:R-:W4:Y:S04]  /*1c7e0*/  LDL.LU R44, [R1+0x80] ;  /* 0x00008000012c7983 */ /* 0x010f280000300800 */
[----:B------:R-:W4:Y:S04]  /*1c7f0*/  LDL.LU R45, [R1+0x88] ;  /* 0x00008800012d7983 */ /* 0x000f280000300800 */
[----:B------:R-:W2:Y:S04]  /*1c800*/  LDL.LU R52, [R1+0x84] ;  /* 0x0000840001347983 */ /* 0x000ea80000300800 */
[----:B------:R-:W2:Y:S01]  /*1c810*/  LDL.LU R53, [R1+0x8c] ;  /* 0x00008c0001357983 */ /* 0x000ea20000300800 */
[----:B------:R-:W-:Y:S01]  /*1c820*/  IMAD.MOV.U32 R46, RZ, RZ, R56 ;  /* 0x000000ffff2e7224 */ /* 0x000fe200078e0038 */
[----:B------:R-:W-:Y:S01]  /*1c830*/  MOV R55, R59 ;  /* 0x0000003b00377202 */ /* 0x000fe20000000f00 */
[----:B------:R-:W-:Y:S01]  /*1c840*/  IMAD.MOV.U32 R47, RZ, RZ, R58 ;  /* 0x000000ffff2f7224 */ /* 0x000fe200078e003a */
[----:B------:R-:W-:Y:S01]  /*1c850*/  BAR.SYNC.DEFER_BLOCKING 0x0 ;  /* 0x0000000000007b1d */ /* 0x000fe20000010000 */
[----:B------:R-:W-:-:S05]  /*1c860*/  IMAD.MOV.U32 R54, RZ, RZ, R57 ;  /* 0x000000ffff367224 */ /* 0x000fca00078e0039 */
[----:B------:R-:W3:Y:S02]  /*1c870*/  LDS.128 R56, [R252] ;  /* 0x00000000fc387984 */ /* 0x000ee40000000c00 */
[----:B------:R-:W-:Y:S06]  /*1c880*/  BAR.SYNC.DEFER_BLOCKING 0x0 ;  /* 0x0000000000007b1d */ /* 0x000fec0000010000 */
[----:B----4-:R-:W-:Y:S02]  /*1c890*/  STSM.16.M88.4 [R0], R44 ;  /* 0x0000002c00007844 */ /* 0x010fe40000000200 */
[----:B------:R-:W-:Y:S06]  /*1c8a0*/  BAR.SYNC.DEFER_BLOCKING 0x0 ;  /* 0x0000000000007b1d */ /* 0x000fec0000010000 */
[----:B------:R-:W4:Y:S02]  /*1c8b0*/  LDS.128 R44, [R252] ;  /* 0x00000000fc2c7984 */ /* 0x000f240000000c00 */
[----:B------:R-:W-:Y:S06]  /*1c8c0*/  BAR.SYNC.DEFER_BLOCKING 0x0 ;  /* 0x0000000000007b1d */ /* 0x000fec0000010000 */
[----:B--2---:R2:W-:Y:S04]  /*1c8d0*/  STSM.16.M88.4 [R0], R52 ;  /* 0x0000003400007844 */ /* 0x0045e80000000200 */
[----:B--2---:R-:W2:Y:S04]  /*1c8e0*/  LDL.LU R52, [R1+0x90] ;  /* 0x0000900001347983 */ /* 0x004ea80000300800 */
[----:B------:R-:W2:Y:S04]  /*1c8f0*/  LDL.LU R53, [R1+0x98] ;  /* 0x0000980001357983 */ /* 0x000ea80000300800 */
[----:B------:R-:W3:Y:S04]  /*1c900*/  LDL.LU R152, [R1+0x94] ;  /* 0x0000940001987983 */ /* 0x000ee80000300800 */
[----:B------:R-:W3:Y:S01]  /*1c910*/  LDL.LU R153, [R1+0x9c] ;  /* 0x00009c0001997983 */ /* 0x000ee20000300800 */
[----:B------:R-:W-:Y:S01]  /*1c920*/  BAR.SYNC.DEFER_BLOCKING 0x0 ;  /* 0x0000000000007b1d */ /* 0x000fe20000010000 */
[----:B------:R-:W-:-:S02]  /*1c930*/  IMAD.MOV.U32 R54, RZ, RZ, R60 ;  /* 0x000000ffff367224 */ /* 0x000fc400078e003c */
[----:B------:R-:W-:-:S03]  /*1c940*/  IMAD.MOV.U32 R55, RZ, RZ, R62 ;  /* 0x000000ffff377224 */ /* 0x000fc600078e003e */
[----:B------:R-:W4:Y:S02]  /*1c950*/  LDS.128 R60, [R252] ;  /* 0x00000000fc3c7984 */ /* 0x000f240000000c00 */
[----:B------:R-:W-:Y:S06]  /*1c960*/  BAR.SYNC.DEFER_BLOCKING 0x0 ;  /* 0x0000000000007b1d */ /* 0x000fec0000010000 */
[----:B--2---:R-:W-:Y:S02]  /*1c970*/  STSM.16.M88.4 [R0], R52 ;  /* 0x0000003400007844 */ /* 0x004fe40000000200 */
[----:B------:R-:W-:Y:S06]  /*1c980*/  BAR.SYNC.DEFER_BLOCKING 0x0 ;  /* 0x0000000000007b1d */ /* 0x000fec0000010000 */
[----:B------:R-:W2:Y:S02]  /*1c990*/  LDS.128 R52, [R252] ;  /* 0x00000000fc347984 */ /* 0x000ea40000000c00 */
[----:B------:R-:W-:Y:S06]  /*1c9a0*/  BAR.SYNC.DEFER_BLOCKING 0x0 ;  /* 0x0000000000007b1d */ /* 0x000fec0000010000 */
[----:B---3--:R3:W-:Y:S04]  /*1c9b0*/  STSM.16.M88.4 [R0], R152 ;  /* 0x0000009800007844 */ /* 0x0087e80000000200 */
[----:B---3--:R-:W3:Y:S04]  /*1c9c0*/  LDL.LU R152, [R1+0xa0] ;  /* 0x0000a00001987983 */ /* 0x008ee80000300800 */
[----:B------:R-:W3:Y:S04]  /*1c9d0*/  LDL.LU R153, [R1+0xa8] ;  /* 0x0000a80001997983 */ /* 0x000ee80000300800 */
[----:B------:R-:W4:Y:S04]  /*1c9e0*/  LDL.LU R156, [R1+0xa4] ;  /* 0x0000a400019c7983 */ /* 0x000f280000300800 */
[----:B------:R-:W4:Y:S01]  /*1c9f0*/  LDL.LU R157, [R1+0xac] ;  /* 0x0000ac00019d7983 */ /* 0x000f220000300800 */
[----:B------:R-:W-:Y:S01]  /*1ca00*/  BAR.SYNC.DEFER_BLOCKING 0x0 ;  /* 0x0000000000007b1d */ /* 0x000fe20000010000 */
[----:B------:R-:W-:-:S02]  /*1ca10*/  IMAD.MOV.U32 R154, RZ, RZ, R64 ;  /* 0x000000ffff9a7224 */ /* 0x000fc400078e0040 */
[----:B------:R-:W-:-:S03]  /*1ca20*/  IMAD.MOV.U32 R155, RZ, RZ, R66 ;  /* 0x000000ffff9b7224 */ /* 0x000fc600078e0042 */
[----:B------:R-:W2:Y:S02]  /*1ca30*/  LDS.128 R64, [R252] ;  /* 0x00000000fc407984 */ /* 0x000ea40000000c00 */
[----:B------:R-:W-:Y:S06]  /*1ca40*/  BAR.SYNC.DEFER_BLOCKING 0x0 ;  /* 0x0000000000007b1d */ /* 0x000fec0000010000 */
        /* <DEDUP_REMOVED lines=9> */
[----:B------:R-:W-:Y:S01]  /*1cae0*/  BAR.SYNC.DEFER_BLOCKING 0x0 ;  /* 0x0000000000007b1d */ /* 0x000fe20000010000 */
[----:B------:R-:W-:-:S02]  /*1caf0*/  IMAD.MOV.U32 R158, RZ, RZ, R68 ;  /* 0x000000ffff9e7224 */ /* 0x000fc400078e0044 */
[----:B------:R-:W-:-:S03]  /*1cb00*/  IMAD.MOV.U32 R159, RZ, RZ, R70 ;  /* 0x000000ffff9f7224 */ /* 0x000fc600078e0046 */
        /* <DEDUP_REMOVED lines=68> */
[----:B------:R-:W-:Y:S01]  /*1cf50*/  IMAD.MOV.U32 R178, RZ, RZ, R88 ;  /* 0x000000ffffb27224 */ /* 0x000fe200078e0058 */
[----:B------:R-:W-:-:S04]  /*1cf60*/  MOV R179, R90 ;  /* 0x0000005a00b37202 */ /* 0x000fc80000000f00 */
        /* <DEDUP_REMOVED lines=54> */
[----:B------:R-:W-:Y:S01]  /*1d2d0*/  MOV R194, R104 ;  /* 0x0000006800c27202 */ /* 0x000fe20000000f00 */
[----:B------:R-:W-:-:S04]  /*1d2e0*/  IMAD.MOV.U32 R195, RZ, RZ, R106 ;  /* 0x000000ffffc37224 */ /* 0x000fc800078e006a */
        /* <DEDUP_REMOVED lines=95> */
[----:B------:R-:W-:-:S02]  /*1d8e0*/  IMAD.MOV.U32 R222, RZ, RZ, R132 ;  /* 0x000000ffffde7224 */ /* 0x000fc400078e0084 */
[----:B------:R-:W-:Y:S01]  /*1d8f0*/  IMAD.MOV.U32 R223, RZ, RZ, R134 ;  /* 0x000000ffffdf7224 */ /* 0x000fe200078e0086 */
[----:B------:R-:W-:Y:S01]  /*1d900*/  BAR.SYNC.DEFER_BLOCKING 0x0 ;  /* 0x0000000000007b1d */ /* 0x000fe20000010000 */
[----:B------:R-:W-:-:S05]  /*1d910*/  IMAD.MOV.U32 R227, RZ, RZ, R135 ;  /* 0x000000ffffe37224 */ /* 0x000fca00078e0087 */
        /* <DEDUP_REMOVED lines=11> */
[----:B------:R-:W-:-:S02]  /*1d9d0*/  IMAD.MOV.U32 R226, RZ, RZ, R136 ;  /* 0x000000ffffe27224 */ /* 0x000fc400078e0088 */
[----:B------:R-:W-:Y:S01]  /*1d9e0*/  IMAD.MOV.U32 R227, RZ, RZ, R138 ;  /* 0x000000ffffe37224 */ /* 0x000fe200078e008a */
[----:B------:R-:W-:Y:S01]  /*1d9f0*/  BAR.SYNC.DEFER_BLOCKING 0x0 ;  /* 0x0000000000007b1d */ /* 0x000fe20000010000 */
[----:B------:R-:W-:Y:S02]  /*1da00*/  IMAD.MOV.U32 R230, RZ, RZ, R137 ;  /* 0x000000ffffe67224 */ /* 0x000fe400078e0089 */
        /* <DEDUP_REMOVED lines=12> */
[----:B------:R-:W-:-:S02]  /*1dad0*/  IMAD.MOV.U32 R230, RZ, RZ, R140 ;  /* 0x000000ffffe67224 */ /* 0x000fc400078e008c */
[----:B------:R-:W-:Y:S01]  /*1dae0*/  IMAD.MOV.U32 R231, RZ, RZ, R142 ;  /* 0x000000ffffe77224 */ /* 0x000fe200078e008e */
[----:B------:R-:W-:Y:S01]  /*1daf0*/  BAR.SYNC.DEFER_BLOCKING 0x0 ;  /* 0x0000000000007b1d */ /* 0x000fe20000010000 */
[----:B------:R-:W-:Y:S02]  /*1db00*/  IMAD.MOV.U32 R234, RZ, RZ, R141 ;  /* 0x000000ffffea7224 */ /* 0x000fe400078e008d */
        /* <DEDUP_REMOVED lines=15> */
[----:B------:R-:W-:Y:S02]  /*1dc00*/  IMAD.MOV.U32 R238, RZ, RZ, R145 ;  /* 0x000000ffffee7224 */ /* 0x000fe400078e0091 */
[----:B------:R-:W-:-:S03]  /*1dc10*/  IMAD.MOV.U32 R239, RZ, RZ, R147 ;  /* 0x000000ffffef7224 */ /* 0x000fc600078e0093 */
[----:B------:R-:W4:Y:S02]  /*1dc20*/  LDS.128 R144, [R252] ;  /* 0x00000000fc907984 */ /* 0x000f240000000c00 */
[----:B------:R-:W-:Y:S06]  /*1dc30*/  BAR.SYNC.DEFER_BLOCKING 0x0 ;  /* 0x0000000000007b1d */ /* 0x000fec0000010000 */
[----:B--2---:R-:W-:Y:S02]  /*1dc40*/  STSM.16.M88.4 [R0], R232 ;  /* 0x000000e800007844 */ /* 0x004fe40000000200 */
[----:B------:R-:W-:Y:S06]  /*1dc50*/  BAR.SYNC.DEFER_BLOCKING 0x0 ;  /* 0x0000000000007b1d */ /* 0x000fec0000010000 */
[----:B------:R-:W2:Y:S02]  /*1dc60*/  LDS.128 R232, [R252] ;  /* 0x00000000fce87984 */ /* 0x000ea40000000c00 */
[----:B------:R-:W-:Y:S06]  /*1dc70*/  BAR.SYNC.DEFER_BLOCKING 0x0 ;  /* 0x0000000000007b1d */ /* 0x000fec0000010000 */
[----:B---3--:R3:W-:Y:S02]  /*1dc80*/  STSM.16.M88.4 [R0], R236 ;  /* 0x000000ec00007844 */ /* 0x0087e40000000200 */
[----:B------:R-:W-:Y:S06]  /*1dc90*/  BAR.SYNC.DEFER_BLOCKING 0x0 ;  /* 0x0000000000007b1d */ /* 0x000fec0000010000 */
[----:B---3--:R-:W3:Y:S04]  /*1dca0*/  LDL.LU R236, [R1+0x1f0] ;  /* 0x0001f00001ec7983 */ /* 0x008ee80000300800 */
[----:B------:R-:W4:Y:S04]  /*1dcb0*/  LDL.LU R250, [R1] ;  /* 0x0000000001fa7983 */ /* 0x000f280000300800 */
[----:B------:R-:W3:Y:S04]  /*1dcc0*/  LDL.LU R237, [R1+0x1f8] ;  /* 0x0001f80001ed7983 */ /* 0x000ee80000300800 */
[----:B------:R-:W2:Y:S01]  /*1dcd0*/  LDS.128 R240, [R252] ;  /* 0x00000000fcf07984 */ /* 0x000ea20000000c00 */
[----:B------:R-:W-:Y:S01]  /*1dce0*/  IMAD.MOV.U32 R238, RZ, RZ, R148 ;  /* 0x000000ffffee7224 */ /* 0x000fe200078e0094 */
[----:B------:R-:W-:Y:S01]  /*1dcf0*/  MOV R239, R150 ;  /* 0x0000009600ef7202 */ /* 0x000fe20000000f00 */
[----:B------:R-:W-:Y:S06]  /*1dd00*/  BAR.SYNC.DEFER_BLOCKING 0x0 ;  /* 0x0000000000007b1d */ /* 0x000fec0000010000 */
[----:B---3--:R3:W-:Y:S04]  /*1dd10*/  STSM.16.M88.4 [R0], R236 ;  /* 0x000000ec00007844 */ /* 0x0087e80000000200 */
[----:B---3--:R-:W3:Y:S04]  /*1dd20*/  LDL.LU R236, [R1+0x1f4] ;  /* 0x0001f40001ec7983 */ /* 0x008ee80000300800 */
[----:B------:R-:W3:Y:S01]  /*1dd30*/  LDL.LU R237, [R1+0x1fc] ;  /* 0x0001fc0001ed7983 */ /* 0x000ee20000300800 */
[----:B------:R-:W-:-:S02]  /*1dd40*/  IMAD.MOV.U32 R238, RZ, RZ, R149 ;  /* 0x000000ffffee7224 */ /* 0x000fc400078e0095 */
[----:B------:R-:W-:Y:S01]  /*1dd50*/  IMAD.MOV.U32 R239, RZ, RZ, R151 ;  /* 0x000000ffffef7224 */ /* 0x000fe200078e0097 */
[----:B------:R-:W-:Y:S06]  /*1dd60*/  BAR.SYNC.DEFER_BLOCKING 0x0 ;  /* 0x0000000000007b1d */ /* 0x000fec0000010000 */
[----:B------:R-:W2:Y:S04]  /*1dd70*/  LDL.LU R251, [R1+0x8] ;  /* 0x0000080001fb7983 */ /* 0x000ea80000300800 */
[----:B------:R-:W1:Y:S01]  /*1dd80*/  LDS.128 R148, [R252] ;  /* 0x00000000fc947984 */ /* 0x000e620000000c00 */
[----:B------:R-:W-:Y:S01]  /*1dd90*/  BAR.SYNC.DEFER_BLOCKING 0x0 ;  /* 0x0000000000007b1d */ /* 0x000fe20000010000 */
[----:B------:R-:W-:-:S05]  /*1dda0*/  VIADD R2, R6, 0x1 ;  /* 0x0000000106027836 */ /* 0x000fca0000000000 */
[----:B---3--:R3:W-:Y:S04]  /*1ddb0*/  STSM.16.M88.4 [R0], R236 ;  /* 0x000000ec00007844 */ /* 0x0087e80000000200 */
[----:B---3--:R-:W3:Y:S01]  /*1ddc0*/  LDL.LU R0, [R1+0x200] ;  /* 0x0002000001007983 */ /* 0x008ee20000300800 */
[----:B------:R-:W-:Y:S01]  /*1ddd0*/  VIADD R3, R6, 0x2 ;  /* 0x0000000206037836 */ /* 0x000fe20000000000 */
[----:B------:R-:W-:Y:S01]  /*1dde0*/  BAR.SYNC.DEFER_BLOCKING 0x0 ;  /* 0x0000000000007b1d */ /* 0x000fe20000010000 */
[----:B------:R-:W-:Y:S01]  /*1ddf0*/  ISETP.LT.AND P4, PT, R2, UR4, !P0 ;  /* 0x0000000402007c0c */ /* 0x000fe2000c781270 */
[C---:B------:R-:W-:Y:S02]  /*1de00*/  VIADD R2, R6.reuse, 0x3 ;  /* 0x0000000306027836 */ /* 0x040fe40000000000 */
[----:B------:R-:W-:Y:S01]  /*1de10*/  ISETP.LT.AND P3, PT, R3, UR5, !P0 ;  /* 0x0000000503007c0c */ /* 0x000fe2000c761270 */
[----:B------:R-:W-:Y:S01]  /*1de20*/  VIADD R3, R6, 0x4 ;  /* 0x0000000406037836 */ /* 0x000fe20000000000 */
[----:B------:R-:W-:Y:S01]  /*1de30*/  ULDC UR4, c[0x0][0x22c] ;  /* 0x00008b0000047ab9 */ /* 0x000fe20000000800 */
[----:B------:R-:W-:Y:S01]  /*1de40*/  ULDC UR5, c[0x0][0x22c] ;  /* 0x00008b0000057ab9 */ /* 0x000fe20000000800 */
[----:B------:R-:W-:Y:S01]  /*1de50*/  ISETP.LT.AND P2, PT, R2, UR4, !P0 ;  /* 0x0000000402007c0c */ /* 0x000fe2000c741270 */
[----:B------:R-:W-:Y:S01]  /*1de60*/  ULDC UR4, c[0x0][0x244] ;  /* 0x0000910000047ab9 */ /* 0x000fe20000000800 */
[----:B------:R-:W-:Y:S01]  /*1de70*/  ISETP.LT.AND P1, PT, R3, UR5, !P0 ;  /* 0x0000000503007c0c */ /* 0x000fe2000c721270 */
[----:B------:R-:W-:Y:S01]  /*1de80*/  IMAD R3, R5, UR4, RZ ;  /* 0x0000000405037c24 */ /* 0x000fe2000f8e02ff */
[----:B------:R-:W-:Y:S01]  /*1de90*/  ULDC UR5, c[0x0][0x248] ;  /* 0x0000920000057ab9 */ /* 0x000fe20000000800 */
[----:B------:R-:W2:Y:S01]  /*1dea0*/  LDL.LU R238, [R1+0x4] ;  /* 0x0000040001ee7983 */ /* 0x000ea20000300800 */
[----:B------:R-:W-:Y:S01]  /*1deb0*/  IMAD R5, R6, UR5, RZ ;  /* 0x0000000506057c24 */ /* 0x000fe2000f8e02ff */
[----:B------:R-:W-:Y:S01]  /*1dec0*/  ULDC UR4, c[0x0][0x22c] ;  /* 0x00008b0000047ab9 */ /* 0x000fe20000000800 */
[----:B------:R-:W-:Y:S01]  /*1ded0*/  LEA R2, P6, R3, UR6, 0x2 ;  /* 0x0000000603027c11 */ /* 0x000fe2000f8c10ff */
[----:B------:R-:W2:Y:S01]  /*1dee0*/  LDL.LU R239, [R1+0xc] ;  /* 0x00000c0001ef7983 */ /* 0x000ea20000300800 */
[----:B------:R-:W-:Y:S01]  /*1def0*/  VIADD R7, R5, UR5 ;  /* 0x0000000505077c36 */ /* 0x000fe20008000000 */
[----:B------:R-:W-:Y:S01]  /*1df00*/  ULDC UR6, c[0x0][0x248] ;  /* 0x0000920000067ab9 */ /* 0x000fe20000000800 */
[----:B------:R-:W-:Y:S01]  /*1df10*/  LEA.HI.X.SX32 R3, R3, UR7, 0x2, P6 ;  /* 0x0000000703037c11 */ /* 0x000fe2000b0f16ff */
[----:B------:R-:W-:Y:S01]  /*1df20*/  ULDC UR7, c[0x0][0x22c] ;  /* 0x00008b0000077ab9 */ /* 0x000fe20000000800 */
[----:B------:R-:W-:-:S04]  /*1df30*/  LEA R4, P6, R5, R2, 0x2 ;  /* 0x0000000205047211 */ /* 0x000fc800078c10ff */
[----:B------:R-:W-:Y:S02]  /*1df40*/  LEA.HI.X.SX32 R5, R5, R3, 0x2, P6 ;  /* 0x0000000305057211 */ /* 0x000fe400030f16ff */
[----:B------:R-:W-:-:S04]  /*1df50*/  LEA R236, P6, R7, R2, 0x2 ;  /* 0x0000000207ec7211 */ /* 0x000fc800078c10ff */
[C---:B------:R-:W-:Y:S01]  /*1df60*/  LEA.HI.X.SX32 R237, R7.reuse, R3, 0x2, P6 ;  /* 0x0000000307ed7211 */ /* 0x040fe200030f16ff */
[----:B---3--:R-:W-:Y:S04]  /*1df70*/  @P5 STG.E desc[UR16][R4.64], R0 ;  /* 0x0000000004005986 */ /* 0x008fe8000c101910 */
[----:B----4-:R3:W-:Y:S04]  /*1df80*/  @P4 STG.E desc[UR16][R236.64], R250 ;  /* 0x000000faec004986 */ /* 0x0107e8000c101910 */
[----:B---3--:R-:W3:Y:S04]  /*1df90*/  LDL.LU R250, [R1+0x78c] ;  /* 0x00078c0001fa7983 */ /* 0x008ee80000300800 */
[----:B------:R-:W4:Y:S01]  /*1dfa0*/  LDL.LU R237, [R1+0x204] ;  /* 0x0002040001ed7983 */ /* 0x000f220000300800 */
[----:B------:R-:W-:-:S02]  /*1dfb0*/  VIADD R0, R7, UR5 ;  /* 0x0000000507007c36 */ /* 0x000fc40008000000 */
[----:B------:R-:W-:-:S03]  /*1dfc0*/  VIADD R5, R6, 0x5 ;  /* 0x0000000506057836 */ /* 0x000fc60000000000 */
[----:B------:R-:W-:Y:S02]  /*1dfd0*/  LEA R4, P6, R0, R2, 0x2 ;  /* 0x0000000200047211 */ /* 0x000fe400078c10ff */
[----:B------:R-:W-:Y:S01]  /*1dfe0*/  ISETP.LT.AND P5, PT, R5, UR4, !P0 ;  /* 0x0000000405007c0c */ /* 0x000fe2000c7a1270 */
[----:B------:R-:W-:Y:S01]  /*1dff0*/  VIADD R7, R6, 0x6 ;  /* 0x0000000606077836 */ /* 0x000fe20000000000 */
[C---:B------:R-:W-:Y:S01]  /*1e000*/  LEA.HI.X.SX32 R5, R0.reuse, R3, 0x2, P6 ;  /* 0x0000000300057211 */ /* 0x040fe200030f16ff */
[----:B------:R-:W-:Y:S01]  /*1e010*/  VIADD R0, R0, UR5 ;  /* 0x0000000500007c36 */ /* 0x000fe20008000000 */
[----:B------:R-:W-:-:S03]  /*1e020*/  ULDC UR4, c[0x0][0x22c] ;  /* 0x00008b0000047ab9 */ /* 0x000fc60000000800 */
[----:B----4-:R4:W-:Y:S01]  /*1e030*/  @P3 STG.E desc[UR16][R4.64], R237 ;  /* 0x000000ed04003986 */ /* 0x0109e2000c101910 */
[----:B------:R-:W-:-:S04]  /*1e040*/  LEA R236, P3, R0, R2, 0x2 ;  /* 0x0000000200ec7211 */ /* 0x000fc800078610ff */
[----:B----4-:R-:W-:-:S05]  /*1e050*/  LEA.HI.X.SX32 R237, R0, R3, 0x2, P3 ;  /* 0x0000000300ed7211 */ /* 0x010fca00018f16ff */
[----:B--2---:R2:W-:Y:S04]  /*1e060*/  @P2 STG.E desc[UR16][R236.64], R238 ;  /* 0x000000eeec002986 */ /* 0x0045e8000c101910 */
[----:B--2---:R-:W2:Y:S01]  /*1e070*/  LDL.LU R237, [R1+0x208] ;  /* 0x0002080001ed7983 */ /* 0x004ea20000300800 */
[----:B------:R-:W-:Y:S01]  /*1e080*/  VIADD R4, R6, 0x7 ;  /* 0x0000000706047836 */ /* 0x000fe20000000000 */
[----:B------:R-:W-:Y:S01]  /*1e090*/  ISETP.LT.AND P4, PT, R7, UR4, !P0 ;  /* 0x0000000407007c0c */ /* 0x000fe2000c781270 */
[----:B------:R-:W-:Y:S01]  /*1e0a0*/  VIADD R5, R0, UR5 ;  /* 0x0000000500057c36 */ /* 0x000fe20008000000 */
[----:B------:R-:W-:Y:S01]  /*1e0b0*/  ULDC UR4, c[0x0][0x22c] ;  /* 0x00008b0000047ab9 */ /* 0x000fe20000000800 */
[----:B------:R-:W-:Y:S01]  /*1e0c0*/  VIADD R0, R6, 0x8 ;  /* 0x0000000806007836 */ /* 0x000fe20000000000 */
[----:B------:R-:W-:Y:S01]  /*1e0d0*/  ISETP.LT.AND P3, PT, R4, UR4, !P0 ;  /* 0x0000000404007c0c */ /* 0x000fe2000c761270 */
[----:B------:R-:W-:Y:S01]  /*1e0e0*/  ULDC UR4, c[0x0][0x22c] ;  /* 0x00008b0000047ab9 */ /* 0x000fe20000000800 */
[----:B------:R-:W-:-:S02]  /*1e0f0*/  LEA R4, P6, R5, R2, 0x2 ;  /* 0x0000000205047211 */ /* 0x000fc400078c10ff */
[----:B------:R-:W-:Y:S01]  /*1e100*/  ISETP.LT.AND P2, PT, R0, UR4, !P0 ;  /* 0x0000000400007c0c */ /* 0x000fe2000c741270 */
[C---:B------:R-:W-:Y:S01]  /*1e110*/  VIADD R0, R5.reuse, UR5 ;  /* 0x0000000505007c36 */ /* 0x040fe20008000000 */
[----:B------:R-:W-:Y:S01]  /*1e120*/  LEA.HI.X.SX32 R5, R5, R3, 0x2, P6 ;  /* 0x0000000305057211 */ /* 0x000fe200030f16ff */
[----:B------:R-:W-:Y:S01]  /*1e130*/  VIADD R7, R6, 0x9 ;  /* 0x0000000906077836 */ /* 0x000fe20000000000 */
[----:B------:R-:W-:Y:S01]  /*1e140*/  ULDC UR4, c[0x0][0x22c] ;  /* 0x00008b0000047ab9 */ /* 0x000fe20000000800 */
[C---:B------:R-:W-:Y:S01]  /*1e150*/  VIADD R238, R0.reuse, UR5 ;  /* 0x0000000500ee7c36 */ /* 0x040fe20008000000 */
[----:B------:R-:W-:Y:S01]  /*1e160*/  LEA R236, P6, R0, R2, 0x2 ;  /* 0x0000000200ec7211 */ /* 0x000fe200078c10ff */
[----:B--2---:R2:W-:Y:S01]  /*1e170*/  @P1 STG.E desc[UR16][R4.64], R237 ;  /* 0x000000ed04001986 */ /* 0x0045e2000c101910 */
[----:B------:R-:W-:Y:S01]  /*1e180*/  ISETP.LT.AND P1, PT, R7, UR4, !P0 ;  /* 0x0000000407007c0c */ /* 0x000fe2000c721270 */
[----:B------:R-:W-:Y:S01]  /*1e190*/  ULDC UR4, c[0x0][0x22c] ;  /* 0x00008b0000047ab9 */ /* 0x000fe20000000800 */
[----:B------:R-:W-:-:S02]  /*1e1a0*/  IADD3 R7, R238, UR5, RZ ;  /* 0x00000005ee077c10 */ /* 0x000fc4000fffe0ff */
[----:B--2---:R-:W-:Y:S02]  /*1e1b0*/  LEA.HI.X.SX32 R237, R0, R3, 0x2, P6 ;  /* 0x0000000300ed7211 */ /* 0x004fe400030f16ff */
[----:B------:R-:W-:-:S04]  /*1e1c0*/  LEA R4, P6, R238, R2, 0x2 ;  /* 0x00000002ee047211 */ /* 0x000fc800078c10ff */
[-C--:B------:R-:W-:Y:S02]  /*1e1d0*/  LEA.HI.X.SX32 R5, R238, R3.reuse, 0x2, P6 ;  /* 0x00000003ee057211 */ /* 0x080fe400030f16ff */
[----:B------:R-:W2:Y:S04]  /*1e1e0*/  LDL.LU R238, [R1+0x20c] ;  /* 0x00020c0001ee7983 */ /* 0x000ea80000300800 */
[----:B------:R4:W-:Y:S02]  /*1e1f0*/  @P5 STG.E desc[UR16][R236.64], R251 ;  /* 0x000000fbec005986 */ /* 0x0009e4000c101910 */
[C---:B----4-:R-:W-:Y:S02]  /*1e200*/  LEA R236, P6, R7.reuse, R2, 0x2 ;  /* 0x0000000207ec7211 */ /* 0x050fe400078c10ff */
[----:B------:R-:W4:Y:S02]  /*1e210*/  LDL.LU R251, [R1+0x788] ;  /* 0x0007880001fb7983 */ /* 0x000f240000300800 */
[----:B------:R-:W-:-:S02]  /*1e220*/  LEA.HI.X.SX32 R237, R7, R3, 0x2, P6 ;  /* 0x0000000307ed7211 */ /* 0x000fc400030f16ff */
[----:B--2---:R2:W-:Y:S04]  /*1e230*/  @P4 STG.E desc[UR16][R4.64], R238 ;  /* 0x000000ee04004986 */ /* 0x0045e8000c101910 */
[----:B------:R1:W-:Y:S04]  /*1e240*/  @P3 STG.E desc[UR16][R236.64], R239 ;  /* 0x000000efec003986 */ /* 0x0003e8000c101910 */
[----:B--2---:R-:W2:Y:S04]  /*1e250*/  LDL.LU R238, [R1+0x14] ;  /* 0x0000140001ee7983 */ /* 0x004ea80000300800 */
[----:B-1----:R-:W3:Y:S01]  /*1e260*/  LDL.LU R237, [R1+0x10] ;  /* 0x0000100001ed7983 */ /* 0x002ee20000300800 */
[----:B------:R-:W-:-:S02]  /*1e270*/  VIADD R0, R6, 0xa ;  /* 0x0000000a06007836 */ /* 0x000fc40000000000 */
[----:B------:R-:W-:Y:S01]  /*1e280*/  VIADD R5, R6, 0xb ;  /* 0x0000000b06057836 */ /* 0x000fe20000000000 */
[----:B------:R-:W4:Y:S02]  /*1e290*/  LDL.LU R239, [R1+0x1c] ;  /* 0x00001c0001ef7983 */ /* 0x000f240000300800 */
[----:B------:R-:W-:Y:S01]  /*1e2a0*/  ISETP.LT.AND P5, PT, R0, UR4, !P0 ;  /* 0x0000000400007c0c */ /* 0x000fe2000c7a1270 */
[----:B------:R-:W-:Y:S01]  /*1e2b0*/  VIADD R0, R7, UR5 ;  /* 0x0000000507007c36 */ /* 0x000fe20008000000 */
[----:B------:R-:W-:-:S04]  /*1e2c0*/  ULDC UR4, c[0x0][0x22c] ;  /* 0x00008b0000047ab9 */ /* 0x000fc80000000800 */
[----:B------:R-:W-:Y:S02]  /*1e2d0*/  LEA R4, P6, R0, R2, 0x2 ;  /* 0x0000000200047211 */ /* 0x000fe400078c10ff */
[----:B------:R-:W-:Y:S01]  /*1e2e0*/  ISETP.LT.AND P4, PT, R5, UR4, !P0 ;  /* 0x0000000405007c0c */ /* 0x000fe2000c781270 */
[----:B------:R-:W-:Y:S01]  /*1e2f0*/  VIADD R7, R6, 0xc ;  /* 0x0000000c06077836 */ /* 0x000fe20000000000 */
[C---:B------:R-:W-:Y:S01]  /*1e300*/  LEA.HI.X.SX32 R5, R0.reuse, R3, 0x2, P6 ;  /* 0x0000000300057211 */ /* 0x040fe200030f16ff */
[----:B------:R-:W-:Y:S01]  /*1e310*/  VIADD R0, R0, UR5 ;  /* 0x0000000500007c36 */ /* 0x000fe20008000000 */
[----:B------:R-:W-:-:S03]  /*1e320*/  ULDC UR4, c[0x0][0x22c] ;  /* 0x00008b0000047ab9 */ /* 0x000fc60000000800 */
[----:B---3--:R1:W-:Y:S01]  /*1e330*/  @P2 STG.E desc[UR16][R4.64], R237 ;  /* 0x000000ed04002986 */ /* 0x0083e2000c101910 */
[----:B------:R-:W-:-:S04]  /*1e340*/  LEA R236, P2, R0, R2, 0x2 ;  /* 0x0000000200ec7211 */ /* 0x000fc800078410ff */
[----:B-1----:R-:W-:-:S05]  /*1e350*/  LEA.HI.X.SX32 R237, R0, R3, 0x2, P2 ;  /* 0x0000000300ed7211 */ /* 0x002fca00010f16ff */
[----:B------:R1:W-:Y:S04]  /*1e360*/  @P1 STG.E desc[UR16][R236.64], R248 ;  /* 0x000000f8ec001986 */ /* 0x0003e8000c101910 */
[----:B-1----:R-:W3:Y:S01]  /*1e370*/  LDL.LU R248, [R1+0x18] ;  /* 0x0000180001f87983 */ /* 0x002ee20000300800 */
[----:B------:R-:W-:Y:S01]  /*1e380*/  ISETP.LT.AND P3, PT, R7, UR4, !P0 ;  /* 0x0000000407007c0c */ /* 0x000fe2000c761270 */
[----:B------:R-:W-:Y:S01]  /*1e390*/  VIADD R5, R0, UR5 ;  /* 0x0000000500057c36 */ /* 0x000fe20008000000 */
[----:B------:R-:W-:Y:S01]  /*1e3a0*/  ULDC UR4, c[0x0][0x22c] ;  /* 0x00008b0000047ab9 */ /* 0x000fe20000000800 */
[----:B------:R-:W-:-:S03]  /*1e3b0*/  VIADD R7, R6, 0xd ;  /* 0x0000000d06077836 */ /* 0x000fc60000000000 */
[-C--:B------:R-:W-:Y:S01]  /*1e3c0*/  LEA R4, P6, R5, R2.reuse, 0x2 ;  /* 0x0000000205047211 */ /* 0x080fe200078c10ff */
[C---:B------:R-:W-:Y:S01]  /*1e3d0*/  VIADD R0, R6.reuse, 0xe ;  /* 0x0000000e06007836 */ /* 0x040fe20000000000 */
[----:B------:R-:W-:Y:S01]  /*1e3e0*/  ISETP.LT.AND P2, PT, R7, UR4, !P0 ;  /* 0x0000000407007c0c */ /* 0x000fe2000c741270 */
[C---:B------:R-:W-:Y:S01]  /*1e3f0*/  VIADD R7, R5.reuse, UR5 ;  /* 0x0000000505077c36 */ /* 0x040fe20008000000 */
[-C--:B------:R-:W-:Y:S01]  /*1e400*/  LEA.HI.X.SX32 R5, R5, R3.reuse, 0x2, P6 ;  /* 0x0000000305057211 */ /* 0x080fe200030f16ff */
[----:B------:R-:W-:Y:S01]  /*1e410*/  ULDC UR4, c[0x0][0x22c] ;  /* 0x00008b0000047ab9 */ /* 0x000fe20000000800 */
[----:B------:R-:W-:Y:S01]  /*1e420*/  VIADD R237, R6, 0xf ;  /* 0x0000000f06ed7836 */ /* 0x000fe20000000000 */
[----:B------:R-:W-:Y:S01]  /*1e430*/  ISETP.LT.AND P1, PT, R0, UR4, !P0 ;  /* 0x0000000400007c0c */ /* 0x000fe2000c721270 */
[----:B------:R-:W-:Y:S01]  /*1e440*/  ULDC UR4, c[0x0][0x22c] ;  /* 0x00008b0000047ab9 */ /* 0x000fe20000000800 */
[C---:B------:R-:W-:Y:S01]  /*1e450*/  LEA R236, P6, R7.reuse, R2, 0x2 ;  /* 0x0000000207ec7211 */ /* 0x040fe200078c10ff */
[----:B------:R-:W-:Y:S01]  /*1e460*/  VIADD R0, R7, UR5 ;  /* 0x0000000507007c36 */ /* 0x000fe20008000000 */
[----:B--2---:R1:W-:Y:S01]  /*1e470*/  @P5 STG.E desc[UR16][R4.64], R238 ;  /* 0x000000ee04005986 */ /* 0x0043e2000c101910 */
[----:B------:R-:W-:Y:S01]  /*1e480*/  ISETP.LT.AND P5, PT, R237, UR4, !P0 ;  /* 0x00000004ed007c0c */ /* 0x000fe2000c7a1270 */
[----:B------:R-:W-:Y:S01]  /*1e490*/  ULDC UR4, c[0x0][0x22c] ;  /* 0x00008b0000047ab9 */ /* 0x000fe20000000800 */
[----:B------:R-:W-:Y:S01]  /*1e4a0*/  LEA.HI.X.SX32 R237, R7, R3, 0x2, P6 ;  /* 0x0000000307ed7211 */ /* 0x000fe200030f16ff */
[----:B------:R-:W-:-:S04]  /*1e4b0*/  VIADD R7, R0, UR5 ;  /* 0x0000000500077c36 */ /* 0x000fc80008000000 */
[----:B------:R2:W-:Y:S01]  /*1e4c0*/  @P4 STG.E desc[UR16][R236.64], R249 ;  /* 0x000000f9ec004986 */ /* 0x0005e2000c101910 */
[----:B-1----:R-:W-:Y:S01]  /*1e4d0*/  VIADD R238, R6, 0x10 ;  /* 0x0000001006ee7836 */ /* 0x002fe20000000000 */
[----:B------:R-:W-:-:S04]  /*1e4e0*/  LEA R4, P6, R0, R2, 0x2 ;  /* 0x0000000200047211 */ /* 0x000fc800078c10ff */
[-C--:B------:R-:W-:Y:S02]  /*1e4f0*/  LEA.HI.X.SX32 R5, R0, R3.reuse, 0x2, P6 ;  /* 0x0000000300057211 */ /* 0x080fe400030f16ff */
[----:B------:R-:W-:Y:S01]  /*1e500*/  ISETP.LT.AND P4, PT, R238, UR4, !P0 ;  /* 0x00000004ee007c0c */ /* 0x000fe2000c781270 */
[C---:B------:R-:W-:Y:S01]  /*1e510*/  VIADD R238, R7.reuse, UR5 ;  /* 0x0000000507ee7c36 */ /* 0x040fe20008000000 */
[CC--:B--2---:R-:W-:Y:S01]  /*1e520*/  LEA R236, P6, R7.reuse, R2.reuse, 0x2 ;  /* 0x0000000207ec7211 */ /* 0x0c4fe200078c10ff */
[----:B------:R-:W-:Y:S01]  /*1e530*/  VIADD R0, R6, 0x11 ;  /* 0x0000001106007836 */ /* 0x000fe20000000000 */
[----:B------:R-:W-:Y:S02]  /*1e540*/  ULDC UR4, c[0x0][0x22c] ;  /* 0x00008b0000047ab9 */ /* 0x000fe40000000800 */
[----:B------:R-:W-:Y:S01]  /*1e550*/  LEA.HI.X.SX32 R237, R7, R3, 0x2, P6 ;  /* 0x0000000307ed7211 */ /* 0x000fe200030f16ff */
[----:B---3--:R1:W-:Y:S01]  /*1e560*/  @P3 STG.E desc[UR16][R4.64], R248 ;  /* 0x000000f804003986 */ /* 0x0083e2000c101910 */
[----:B------:R-:W-:Y:S01]  /*1e570*/  ISETP.LT.AND P3, PT, R0, UR4, !P0 ;  /* 0x0000000400007c0c */ /* 0x000fe2000c761270 */
[----:B------:R-:W-:Y:S01]  /*1e580*/  ULDC UR4, c[0x0][0x22c] ;  /* 0x00008b0000047ab9 */ /* 0x000fe20000000800 */
[----:B------:R-:W-:Y:S01]  /*1e590*/  IADD3 R0, R6, 0x12, RZ ;  /* 0x0000001206007810 */ /* 0x000fe20007ffe0ff */
[----:B------:R-:W-:Y:S01]  /*1e5a0*/  @P2 STG.E desc[UR16][R236.64], R250 ;  /* 0x000000faec002986 */ /* 0x000fe2000c101910 */
[----:B-1----:R-:W-:-:S04]  /*1e5b0*/  LEA R4, P6, R238, R2, 0x2 ;  /* 0x00000002ee047211 */ /* 0x002fc800078c10ff */
[CC--:B------:R-:W-:Y:S01]  /*1e5c0*/  LEA.HI.X.SX32 R5, R238.reuse, R3.reuse, 0x2, P6 ;  /* 0x00000003ee057211 */ /* 0x0c0fe200030f16ff */
[----:B------:R-:W-:Y:S01]  /*1e5d0*/  VIADD R238, R238, UR5 ;  /* 0x00000005eeee7c36 */ /* 0x000fe20008000000 */
[----:B------:R-:W-:Y:S01]  /*1e5e0*/  ISETP.LT.AND P2, PT, R0, UR4, !P0 ;  /* 0x0000000400007c0c */ /* 0x000fe2000c741270 */
[----:B------:R-:W-:Y:S01]  /*1e5f0*/  VIADD R0, R6, 0x13 ;  /* 0x0000001306007836 */ /* 0x000fe20000000000 */
[----:B------:R-:W-:Y:S01]  /*1e600*/  ULDC UR4, c[0x0][0x22c] ;  /* 0x00008b0000047ab9 */ /* 0x000fe20000000800 */
[----:B----4-:R1:W-:Y:S01]  /*1e610*/  @P1 STG.E desc[UR16][R4.64], R239 ;  /* 0x000000ef04001986 */ /* 0x0103e2000c101910 */
[C---:B------:R-:W-:Y:S01]  /*1e620*/  LEA R248, P1, R238.reuse, R2, 0x2 ;  /* 0x00000002eef87211 */ /* 0x040fe200078210ff */
[C---:B------:R-:W-:Y:S01]  /*1e630*/  VIADD R7, R238.reuse, UR5 ;  /* 0x00000005ee077c36 */ /* 0x040fe20008000000 */
[----:B------:R-:W-:Y:S02]  /*1e640*/  ULDC UR5, c[0x0][0x22c] ;  /* 0x00008b0000057ab9 */ /* 0x000fe40000000800 */
[----:B------:R-:W-:-:S02]  /*1e650*/  LEA.HI.X.SX32 R249, R238, R3, 0x2, P1 ;  /* 0x00000003eef97211 */ /* 0x000fc400008f16ff */
[----:B------:R-:W-:Y:S01]  /*1e660*/  ISETP.LT.AND P1, PT, R0, UR4, !P0 ;  /* 0x0000000400007c0c */ /* 0x000fe2000c721270 */
[----:B------:R-:W-:Y:S01]  /*1e670*/  VIADD R0, R6, 0x14 ;  /* 0x0000001406007836 */ /* 0x000fe20000000000 */
[C---:B------:R-:W-:Y:S01]  /*1e680*/  LEA R238, P6, R7.reuse, R2, 0x2 ;  /* 0x0000000207ee7211 */ /* 0x040fe200078c10ff */
[----:B------:R-:W-:Y:S01]  /*1e690*/  ULDC UR4, c[0x0][0x22c] ;  /* 0x00008b0000047ab9 */ /* 0x000fe20000000800 */
[----:B------:R-:W-:Y:S02]  /*1e6a0*/  @P5 STG.E desc[UR16][R248.64], R251 ;  /* 0x000000fbf8005986 */ /* 0x000fe4000c101910 */
[----:B------:R-:W-:Y:S01]  /*1e6b0*/  ISETP.LT.AND P5, PT, R0, UR4, !P0 ;  /* 0x0000000400007c0c */ /* 0x000fe2000c7a1270 */
[----:B------:R-:W-:Y:S01]  /*1e6c0*/  ULDC UR4, c[0x0][0x248] ;  /* 0x0000920000047ab9 */ /* 0x000fe20000000800 */
[C---:B-1----:R-:W-:Y:S01]  /*1e6d0*/  LEA.HI.X.SX32 R239, R7.reuse, R3, 0x2, P6 ;  /* 0x0000000307ef7211 */ /* 0x042fe200030f16ff */
[----:B------:R-:W-:Y:S01]  /*1e6e0*/  VIADD R7, R7, UR4 ;  /* 0x0000000407077c36 */ /* 0x000fe20008000000 */
[----:B------:R-:W-:Y:S01]  /*1e6f0*/  ULDC UR4, c[0x0][0x248] ;  /* 0x0000920000047ab9 */ /* 0x000fe20000000800 */
[----:B------:R-:W-:-:S02]  /*1e700*/  VIADD R0, R6, 0x15 ;  /* 0x0000001506007836 */ /* 0x000fc40000000000 */
[C---:B------:R-:W-:Y:S01]  /*1e710*/  VIADD R5, R7.reuse, UR4 ;  /* 0x0000000407057c36 */ /* 0x040fe20008000000 */
[CC--:B------:R-:W-:Y:S01]  /*1e720*/  LEA R236, P6, R7.reuse, R2.reuse, 0x2 ;  /* 0x0000000207ec7211 */ /* 0x0c0fe200078c10ff */
[----:B------:R-:W-:Y:S01]  /*1e730*/  ULDC UR4, c[0x0][0x248] ;  /* 0x0000920000047ab9 */ /* 0x000fe20000000800 */
[----:B------:R1:W-:Y:S02]  /*1e740*/  @P4 STG.E desc[UR16][R238.64], R244 ;  /* 0x000000f4ee004986 */ /* 0x0003e4000c101910 */
[-C--:B------:R-:W-:Y:S01]  /*1e750*/  LEA.HI.X.SX32 R237, R7, R3.reuse, 0x2, P6 ;  /* 0x0000000307ed7211 */ /* 0x080fe200030f16ff */
[C---:B------:R-:W-:Y:S01]  /*1e760*/  VIADD R7, R5.reuse, UR4 ;  /* 0x0000000405077c36 */ /* 0x040fe20008000000 */
[CC--:B------:R-:W-:Y:S01]  /*1e770*/  LEA R4, P6, R5.reuse, R2.reuse, 0x2 ;  /* 0x0000000205047211 */ /* 0x0c0fe200078c10ff */
[----:B------:R-:W-:Y:S01]  /*1e780*/  ULDC UR4, c[0x0][0x248] ;  /* 0x0000920000047ab9 */ /* 0x000fe20000000800 */
[----:B------:R-:W-:Y:S01]  /*1e790*/  ISETP.LT.AND P4, PT, R0, UR5, !P0 ;  /* 0x0000000500007c0c */ /* 0x000fe2000c781270 */
[----:B------:R-:W-:Y:S01]  /*1e7a0*/  VIADD R0, R6, 0x16 ;  /* 0x0000001606007836 */ /* 0x000fe20000000000 */
[----:B------:R-:W-:Y:S01]  /*1e7b0*/  LEA.HI.X.SX32 R5, R5, R3, 0x2, P6 ;  /* 0x0000000305057211 */ /* 0x000fe200030f16ff */
[----:B------:R-:W-:Y:S01]  /*1e7c0*/  ULDC UR5, c[0x0][0x22c] ;  /* 0x00008b0000057ab9 */ /* 0x000fe20000000800 */
[----:B------:R2:W-:Y:S01]  /*1e7d0*/  @P3 STG.E desc[UR16][R236.64], R16 ;  /* 0x00000010ec003986 */ /* 0x0005e2000c101910 */
[----:B-1----:R-:W-:-:S02]  /*1e7e0*/  LEA R238, P6, R7, R2, 0x2 ;  /* 0x0000000207ee7211 */ /* 0x002fc400078c10ff */
[----:B------:R-:W-:Y:S01]  /*1e7f0*/  ISETP.LT.AND P3, PT, R0, UR5, !P0 ;  /* 0x0000000500007c0c */ /* 0x000fe2000c761270 */
[----:B------:R-:W-:Y:S01]  /*1e800*/  VIADD R0, R6, 0x17 ;  /* 0x0000001706007836 */ /* 0x000fe20000000000 */
[CC--:B------:R-:W-:Y:S01]  /*1e810*/  LEA.HI.X.SX32 R239, R7.reuse, R3.reuse, 0x2, P6 ;  /* 0x0000000307ef7211 */ /* 0x0c0fe200030f16ff */
[----:B------:R-:W-:Y:S01]  /*1e820*/  VIADD R7, R7, UR4 ;  /* 0x0000000407077c36 */ /* 0x000fe20008000000 */
[----:B------:R-:W-:Y:S01]  /*1e830*/  ULDC UR5, c[0x0][0x22c] ;  /* 0x00008b0000057ab9 */ /* 0x000fe20000000800 */
[----:B------:R1:W-:Y:S01]  /*1e840*/  @P2 STG.E desc[UR16][R4.64], R245 ;  /* 0x000000f504002986 */ /* 0x0003e2000c101910 */
[----:B------:R-:W-:Y:S01]  /*1e850*/  ISETP.LT.AND P2, PT, R0, UR5, !P0 ;  /* 0x0000000500007c0c */ /* 0x000fe2000c741270 */
[----:B------:R-:W-:Y:S01]  /*1e860*/  ULDC UR4, c[0x0][0x248] ;  /* 0x0000920000047ab9 */ /* 0x000fe20000000800 */
[----:B------:R-:W-:Y:S01]  /*1e870*/  VIADD R0, R6, 0x18 ;  /* 0x0000001806007836 */ /* 0x000fe20000000000 */
[----:B------:R3:W-:Y:S01]  /*1e880*/  @P1 STG.E desc[UR16][R238.64], R17 ;  /* 0x00000011ee001986 */ /* 0x0007e2000c101910 */
[C---:B--2---:R-:W-:Y:S01]  /*1e890*/  LEA R236, P1, R7.reuse, R2, 0x2 ;  /* 0x0000000207ec7211 */ /* 0x044fe200078210ff */
[C---:B------:R-:W-:Y:S01]  /*1e8a0*/  VIADD R16, R7.reuse, UR4 ;  /* 0x0000000407107c36 */ /* 0x040fe20008000000 */
[----:B------:R-:W-:Y:S01]  /*1e8b0*/  ULDC UR4, c[0x0][0x22c] ;  /* 0x00008b0000047ab9 */ /* 0x000fe20000000800 */
[----:B------:R-:W-:Y:S01]  /*1e8c0*/  ULDC UR5, c[0x0][0x22c] ;  /* 0x00008b0000057ab9 */ /* 0x000fe20000000800 */
[----:B------:R-:W-:-:S02]  /*1e8d0*/  LEA.HI.X.SX32 R237, R7, R3, 0x2, P1 ;  /* 0x0000000307ed7211 */ /* 0x000fc400008f16ff */
[----:B------:R-:W-:Y:S01]  /*1e8e0*/  ISETP.LT.AND P1, PT, R0, UR4, !P0 ;  /* 0x0000000400007c0c */ /* 0x000fe2000c721270 */
[----:B------:R-:W-:Y:S01]  /*1e8f0*/  VIADD R0, R6, 0x19 ;  /* 0x0000001906007836 */ /* 0x000fe20000000000 */
[----:B------:R-:W-:Y:S01]  /*1e900*/  LEA R244, P6, R16, R2, 0x2 ;  /* 0x0000000210f47211 */ /* 0x000fe200078c10ff */
[----:B------:R-:W-:Y:S01]  /*1e910*/  ULDC UR4, c[0x0][0x22c] ;  /* 0x00008b0000047ab9 */ /* 0x000fe20000000800 */
[----:B------:R-:W-:Y:S02]  /*1e920*/  @P5 STG.E desc[UR16][R236.64], R246 ;  /* 0x000000f6ec005986 */ /* 0x000fe4000c101910 */
[----:B------:R-:W-:Y:S01]  /*1e930*/  ISETP.LT.AND P5, PT, R0, UR4, !P0 ;  /* 0x0000000400007c0c */ /* 0x000fe2000c7a1270 */
[----:B------:R-:W-:Y:S01]  /*1e940*/  ULDC UR4, c[0x0][0x248] ;  /* 0x0000920000047ab9 */ /* 0x000fe20000000800 */
[C---:B-1----:R-:W-:Y:S02]  /*1e950*/  LEA.HI.X.SX32 R245, R16.reuse, R3, 0x2, P6 ;  /* 0x0000000310f57211 */ /* 0x042fe400030f16ff */
[----:B------:R-:W-:Y:S01]  /*1e960*/  IADD3 R16, R16, UR4, RZ ;  /* 0x0000000410107c10 */ /* 0x000fe2000fffe0ff */
[----:B------:R-:W-:Y:S01]  /*1e970*/  ULDC UR4, c[0x0][0x248] ;  /* 0x0000920000047ab9 */ /* 0x000fe20000000800 */
[----:B------:R-:W-:-:S02]  /*1e980*/  VIADD R0, R6, 0x1a ;  /* 0x0000001a06007836 */ /* 0x000fc40000000000 */
[CC--:B------:R-:W-:Y:S01]  /*1e990*/  LEA R4, P6, R16.reuse, R2.reuse, 0x2 ;  /* 0x0000000210047211 */ /* 0x0c0fe200078c10ff */
[C---:B------:R-:W-:Y:S01]  /*1e9a0*/  VIADD R7, R16.reuse, UR4 ;  /* 0x0000000410077c36 */ /* 0x040fe20008000000 */
[----:B------:R-:W-:Y:S01]  /*1e9b0*/  ULDC UR4, c[0x0][0x248] ;  /* 0x0000920000047ab9 */ /* 0x000fe20000000800 */
[----:B------:R1:W-:Y:S01]  /*1e9c0*/  @P4 STG.E desc[UR16][R244.64], R18 ;  /* 0x00000012f4004986 */ /* 0x0003e2000c101910 */
[-C--:B------:R-:W-:Y:S02]  /*1e9d0*/  LEA.HI.X.SX32 R5, R16, R3.reuse, 0x2, P6 ;  /* 0x0000000310057211 */ /* 0x080fe400030f16ff */
[C---:B------:R-:W-:Y:S02]  /*1e9e0*/  LEA R16, P6, R7.reuse, R2, 0x2 ;  /* 0x0000000207107211 */ /* 0x040fe400078c10ff */
[----:B------:R-:W-:Y:S01]  /*1e9f0*/  ISETP.LT.AND P4, PT, R0, UR5, !P0 ;  /* 0x0000000500007c0c */ /* 0x000fe2000c781270 */
[----:B------:R-:W-:Y:S01]  /*1ea00*/  VIADD R0, R6, 0x1b ;  /* 0x0000001b06007836 */ /* 0x000fe20000000000 */
[C---:B---3--:R-:W-:Y:S01]  /*1ea10*/  LEA.HI.X.SX32 R17, R7.reuse, R3, 0x2, P6 ;  /* 0x0000000307117211 */ /* 0x048fe200030f16ff */
[----:B------:R-:W-:Y:S01]  /*1ea20*/  ULDC UR5, c[0x0][0x22c] ;  /* 0x00008b0000057ab9 */ /* 0x000fe20000000800 */
[----:B-1----:R-:W-:Y:S01]  /*1ea30*/  VIADD R18, R7, UR4 ;  /* 0x0000000407127c36 */ /* 0x002fe20008000000 */
[----:B------:R1:W-:Y:S01]  /*1ea40*/  @P3 STG.E desc[UR16][R4.64], R247 ;  /* 0x000000f704003986 */ /* 0x0003e2000c101910 */
[----:B------:R-:W-:Y:S01]  /*1ea50*/  ISETP.LT.AND P3, PT, R0, UR5, !P0 ;  /* 0x0000000500007c0c */ /* 0x000fe2000c761270 */
[----:B------:R-:W-:-:S02]  /*1ea60*/  ULDC UR4, c[0x0][0x248] ;  /* 0x0000920000047ab9 */ /* 0x000fc40000000800 */
[-C--:B------:R-:W-:Y:S01]  /*1ea70*/  LEA R236, P6, R18, R2.reuse, 0x2 ;  /* 0x0000000212ec7211 */ /* 0x080fe200078c10ff */
[----:B------:R-:W-:Y:S01]  /*1ea80*/  VIADD R0, R6, 0x1c ;  /* 0x0000001c06007836 */ /* 0x000fe20000000000 */
[----:B------:R-:W-:Y:S02]  /*1ea90*/  ULDC UR5, c[0x0][0x22c] ;  /* 0x00008b0000057ab9 */ /* 0x000fe40000000800 */
[CC--:B------:R-:W-:Y:S01]  /*1eaa0*/  LEA.HI.X.SX32 R237, R18.reuse, R3.reuse, 0x2, P6 ;  /* 0x0000000312ed7211 */ /* 0x0c0fe200030f16ff */
[----:B------:R-:W-:Y:S01]  /*1eab0*/  VIADD R18, R18, UR4 ;  /* 0x0000000412127c36 */ /* 0x000fe20008000000 */
[----:B------:R2:W-:Y:S01]  /*1eac0*/  @P2 STG.E desc[UR16][R16.64], R19 ;  /* 0x0000001310002986 */ /* 0x0005e2000c101910 */
[----:B------:R-:W-:Y:S01]  /*1ead0*/  ISETP.LT.AND P2, PT, R0, UR5, !P0 ;  /* 0x0000000500007c0c */ /* 0x000fe2000c741270 */
[----:B------:R-:W-:Y:S01]  /*1eae0*/  ULDC UR4, c[0x0][0x248] ;  /* 0x0000920000047ab9 */ /* 0x000fe20000000800 */
[----:B------:R-:W-:Y:S01]  /*1eaf0*/  VIADD R0, R6, 0x1d ;  /* 0x0000001d06007836 */ /* 0x000fe20000000000 */
[----:B------:R3:W-:Y:S01]  /*1eb00*/  @P1 STG.E desc[UR16][R236.64], R8 ;  /* 0x00000008ec001986 */ /* 0x0007e2000c101910 */
[C---:B-1----:R-:W-:Y:S01]  /*1eb10*/  LEA R4, P1, R18.reuse, R2, 0x2 ;  /* 0x0000000212047211 */ /* 0x042fe200078210ff */
[C---:B------:R-:W-:Y:S01]  /*1eb20*/  VIADD R7, R18.reuse, UR4 ;  /* 0x0000000412077c36 */ /* 0x040fe20008000000 */
[----:B------:R-:W-:Y:S01]  /*1eb30*/  ULDC UR4, c[0x0][0x22c] ;  /* 0x00008b0000047ab9 */ /* 0x000fe20000000800 */
[----:B------:R-:W-:Y:S01]  /*1eb40*/  ULDC UR5, c[0x0][0x22c] ;  /* 0x00008b0000057ab9 */ /* 0x000fe20000000800 */
[----:B------:R-:W-:-:S02]  /*1eb50*/  LEA.HI.X.SX32 R5, R18, R3, 0x2, P1 ;  /* 0x0000000312057211 */ /* 0x000fc400008f16ff */
[----:B------:R-:W-:Y:S01]  /*1eb60*/  ISETP.LT.AND P1, PT, R0, UR4, !P0 ;  /* 0x0000000400007c0c */ /* 0x000fe2000c721270 */
[----:B------:R-:W-:Y:S01]  /*1eb70*/  VIADD R0, R6, 0x1e ;  /* 0x0000001e06007836 */ /* 0x000fe20000000000 */
[C---:B--2---:R-:W-:Y:S01]  /*1eb80*/  LEA R16, P6, R7.reuse, R2, 0x2 ;  /* 0x0000000207107211 */ /* 0x044fe200078c10ff */
[----:B------:R-:W-:Y:S01]  /*1eb90*/  ULDC UR4, c[0x0][0x22c] ;  /* 0x00008b0000047ab9 */ /* 0x000fe20000000800 */
[----:B------:R1:W-:Y:S02]  /*1eba0*/  @P5 STG.E desc[UR16][R4.64], R24 ;  /* 0x0000001804005986 */ /* 0x0003e4000c101910 */
[----:B------:R-:W-:Y:S01]  /*1ebb0*/  ISETP.LT.AND P5, PT, R0, UR4, !P0 ;  /* 0x0000000400007c0c */ /* 0x000fe2000c7a1270 */
[----:B------:R-:W-:Y:S01]  /*1ebc0*/  ULDC UR4, c[0x0][0x248] ;  /* 0x0000920000047ab9 */ /* 0x000fe20000000800 */
[C---:B------:R-:W-:Y:S01]  /*1ebd0*/  LEA.HI.X.SX32 R17, R7.reuse, R3, 0x2, P6 ;  /* 0x0000000307117211 */ /* 0x040fe200030f16ff */
[----:B------:R-:W-:Y:S01]  /*1ebe0*/  VIADD R7, R7, UR4 ;  /* 0x0000000407077c36 */ /* 0x000fe20008000000 */
[----:B------:R-:W-:-:S03]  /*1ebf0*/  ULDC UR4, c[0x0][0x248] ;  /* 0x0000920000047ab9 */ /* 0x000fc60000000800 */
[C---:B---3--:R-:W-:Y:S01]  /*1ec00*/  VIADD R8, R7.reuse, UR4 ;  /* 0x0000000407087c36 */ /* 0x048fe20008000000 */
[CC--:B------:R-:W-:Y:S01]  /*1ec10*/  LEA R18, P6, R7.reuse, R2.reuse, 0x2 ;  /* 0x0000000207127211 */ /* 0x0c0fe200078c10ff */
[----:B------:R-:W-:Y:S01]  /*1ec20*/  VIADD R0, R6, 0x1f ;  /* 0x0000001f06007836 */ /* 0x000fe20000000000 */
[----:B------:R-:W-:Y:S02]  /*1ec30*/  ULDC UR4, c[0x0][0x248] ;  /* 0x0000920000047ab9 */ /* 0x000fe40000000800 */
[-C--:B------:R-:W-:Y:S01]  /*1ec40*/  LEA.HI.X.SX32 R19, R7, R3.reuse, 0x2, P6 ;  /* 0x0000000307137211 */ /* 0x080fe200030f16ff */
[C---:B------:R-:W-:Y:S01]  /*1ec50*/  VIADD R7, R8.reuse, UR4 ;  /* 0x0000000408077c36 */ /* 0x040fe20008000000 */
[-C--:B-1----:R-:W-:Y:S01]  /*1ec60*/  LEA R4, P6, R8, R2.reuse, 0x2 ;  /* 0x0000000208047211 */ /* 0x082fe200078c10ff */
[----:B------:R1:W-:Y:S01]  /*1ec70*/  @P4 STG.E desc[UR16][R16.64], R9 ;  /* 0x0000000910004986 */ /* 0x0003e2000c101910 */
[----:B------:R-:W-:Y:S01]  /*1ec80*/  ISETP.LT.AND P4, PT, R0, UR5, !P0 ;  /* 0x0000000500007c0c */ /* 0x000fe2000c781270 */
[----:B------:R-:W-:Y:S01]  /*1ec90*/  VIADD R0, R6, 0x20 ;  /* 0x0000002006007836 */ /* 0x000fe20000000000 */
[----:B------:R-:W-:Y:S01]  /*1eca0*/  LEA.HI.X.SX32 R5, R8, R3, 0x2, P6 ;  /* 0x0000000308057211 */ /* 0x000fe200030f16ff */
[----:B------:R-:W-:Y:S01]  /*1ecb0*/  ULDC UR5, c[0x0][0x22c] ;  /* 0x00008b0000057ab9 */ /* 0x000fe20000000800 */
[----:B------:R-:W-:Y:S01]  /*1ecc0*/  LEA R8, P6, R7, R2, 0x2 ;  /* 0x0000000207087211 */ /* 0x000fe200078c10ff */
[----:B------:R2:W-:Y:S01]  /*1ecd0*/  @P3 STG.E desc[UR16][R18.64], R25 ;  /* 0x0000001912003986 */ /* 0x0005e2000c101910 */
[----:B------:R-:W-:Y:S01]  /*1ece0*/  ULDC UR4, c[0x0][0x248] ;  /* 0x0000920000047ab9 */ /* 0x000fe20000000800 */
[----:B------:R-:W-:Y:S01]  /*1ecf0*/  ISETP.LT.AND P3, PT, R0, UR5, !P0 ;  /* 0x0000000500007c0c */ /* 0x000fe2000c761270 */
[----:B------:R-:W-:Y:S01]  /*1ed00*/  ULDC UR5, c[0x0][0x22c] ;  /* 0x00008b0000057ab9 */ /* 0x000fe20000000800 */
[----:B------:R-:W-:-:S02]  /*1ed10*/  IADD3 R0, R6, 0x21, RZ ;  /* 0x0000002106007810 */ /* 0x000fc40007ffe0ff */
[CC--:B-1----:R-:W-:Y:S01]  /*1ed20*/  LEA.HI.X.SX32 R9, R7.reuse, R3.reuse, 0x2, P6 ;  /* 0x0000000307097211 */ /* 0x0c2fe200030f16ff */
[----:B------:R-:W-:Y:S01]  /*1ed30*/  VIADD R7, R7, UR4 ;  /* 0x0000000407077c36 */ /* 0x000fe20008000000 */
[----:B------:R1:W-:Y:S01]  /*1ed40*/  @P2 STG.E desc[UR16][R4.64], R10 ;  /* 0x0000000a04002986 */ /* 0x0003e2000c101910 */
[----:B------:R-:W-:Y:S01]  /*1ed50*/  ISETP.LT.AND P2, PT, R0, UR5, !P0 ;  /* 0x0000000500007c0c */ /* 0x000fe2000c741270 */
[----:B------:R-:W-:Y:S01]  /*1ed60*/  ULDC UR4, c[0x0][0x248] ;  /* 0x0000920000047ab9 */ /* 0x000fe20000000800 */
[----:B------:R-:W-:Y:S01]  /*1ed70*/  VIADD R0, R6, 0x22 ;  /* 0x0000002206007836 */ /* 0x000fe20000000000 */
[----:B------:R3:W-:Y:S01]  /*1ed80*/  @P1 STG.E desc[UR16][R8.64], R26 ;  /* 0x0000001a08001986 */ /* 0x0007e2000c101910 */
[C---:B------:R-:W-:Y:S01]  /*1ed90*/  LEA R16, P1, R7.reuse, R2, 0x2 ;  /* 0x0000000207107211 */ /* 0x040fe200078210ff */
[C---:B--2---:R-:W-:Y:S01]  /*1eda0*/  VIADD R18, R7.reuse, UR4 ;  /* 0x0000000407127c36 */ /* 0x044fe20008000000 */
[----:B------:R-:W-:Y:S01]  /*1edb0*/  ULDC UR4, c[0x0][0x22c] ;  /* 0x00008b0000047ab9 */ /* 0x000fe20000000800 */
[----:B------:R-:W-:Y:S01]  /*1edc0*/  ULDC UR5, c[0x0][0x22c] ;  /* 0x00008b0000057ab9 */ /* 0x000fe20000000800 */
[----:B------:R-:W-:-:S02]  /*1edd0*/  LEA.HI.X.SX32 R17, R7, R3, 0x2, P1 ;  /* 0x0000000307117211 */ /* 0x000fc400008f16ff */
[----:B------:R-:W-:Y:S01]  /*1ede0*/  ISETP.LT.AND P1, PT, R0, UR4, !P0 ;  /* 0x0000000400007c0c */ /* 0x000fe2000c721270 */
[----:B------:R-:W-:Y:S01]  /*1edf0*/  VIADD R0, R6, 0x23 ;  /* 0x0000002306007836 */ /* 0x000fe20000000000 */
[----:B-1----:R-:W-:Y:S01]  /*1ee00*/  LEA R4, P6, R18, R2, 0x2 ;  /* 0x0000000212047211 */ /* 0x002fe200078c10ff */
[----:B------:R-:W-:Y:S01]  /*1ee10*/  ULDC UR4, c[0x0][0x22c] ;  /* 0x00008b0000047ab9 */ /* 0x000fe20000000800 */
[----:B------:R1:W-:Y:S02]  /*1ee20*/  @P5 STG.E desc[UR16][R16.64], R11 ;  /* 0x0000000b10005986 */ /* 0x0003e4000c101910 */
[----:B------:R-:W-:Y:S01]  /*1ee30*/  ISETP.LT.AND P5, PT, R0, UR4, !P0 ;  /* 0x0000000400007c0c */ /* 0x000fe2000c7a1270 */
[----:B------:R-:W-:Y:S01]  /*1ee40*/  ULDC UR4, c[0x0][0x248] ;  /* 0x0000920000047ab9 */ /* 0x000fe20000000800 */
[C---:B------:R-:W-:Y:S01]  /*1ee50*/  LEA.HI.X.SX32 R5, R18.reuse, R3, 0x2, P6 ;  /* 0x0000000312057211 */ /* 0x040fe200030f16ff */
[----:B------:R-:W-:Y:S01]  /*1ee60*/  VIADD R18, R18, UR4 ;  /* 0x0000000412127c36 */ /* 0x000fe20008000000 */
[----:B------:R-:W-:Y:S01]  /*1ee70*/  ULDC UR4, c[0x0][0x248] ;  /* 0x0000920000047ab9 */ /* 0x000fe20000000800 */
[----:B------:R-:W-:-:S02]  /*1ee80*/  VIADD R0, R6, 0x24 ;  /* 0x0000002406007836 */ /* 0x000fc40000000000 */
[C---:B------:R-:W-:Y:S01]  /*1ee90*/  VIADD R7, R18.reuse, UR4 ;  /* 0x0000000412077c36 */ /* 0x040fe20008000000 */
[CC--:B---3--:R-:W-:Y:S01]  /*1eea0*/  LEA R8, P6, R18.reuse, R2.reuse, 0x2 ;  /* 0x0000000212087211 */ /* 0x0c8fe200078c10ff */
[----:B------:R-:W-:Y:S01]  /*1eeb0*/  ULDC UR4, c[0x0][0x248] ;  /* 0x0000920000047ab9 */ /* 0x000fe20000000800 */
[----:B------:R2:W-:Y:S01]  /*1eec0*/  @P4 STG.E desc[UR16][R4.64], R27 ;  /* 0x0000001b04004986 */ /* 0x0005e2000c101910 */
[C---:B-1----:R-:W-:Y:S01]  /*1eed0*/  VIADD R16, R7.reuse, UR4 ;  /* 0x0000000407107c36 */ /* 0x042fe20008000000 */
[-C--:B------:R-:W-:Y:S01]  /*1eee0*/  LEA.HI.X.SX32 R9, R18, R3.reuse, 0x2, P6 ;  /* 0x0000000312097211 */ /* 0x080fe200030f16ff */
[----:B------:R-:W-:Y:S01]  /*1eef0*/  ULDC UR4, c[0x0][0x248] ;  /* 0x0000920000047ab9 */ /* 0x000fe20000000800 */
[CC--:B------:R-:W-:Y:S02]  /*1ef00*/  LEA R10, P6, R7.reuse, R2.reuse, 0x2 ;  /* 0x00000002070a7211 */ /* 0x0c0fe400078c10ff */
[----:B------:R-:W-:Y:S01]  /*1ef10*/  ISETP.LT.AND P4, PT, R0, UR5, !P0 ;  /* 0x0000000500007c0c */ /* 0x000fe2000c781270 */
[----:B------:R-:W-:Y:S01]  /*1ef20*/  VIADD R0, R6, 0x25 ;  /* 0x0000002506007836 */ /* 0x000fe20000000000 */
[----:B------:R-:W-:Y:S01]  /*1ef30*/  LEA.HI.X.SX32 R11, R7, R3, 0x2, P6 ;  /* 0x00000003070b7211 */ /* 0x000fe200030f16ff */
[----:B------:R-:W-:Y:S01]  /*1ef40*/  ULDC UR5, c[0x0][0x22c] ;  /* 0x00008b0000057ab9 */ /* 0x000fe20000000800 */
[----:B------:R1:W-:Y:S01]  /*1ef50*/  @P3 STG.E desc[UR16][R8.64], R12 ;  /* 0x0000000c08003986 */ /* 0x0003e2000c101910 */
[----:B--2---:R-:W-:-:S02]  /*1ef60*/  LEA R4, P6, R16, R2, 0x2 ;  /* 0x0000000210047211 */ /* 0x004fc400078c10ff */
        /* <DEDUP_REMOVED lines=23> */
[----:B------:R-:W2:Y:S01]  /*1f0e0*/  LDS.128 R16, [R252] ;  /* 0x00000000fc107984 */ /* 0x000ea20000000c00 */
[----:B------:R-:W-:Y:S01]  /*1f0f0*/  IADD3 R7, R7, UR4, RZ ;  /* 0x0000000407077c10 */ /* 0x000fe2000fffe0ff */
[----:B------:R-:W-:Y:S01]  /*1f100*/  ULDC UR4, c[0x0][0x248] ;  /* 0x0000920000047ab9 */ /* 0x000fe20000000800 */
[----:B------:R-:W-:-:S02]  /*1f110*/  VIADD R0, R6, 0x29 ;  /* 0x0000002906007836 */ /* 0x000fc40000000000 */
[CC--:B---3--:R-:W-:Y:S01]  /*1f120*/  LEA R4, P6, R7.reuse, R2.reuse, 0x2 ;  /* 0x0000000207047211 */ /* 0x0c8fe200078c10ff */
[C---:B------:R-:W-:Y:S01]  /*1f130*/  VIADD R12, R7.reuse, UR4 ;  /* 0x00000004070c7c36 */ /* 0x040fe20008000000 */
        /* <DEDUP_REMOVED lines=9> */
[----:B------:R3:W-:Y:S01]  /*1f1d0*/  @P3 STG.E desc[UR16][R4.64], R34 ;  /* 0x0000002204003986 */ /* 0x0007e2000c101910 */
[----:B------:R-:W-:Y:S01]  /*1f1e0*/  ULDC UR4, c[0x0][0x248] ;  /* 0x0000920000047ab9 */ /* 0x000fe20000000800 */
[----:B------:R-:W-:Y:S01]  /*1f1f0*/  ISETP.LT.AND P3, PT, R0, UR5, !P0 ;  /* 0x0000000500007c0c */ /* 0x000fe2000c761270 */
[----:B------:R-:W-:Y:S01]  /*1f200*/  VIADD R0, R6, 0x2b ;  /* 0x0000002b06007836 */ /* 0x000fe20000000000 */
[----:B------:R-:W-:Y:S01]  /*1f210*/  ULDC UR5, c[0x0][0x22c] ;  /* 0x00008b0000057ab9 */ /* 0x000fe20000000800 */
[----:B-1----:R-:W-:-:S04]  /*1f220*/  LEA R10, P6, R7, R2, 0x2 ;  /* 0x00000002070a7211 */ /* 0x002fc800078c10ff */
[CC--:B------:R-:W-:Y:S01]  /*1f230*/  LEA.HI.X.SX32 R11, R7.reuse, R3.reuse, 0x2, P6 ;  /* 0x00000003070b7211 */ /* 0x0c0fe200030f16ff */
[----:B------:R-:W-:Y:S01]  /*1f240*/  VIADD R7, R7, UR4 ;  /* 0x0000000407077c36 */ /* 0x000fe20008000000 */
[----:B------:R1:W-:Y:S01]  /*1f250*/  @P2 STG.E desc[UR16][R8.64], R15 ;  /* 0x0000000f08002986 */ /* 0x0003e2000c101910 */
[----:B------:R-:W-:Y:S01]  /*1f260*/  ISETP.LT.AND P2, PT, R0, UR5, !P0 ;  /* 0x0000000500007c0c */ /* 0x000fe2000c741270 */
[----:B------:R-:W-:Y:S01]  /*1f270*/  ULDC UR4, c[0x0][0x248] ;  /* 0x0000920000047ab9 */ /* 0x000fe20000000800 */
[----:B------:R-:W-:Y:S01]  /*1f280*/  VIADD R0, R6, 0x2c ;  /* 0x0000002c06007836 */ /* 0x000fe20000000000 */
[----:B------:R4:W-:Y:S01]  /*1f290*/  @P1 STG.E desc[UR16][R10.64], R35 ;  /* 0x000000230a001986 */ /* 0x0009e2000c101910 */
[C---:B---3--:R-:W-:Y:S01]  /*1f2a0*/  LEA R4, P1, R7.reuse, R2, 0x2 ;  /* 0x0000000207047211 */ /* 0x048fe200078210ff */
[C---:B------:R-:W-:Y:S01]  /*1f2b0*/  VIADD R12, R7.reuse, UR4 ;  /* 0x00000004070c7c36 */ /* 0x040fe20008000000 */
        /* <DEDUP_REMOVED lines=12> */
[----:B------:R-:W-:-:S03]  /*1f380*/  ULDC UR4, c[0x0][0x248] ;  /* 0x0000920000047ab9 */ /* 0x000fc60000000800 */
[C---:B------:R-:W-:Y:S01]  /*1f390*/  VIADD R7, R12.reuse, UR4 ;  /* 0x000000040c077c36 */ /* 0x040fe20008000000 */
[-C--:B----4-:R-:W-:Y:S01]  /*1f3a0*/  LEA R10, P6, R12, R2.reuse, 0x2 ;  /* 0x000000020c0a7211 */ /* 0x090fe200078c10ff */
[----:B------:R-:W-:Y:S01]  /*1f3b0*/  VIADD R0, R6, 0x2e ;  /* 0x0000002e06007836 */ /* 0x000fe20000000000 */
[----:B------:R-:W-:Y:S02]  /*1f3c0*/  ULDC UR4, c[0x0][0x248] ;  /* 0x0000920000047ab9 */ /* 0x000fe40000000800 */
[-C--:B------:R-:W-:Y:S01]  /*1f3d0*/  LEA.HI.X.SX32 R11, R12, R3.reuse, 0x2, P6 ;  /* 0x000000030c0b7211 */ /* 0x080fe200030f16ff */
[C---:B------:R-:W-:Y:S01]  /*1f3e0*/  VIADD R12, R7.reuse, UR4 ;  /* 0x00000004070c7c36 */ /* 0x040fe20008000000 */
[CC--:B-1----:R-:W-:Y:S01]  /*1f3f0*/  LEA R4, P6, R7.reuse, R2.reuse, 0x2 ;  /* 0x0000000207047211 */ /* 0x0c2fe200078c10ff */
        /* <DEDUP_REMOVED lines=8> */
[----:B------:R-:W-:Y:S01]  /*1f480*/  ULDC UR5, c[0x0][0x22c] ;  /* 0x00008b0000057ab9 */ /* 0x000fe20000000800 */
[----:B-1----:R-:W-:-:S02]  /*1f490*/  LEA R8, P6, R12, R2, 0x2 ;  /* 0x000000020c087211 */ /* 0x002fc400078c10ff */
[----:B------:R-:W-:Y:S02]  /*1f4a0*/  IADD3 R0, R6, 0x30, RZ ;  /* 0x0000003006007810 */ /* 0x000fe40007ffe0ff */
        /* <DEDUP_REMOVED lines=14> */
[C---:B-1----:R-:W-:Y:S01]  /*1f590*/  LEA R4, P6, R7.reuse, R2, 0x2 ;  /* 0x0000000207047211 */ /* 0x042fe200078c10ff */
        /* <DEDUP_REMOVED lines=9> */
[CC--:B----4-:R-:W-:Y:S01]  /*1f630*/  LEA R8, P6, R7.reuse, R2.reuse, 0x2 ;  /* 0x0000000207087211 */ /* 0x0d0fe200078c10ff */
[----:B------:R-:W-:Y:S01]  /*1f640*/  ULDC UR4, c[0x0][0x248] ;  /* 0x0000920000047ab9 */ /* 0x000fe20000000800 */
[----:B------:R3:W-:Y:S02]  /*1f650*/  @P4 STG.E desc[UR16][R4.64], R23 ;  /* 0x0000001704004986 */ /* 0x0007e4000c101910 */
[-C--:B------:R-:W-:Y:S01]  /*1f660*/  LEA.HI.X.SX32 R9, R7, R3.reuse, 0x2, P6 ;  /* 0x0000000307097211 */ /* 0x080fe200030f16ff */
[C---:B------:R-:W-:Y:S01]  /*1f670*/  VIADD R7, R12.reuse, UR4 ;  /* 0x000000040c077c36 */ /* 0x040fe20008000000 */
[-C--:B-1----:R-:W-:Y:S01]  /*1f680*/  LEA R10, P6, R12, R2.reuse, 0x2 ;  /* 0x000000020c0a7211 */ /* 0x082fe200078c10ff */
[----:B------:R-:W-:Y:S01]  /*1f690*/  ULDC UR4, c[0x0][0x248] ;  /* 0x0000920000047ab9 */ /* 0x000fe20000000800 */
[----:B------:R-:W-:Y:S01]  /*1f6a0*/  ISETP.LT.AND P4, PT, R0, UR5, !P0 ;  /* 0x0000000500007c0c */ /* 0x000fe2000c781270 */
[----:B------:R-:W-:Y:S01]  /*1f6b0*/  VIADD R0, R6, 0x34 ;  /* 0x0000003406007836 */ /* 0x000fe20000000000 */
[----:B------:R-:W-:Y:S01]  /*1f6c0*/  LEA.HI.X.SX32 R11, R12, R3, 0x2, P6 ;  /* 0x000000030c0b7211 */ /* 0x000fe200030f16ff */
[----:B------:R-:W-:Y:S01]  /*1f6d0*/  ULDC UR5, c[0x0][0x22c] ;  /* 0x00008b0000057ab9 */ /* 0x000fe20000000800 */
[----:B------:R1:W-:Y:S01]  /*1f6e0*/  @P3 STG.E desc[UR16][R8.64], R43 ;  /* 0x0000002b08003986 */ /* 0x0003e2000c101910 */
[----:B---3--:R-:W-:-:S02]  /*1f6f0*/  LEA R4, P6, R7, R2, 0x2 ;  /* 0x0000000207047211 */ /* 0x008fc400078c10ff */
        /* <DEDUP_REMOVED lines=17> */
[----:B---3--:R-:W-:Y:S01]  /*1f810*/  LEA R10, P6, R12, R2, 0x2 ;  /* 0x000000020c0a7211 */ /* 0x008fe200078c10ff */
[----:B------:R-:W-:Y:S01]  /*1f820*/  ULDC UR4, c[0x0][0x22c] ;  /* 0x00008b0000047ab9 */ /* 0x000fe20000000800 */
[----:B------:R1:W-:Y:S02]  /*1f830*/  @P5 STG.E desc[UR16][R8.64], R29 ;  /* 0x0000001d08005986 */ /* 0x0003e4000c101910 */
[----:B------:R-:W-:Y:S01]  /*1f840*/  ISETP.LT.AND P5, PT, R0, UR4, !P0 ;  /* 0x0000000400007c0c */ /* 0x000fe2000c7a1270 */
[----:B------:R-:W-:Y:S01]  /*1f850*/  ULDC UR4, c[0x0][0x248] ;  /* 0x0000920000047ab9 */ /* 0x000fe20000000800 */
[C---:B------:R-:W-:Y:S02]  /*1f860*/  LEA.HI.X.SX32 R11, R12.reuse, R3, 0x2, P6 ;  /* 0x000000030c0b7211 */ /* 0x040fe400030f16ff */
[----:B------:R-:W-:Y:S01]  /*1f870*/  IADD3 R12, R12, UR4, RZ ;  /* 0x000000040c0c7c10 */ /* 0x000fe2000fffe0ff */
[----:B------:R-:W-:Y:S01]  /*1f880*/  ULDC UR4, c[0x0][0x248] ;  /* 0x0000920000047ab9 */ /* 0x000fe20000000800 */
[----:B------:R-:W-:-:S02]  /*1f890*/  VIADD R0, R6, 0x38 ;  /* 0x0000003806007836 */ /* 0x000fc40000000000 */
[CC--:B----4-:R-:W-:Y:S01]  /*1f8a0*/  LEA R4, P6, R12.reuse, R2.reuse, 0x2 ;  /* 0x000000020c047211 */ /* 0x0d0fe200078c10ff */
[C---:B------:R-:W-:Y:S01]  /*1f8b0*/  VIADD R7, R12.reuse, UR4 ;  /* 0x000000040c077c36 */ /* 0x040fe20008000000 */
        /* <DEDUP_REMOVED lines=38> */
[CC--:B----4-:R-:W-:Y:S01]  /*1fb20*/  LEA R10, P6, R7.reuse, R2.reuse, 0x2 ;  /* 0x00000002070a7211 */ /* 0x0d0fe200078c10ff */
        /* <DEDUP_REMOVED lines=45> */
[CC--:B-1----:R-:W-:Y:S01]  /*1fe00*/  LEA R10, P6, R7.reuse, R2.reuse, 0x2 ;  /* 0x00000002070a7211 */ /* 0x0c2fe200078c10ff */
        /* <DEDUP_REMOVED lines=24> */
[C---:B---3--:R-:W-:Y:S01]  /*1ff90*/  LEA R10, P6, R7.reuse, R2, 0x2 ;  /* 0x00000002070a7211 */ /* 0x048fe200078c10ff */
        /* <DEDUP_REMOVED lines=1429> */
[----:B------:R-:W-:Y:S01]  /*258f0*/  VIADD R0, R6, 0xf9 ;  /* 0x000000f906007836 */ /* 0x000fe20000000000 */
[----:B------:R-:W-:Y:S01]  /*25900*/  ULDC UR4, c[0x0][0x248] ;  /* 0x0000920000047ab9 */ /* 0x000fe20000000800 */
        /* <DEDUP_REMOVED lines=15> */
[----:B------:R-:W-:-:S03]  /*25a00*/  ULDC UR4, c[0x0][0x248] ;  /* 0x0000920000047ab9 */ /* 0x000fc60000000800 */
[CC--:B----4-:R-:W-:Y:S01]  /*25a10*/  LEA R4, P6, R7.reuse, R2.reuse, 0x2 ;  /* 0x0000000207047211 */ /* 0x0d0fe200078c10ff */
[C---:B------:R-:W-:Y:S01]  /*25a20*/  VIADD R12, R7.reuse, UR4 ;  /* 0x00000004070c7c36 */ /* 0x040fe20008000000 */
[----:B------:R-:W-:Y:S02]  /*25a30*/  ULDC UR4, c[0x0][0x248] ;  /* 0x0000920000047ab9 */ /* 0x000fe40000000800 */
[-C--:B------:R-:W-:Y:S01]  /*25a40*/  LEA.HI.X.SX32 R5, R7, R3.reuse, 0x2, P6 ;  /* 0x0000000307057211 */ /* 0x080fe200030f16ff */
[C---:B------:R-:W-:Y:S01]  /*25a50*/  VIADD R7, R12.reuse, UR4 ;  /* 0x000000040c077c36 */ /* 0x040fe20008000000 */
[----:B-1----:R-:W-:Y:S01]  /*25a60*/  LEA R8, P6, R12, R2, 0x2 ;  /* 0x000000020c087211 */ /* 0x002fe200078c10ff */
[----:B------:R-:W-:Y:S01]  /*25a70*/  VIADD R0, R6, 0xfb ;  /* 0x000000fb06007836 */ /* 0x000fe20000000000 */
[----:B------:R1:W-:Y:S01]  /*25a80*/  @P4 STG.E desc[UR16][R10.64], R235 ;  /* 0x000000eb0a004986 */ /* 0x0003e2000c101910 */
[----:B------:R-:W-:Y:S01]  /*25a90*/  ULDC UR4, c[0x0][0x248] ;  /* 0x0000920000047ab9 */ /* 0x000fe20000000800 */
[----:B------:R-:W-:-:S02]  /*25aa0*/  LEA.HI.X.SX32 R9, R12, R3, 0x2, P6 ;  /* 0x000000030c097211 */ /* 0x000fc400030f16ff */
[----:B------:R-:W-:Y:S01]  /*25ab0*/  ISETP.LT.AND P4, PT, R0, UR5, !P0 ;  /* 0x0000000500007c0c */ /* 0x000fe2000c781270 */
[----:B------:R-:W-:Y:S01]  /*25ac0*/  VIADD R0, R6, 0xfc ;  /* 0x000000fc06007836 */ /* 0x000fe20000000000 */
[----:B------:R-:W-:Y:S01]  /*25ad0*/  ULDC UR5, c[0x0][0x22c] ;  /* 0x00008b0000057ab9 */ /* 0x000fe20000000800 */
[CC--:B-1----:R-:W-:Y:S01]  /*25ae0*/  LEA R10, P6, R7.reuse, R2.reuse, 0x2 ;  /* 0x00000002070a7211 */ /* 0x0c2fe200078c10ff */
[----:B------:R1:W-:Y:S03]  /*25af0*/  @P3 STG.E desc[UR16][R4.64], R243 ;  /* 0x000000f304003986 */ /* 0x0003e6000c101910 */
[C---:B------:R-:W-:Y:S01]  /*25b00*/  LEA.HI.X.SX32 R11, R7.reuse, R3, 0x2, P6 ;  /* 0x00000003070b7211 */ /* 0x040fe200030f16ff */
[----:B------:R-:W-:Y:S01]  /*25b10*/  VIADD R7, R7, UR4 ;  /* 0x0000000407077c36 */ /* 0x000fe20008000000 */
[----:B------:R-:W-:Y:S01]  /*25b20*/  ULDC UR4, c[0x0][0x248] ;  /* 0x0000920000047ab9 */ /* 0x000fe20000000800 */
[----:B------:R-:W-:Y:S01]  /*25b30*/  ISETP.LT.AND P3, PT, R0, UR5, !P0 ;  /* 0x0000000500007c0c */ /* 0x000fe2000c761270 */
[----:B------:R-:W-:Y:S01]  /*25b40*/  VIADD R0, R6, 0xfd ;  /* 0x000000fd06007836 */ /* 0x000fe20000000000 */
[----:B------:R-:W-:Y:S01]  /*25b50*/  ULDC UR5, c[0x0][0x22c] ;  /* 0x00008b0000057ab9 */ /* 0x000fe20000000800 */
[C---:B------:R-:W-:Y:S01]  /*25b60*/  VIADD R12, R7.reuse, UR4 ;  /* 0x00000004070c7c36 */ /* 0x040fe20008000000 */
[----:B------:R-:W-:Y:S01]  /*25b70*/  ULDC UR4, c[0x0][0x248] ;  /* 0x0000920000047ab9 */ /* 0x000fe20000000800 */
[----:B------:R3:W-:Y:S01]  /*25b80*/  @P2 STG.E desc[UR16][R8.64], R148 ;  /* 0x0000009408002986 */ /* 0x0007e2000c101910 */
[----:B------:R-:W-:Y:S01]  /*25b90*/  ISETP.LT.AND P2, PT, R0, UR5, !P0 ;  /* 0x0000000500007c0c */ /* 0x000fe2000c741270 */
[----:B------:R-:W-:Y:S01]  /*25ba0*/  VIADD R13, R12, UR4 ;  /* 0x000000040c0d7c36 */ /* 0x000fe20008000000 */
[----:B------:R-:W-:Y:S01]  /*25bb0*/  ULDC UR5, c[0x0][0x248] ;  /* 0x0000920000057ab9 */ /* 0x000fe20000000800 */
[----:B--2---:R2:W-:Y:S01]  /*25bc0*/  @P1 STG.E desc[UR16][R10.64], R16 ;  /* 0x000000100a001986 */ /* 0x0045e2000c101910 */
[----:B-1----:R-:W-:Y:S01]  /*25bd0*/  LEA R4, P1, R7, R2, 0x2 ;  /* 0x0000000207047211 */ /* 0x002fe200078210ff */
[----:B------:R-:W-:Y:S01]  /*25be0*/  VIADD R14, R13, UR5 ;  /* 0x000000050d0e7c36 */ /* 0x000fe20008000000 */
[----:B------:R-:W-:-:S02]  /*25bf0*/  ULDC UR4, c[0x0][0x248] ;  /* 0x0000920000047ab9 */ /* 0x000fc40000000800 */
[-C--:B------:R-:W-:Y:S01]  /*25c00*/  LEA.HI.X.SX32 R5, R7, R3.reuse, 0x2, P1 ;  /* 0x0000000307057211 */ /* 0x080fe200008f16ff */
[----:B------:R-:W-:Y:S01]  /*25c10*/  VIADD R7, R14, UR6 ;  /* 0x000000060e077c36 */ /* 0x000fe20008000000 */
[-C--:B---3--:R-:W-:Y:S01]  /*25c20*/  LEA R8, P6, R12, R2.reuse, 0x2 ;  /* 0x000000020c087211 */ /* 0x088fe200078c10ff */
[C---:B------:R-:W-:Y:S02]  /*25c30*/  VIADD R0, R6.reuse, 0xfe ;  /* 0x000000fe06007836 */ /* 0x040fe40000000000 */
[----:B------:R-:W-:Y:S01]  /*25c40*/  VIADD R6, R6, 0xff ;  /* 0x000000ff06067836 */ /* 0x000fe20000000000 */
[-C--:B--2---:R-:W-:Y:S01]  /*25c50*/  LEA R10, P1, R13, R2.reuse, 0x2 ;  /* 0x000000020d0a7211 */ /* 0x084fe200078210ff */
[----:B------:R-:W-:Y:S01]  /*25c60*/  VIADD R16, R7, UR4 ;  /* 0x0000000407107c36 */ /* 0x000fe20008000000 */
[----:B------:R-:W-:Y:S01]  /*25c70*/  LEA.HI.X.SX32 R9, R12, R3, 0x2, P6 ;  /* 0x000000030c097211 */ /* 0x000fe200030f16ff */
[----:B------:R-:W-:Y:S01]  /*25c80*/  ULDC UR4, c[0x0][0x22c] ;  /* 0x00008b0000047ab9 */ /* 0x000fe20000000800 */
[----:B------:R-:W-:-:S02]  /*25c90*/  LEA R12, P6, R14, R2, 0x2 ;  /* 0x000000020e0c7211 */ /* 0x000fc400078c10ff */
[-C--:B------:R-:W-:Y:S02]  /*25ca0*/  LEA.HI.X.SX32 R11, R13, R3.reuse, 0x2, P1 ;  /* 0x000000030d0b7211 */ /* 0x080fe400008f16ff */
[----:B------:R-:W-:Y:S02]  /*25cb0*/  ISETP.LT.AND P1, PT, R0, UR7, !P0 ;  /* 0x0000000700007c0c */ /* 0x000fe4000c721270 */
[----:B------:R-:W-:Y:S02]  /*25cc0*/  ISETP.LT.AND P0, PT, R6, UR4, !P0 ;  /* 0x0000000406007c0c */ /* 0x000fe4000c701270 */
[-C--:B------:R-:W-:Y:S02]  /*25cd0*/  LEA.HI.X.SX32 R13, R14, R3.reuse, 0x2, P6 ;  /* 0x000000030e0d7211 */ /* 0x080fe400030f16ff */
[CC--:B------:R-:W-:Y:S01]  /*25ce0*/  LEA R14, P6, R7.reuse, R2.reuse, 0x2 ;  /* 0x00000002070e7211 */ /* 0x0c0fe200078c10ff */
[----:B------:R1:W-:Y:S03]  /*25cf0*/  @P5 STG.E desc[UR16][R4.64], R149 ;  /* 0x0000009504005986 */ /* 0x0003e6000c101910 */
[----:B------:R-:W-:Y:S01]  /*25d00*/  LEA.HI.X.SX32 R15, R7, R3, 0x2, P6 ;  /* 0x00000003070f7211 */ /* 0x000fe200030f16ff */
[----:B------:R1:W-:Y:S01]  /*25d10*/  @P4 STG.E desc[UR16][R8.64], R17 ;  /* 0x0000001108004986 */ /* 0x0003e2000c101910 */
[----:B------:R-:W-:-:S03]  /*25d20*/  LEA R2, P6, R16, R2, 0x2 ;  /* 0x0000000210027211 */ /* 0x000fc600078c10ff */
[----:B------:R1:W-:Y:S04]  /*25d30*/  @P3 STG.E desc[UR16][R10.64], R150 ;  /* 0x000000960a003986 */ /* 0x0003e8000c101910 */
[----:B------:R1:W-:Y:S01]  /*25d40*/  @P2 STG.E desc[UR16][R12.64], R18 ;  /* 0x000000120c002986 */ /* 0x0003e2000c101910 */
[----:B------:R-:W-:-:S03]  /*25d50*/  LEA.HI.X.SX32 R3, R16, R3, 0x2, P6 ;  /* 0x0000000310037211 */ /* 0x000fc600030f16ff */
[----:B------:R1:W-:Y:S01]  /*25d60*/  @P1 STG.E desc[UR16][R14.64], R151 ;  /* 0x000000970e001986 */ /* 0x0003e2000c101910 */
[----:B------:R-:W-:Y:S05]  /*25d70*/  @!P0 EXIT ;  /* 0x000000000000894d */ /* 0x000fea0003800000 */
[----:B------:R-:W-:Y:S01]  /*25d80*/  STG.E desc[UR16][R2.64], R19 ;  /* 0x0000001302007986 */ /* 0x000fe2000c101910 */
[----:B------:R-:W-:Y:S05]  /*25d90*/  EXIT ;  /* 0x000000000000794d */ /* 0x000fea0003800000 */
.L_x_2:
[----:B------:R-:W-:-:S00]  /*25da0*/  BRA `(.L_x_2) ;  /* 0xfffffffc00fc7947 */ /* 0x000fc0000383ffff */
[----:B------:R-:W-:-:S00]  /*25db0*/  NOP ;  /* 0x0000000000007918 */ /* 0x000fc00000000000 */
        /* <DEDUP_REMOVED lines=12> */
.L_x_3:


//--------------------- .nv.shared.matmul_kernel  --------------------------
	.section	.nv.shared.matmul_kernel,"aw",@nobits
	.sectionflags	@""
	.align	16
	.zero		1024


//--------------------- .nv.shared.reserved.0     --------------------------
	.section	.nv.shared.reserved.0,"aw",@nobits
	.weak		__nv_reservedSMEM_offset_0_alias
	.size		__nv_reservedSMEM_offset_0_alias, 0, 0
	.other		__nv_reservedSMEM_offset_0_alias,@"STO_CUDA_RESERVED_SHARED STV_DEFAULT"
__nv_reservedSMEM_offset_0_alias:
	.zero		0


//--------------------- .nv.constant0.matmul_kernel --------------------------
	.section	.nv.constant0.matmul_kernel,"a",@progbits
	.sectionflags	@""
	.align	4
.nv.constant0.matmul_kernel:
	.zero		608


//--------------------- SYMBOLS --------------------------

	.type		.nv.reservedSmem.offset0,@object
	.size		.nv.reservedSmem.offset0,0x4
